def matmul_kernel(
    a_ptr,
    b_ptr,
    c_ptr,
    M,
    N,
    K,
    stride_am,
    stride_ak,
    stride_bk,
    stride_bn,
    stride_cm,
    stride_cn,
    BLOCK_M: tl.constexpr,
    BLOCK_N: tl.constexpr,
    BLOCK_K: tl.constexpr,
    GROUP_M: tl.constexpr,
):
    pid = tl.program_id(axis=0)
    num_pid_m = tl.cdiv(M, BLOCK_M)
    num_pid_n = tl.cdiv(N, BLOCK_N)
    num_pid_in_group = GROUP_M * num_pid_n
    group_id = pid // num_pid_in_group
    first_pid_m = group_id * GROUP_M
    group_size_m = min(num_pid_m - first_pid_m, GROUP_M)
    pid_m = first_pid_m + ((pid % num_pid_in_group) % group_size_m)
    pid_n = (pid % num_pid_in_group) // group_size_m

    offs_am = (pid_m * BLOCK_M + tl.arange(0, BLOCK_M)) % M
    offs_bn = (pid_n * BLOCK_N + tl.arange(0, BLOCK_N)) % N
    offs_k = tl.arange(0, BLOCK_K)
    a_ptrs = a_ptr + offs_am[:, None] * stride_am + offs_k[None, :] * stride_ak
    b_ptrs = b_ptr + offs_k[:, None] * stride_bk + offs_bn[None, :] * stride_bn

    acc = tl.zeros((BLOCK_M, BLOCK_N), dtype=tl.float32)
    for kk in range(0, tl.cdiv(K, BLOCK_K)):
        a = tl.load(a_ptrs, mask=offs_k[None, :] < K - kk * BLOCK_K, other=0.0)
        b = tl.load(b_ptrs, mask=offs_k[:, None] < K - kk * BLOCK_K, other=0.0)
        acc = tl.dot(a, b, acc)
        a_ptrs += BLOCK_K * stride_ak
        b_ptrs += BLOCK_K * stride_bk

    c = acc.to(c_ptr.dtype.element_ty)
    offs_cm = pid_m * BLOCK_M + tl.arange(0, BLOCK_M)
    offs_cn = pid_n * BLOCK_N + tl.arange(0, BLOCK_N)
    c_ptrs = c_ptr + offs_cm[:, None] * stride_cm + offs_cn[None, :] * stride_cn
    mask = (offs_cm[:, None] < M) & (offs_cn[None, :] < N)
    tl.store(c_ptrs, c, mask=mask)

# config = {"BLOCK_K": 128, "BLOCK_M": 128, "BLOCK_N": 64, "GROUP_M": 8, "arch": "sm_90", "dtype": "fp32", "num_ctas": 1, "num_stages": 4, "num_warps": 4}
# arch = sm_90


// ===== COMPILED SASS (sm_90a) =====

	.target	sm_90a

	.elftype	@"ET_EXEC"


//--------------------- .note.nv.tkinfo           --------------------------
	.section	.note.nv.tkinfo,"",@"SHT_NOTE"
	.sectionflags	@"SHF_NOTE_NV_TKINFO"
	.tkinfo
        /*0018*/ 	.word	0x00000002
        /*0030*/ 	.string	""
        /*0030*/ 	.string	"ptxas"
        /*0030*/ 	.string	"Cuda compilation tools, release 13.0, V13.0.88"
        /*0030*/ 	.string	"Build cuda_13.0.r13.0/compiler.36424714_0"
        /*0030*/ 	.string	"-v  -suppress-debug-info  -lineinfo  -arch sm_90a "



//--------------------- .note.nv.cuinfo           --------------------------
	.section	.note.nv.cuinfo,"",@"SHT_NOTE"
	.sectionflags	@"SHF_NOTE_NV_CUINFO"
        /*0018*/ 	.short	0x0002
        /*001a*/ 	.short	0x005a
        /*001c*/ 	.short	0x0082
	.zero		2


//--------------------- .nv.info                  --------------------------
	.section	.nv.info,"",@"SHT_CUDA_INFO"
	.align	4


	//----- nvinfo : EIATTR_REGCOUNT
	.align		4
        /*0000*/ 	.byte	0x04, 0x2f
        /*0002*/ 	.short	(.L_1 - .L_0)
	.align		4
.L_0:
        /*0004*/ 	.word	index@(matmul_kernel)
        /*0008*/ 	.word	0x000000ff


	//----- nvinfo : EIATTR_FRAME_SIZE
	.align		4
.L_1:
        /*000c*/ 	.byte	0x04, 0x11
        /*000e*/ 	.short	(.L_3 - .L_2)
	.align		4
.L_2:
        /*0010*/ 	.word	index@(matmul_kernel)
        /*0014*/ 	.word	0x000007f8


	//----- nvinfo : EIATTR_MIN_STACK_SIZE
	.align		4
.L_3:
        /*0018*/ 	.byte	0x04, 0x12
        /*001a*/ 	.short	(.L_5 - .L_4)
	.align		4
.L_4:
        /*001c*/ 	.word	index@(matmul_kernel)
        /*0020*/ 	.word	0x000007f8
.L_5:


//--------------------- .nv.compat                --------------------------
	.section	.nv.compat,"",@"SHT_CUDA_COMPAT_INFO"
	.align	4
        /*0000*/ 	.byte	0x02, 0x09, 0x01, 0x00, 0x02, 0x02, 0x04, 0x00, 0x02, 0x05, 0x05, 0x00, 0x03, 0x07, 0x01, 0x01
        /*0010*/ 	.byte	0x02, 0x03, 0x00, 0x00, 0x02, 0x06, 0x01, 0x00, 0x04, 0x0b, 0x08, 0x00, 0x00, 0x00, 0x00, 0x00
        /*0020*/ 	.byte	0x00, 0x00, 0x00, 0x00


//--------------------- .nv.info.matmul_kernel    --------------------------
	.section	.nv.info.matmul_kernel,"",@"SHT_CUDA_INFO"
	.sectionflags	@""
	.align	4


	//----- nvinfo : EIATTR_CUDA_API_VERSION
	.align		4
        /*0000*/ 	.byte	0x04, 0x37
        /*0002*/ 	.short	(.L_7 - .L_6)
.L_6:
        /*0004*/ 	.word	0x00000082


	//----- nvinfo : EIATTR_KPARAM_INFO
	.align		4
.L_7:
        /*0008*/ 	.byte	0x04, 0x17
        /*000a*/ 	.short	(.L_9 - .L_8)
.L_8:
        /*000c*/ 	.word	0x00000000
        /*0010*/ 	.short	0x000d
        /*0012*/ 	.short	0x0048
        /*0014*/ 	.byte	0x00, 0xf4, 0x21, 0x00


	//----- nvinfo : EIATTR_KPARAM_INFO
	.align		4
.L_9:
        /*0018*/ 	.byte	0x04, 0x17
        /*001a*/ 	.short	(.L_11 - .L_10)
.L_10:
        /*001c*/ 	.word	0x00000000
        /*0020*/ 	.short	0x000c
        /*0022*/ 	.short	0x0040
        /*0024*/ 	.byte	0x00, 0xf4, 0x21, 0x00


	//----- nvinfo : EIATTR_KPARAM_INFO
	.align		4
.L_11:
        /*0028*/ 	.byte	0x04, 0x17
        /*002a*/ 	.short	(.L_13 - .L_12)
.L_12:
        /*002c*/ 	.word	0x00000000
        /*0030*/ 	.short	0x000b
        /*0032*/ 	.short	0x0038
        /*0034*/ 	.byte	0x00, 0xf0, 0x11, 0x00


	//----- nvinfo : EIATTR_KPARAM_INFO
	.align		4
.L_13:
        /*0038*/ 	.byte	0x04, 0x17
        /*003a*/ 	.short	(.L_15 - .L_14)
.L_14:
        /*003c*/ 	.word	0x00000000
        /*0040*/ 	.short	0x000a
        /*0042*/ 	.short	0x0034
        /*0044*/ 	.byte	0x00, 0xf0, 0x11, 0x00


	//----- nvinfo : EIATTR_KPARAM_INFO
	.align		4
.L_15:
        /*0048*/ 	.byte	0x04, 0x17
        /*004a*/ 	.short	(.L_17 - .L_16)
.L_16:
        /*004c*/ 	.word	0x00000000
        /*0050*/ 	.short	0x0009
        /*0052*/ 	.short	0x0030
        /*0054*/ 	.byte	0x00, 0xf0, 0x11, 0x00


	//----- nvinfo : EIATTR_KPARAM_INFO
	.align		4
.L_17:
        /*0058*/ 	.byte	0x04, 0x17
        /*005a*/ 	.short	(.L_19 - .L_18)
.L_18:
        /*005c*/ 	.word	0x00000000
        /*0060*/ 	.short	0x0008
        /*0062*/ 	.short	0x002c
        /*0064*/ 	.byte	0x00, 0xf0, 0x11, 0x00


	//----- nvinfo : EIATTR_KPARAM_INFO
	.align		4
.L_19:
        /*0068*/ 	.byte	0x04, 0x17
        /*006a*/ 	.short	(.L_21 - .L_20)
.L_20:
        /*006c*/ 	.word	0x00000000
        /*0070*/ 	.short	0x0007
        /*0072*/ 	.short	0x0028
        /*0074*/ 	.byte	0x00, 0xf0, 0x11, 0x00


	//----- nvinfo : EIATTR_KPARAM_INFO
	.align		4
.L_21:
        /*0078*/ 	.byte	0x04, 0x17
        /*007a*/ 	.short	(.L_23 - .L_22)
.L_22:
        /*007c*/ 	.word	0x00000000
        /*0080*/ 	.short	0x0006
        /*0082*/ 	.short	0x0024
        /*0084*/ 	.byte	0x00, 0xf0, 0x11, 0x00


	//----- nvinfo : EIATTR_KPARAM_INFO
	.align		4
.L_23:
        /*0088*/ 	.byte	0x04, 0x17
        /*008a*/ 	.short	(.L_25 - .L_24)
.L_24:
        /*008c*/ 	.word	0x00000000
        /*0090*/ 	.short	0x0005
        /*0092*/ 	.short	0x0020
        /*0094*/ 	.byte	0x00, 0xf0, 0x11, 0x00


	//----- nvinfo : EIATTR_KPARAM_INFO
	.align		4
.L_25:
        /*0098*/ 	.byte	0x04, 0x17
        /*009a*/ 	.short	(.L_27 - .L_26)
.L_26:
        /*009c*/ 	.word	0x00000000
        /*00a0*/ 	.short	0x0004
        /*00a2*/ 	.short	0x001c
        /*00a4*/ 	.byte	0x00, 0xf0, 0x11, 0x00


	//----- nvinfo : EIATTR_KPARAM_INFO
	.align		4
.L_27:
        /*00a8*/ 	.byte	0x04, 0x17
        /*00aa*/ 	.short	(.L_29 - .L_28)
.L_28:
        /*00ac*/ 	.word	0x00000000
        /*00b0*/ 	.short	0x0003
        /*00b2*/ 	.short	0x0018
        /*00b4*/ 	.byte	0x00, 0xf0, 0x11, 0x00


	//----- nvinfo : EIATTR_KPARAM_INFO
	.align		4
.L_29:
        /*00b8*/ 	.byte	0x04, 0x17
        /*00ba*/ 	.short	(.L_31 - .L_30)
.L_30:
        /*00bc*/ 	.word	0x00000000
        /*00c0*/ 	.short	0x0002
        /*00c2*/ 	.short	0x0010
        /*00c4*/ 	.byte	0x00, 0xf4, 0x21, 0x00


	//----- nvinfo : EIATTR_KPARAM_INFO
	.align		4
.L_31:
        /*00c8*/ 	.byte	0x04, 0x17
        /*00ca*/ 	.short	(.L_33 - .L_32)
.L_32:
        /*00cc*/ 	.word	0x00000000
        /*00d0*/ 	.short	0x0001
        /*00d2*/ 	.short	0x0008
        /*00d4*/ 	.byte	0x00, 0xf4, 0x21, 0x00


	//----- nvinfo : EIATTR_KPARAM_INFO
	.align		4
.L_33:
        /*00d8*/ 	.byte	0x04, 0x17
        /*00da*/ 	.short	(.L_35 - .L_34)
.L_34:
        /*00dc*/ 	.word	0x00000000
        /*00e0*/ 	.short	0x0000
        /*00e2*/ 	.short	0x0000
        /*00e4*/ 	.byte	0x00, 0xf4, 0x21, 0x00


	//----- nvinfo : EIATTR_SPARSE_MMA_MASK
	.align		4
.L_35:
        /*00e8*/ 	.byte	0x03, 0x50
        /*00ea*/ 	.short	0x0000


	//----- nvinfo : EIATTR_MAXREG_COUNT
	.align		4
        /*00ec*/ 	.byte	0x03, 0x1b
        /*00ee*/ 	.short	0x00ff


	//----- nvinfo : EIATTR_NUM_BARRIERS
	.align		4
        /*00f0*/ 	.byte	0x02, 0x4c
        /*00f2*/ 	.byte	0x01
	.zero		1


	//----- nvinfo : EIATTR_ANNOTATIONS
	.align		4
        /*00f4*/ 	.byte	0x04, 0x55
        /*00f6*/ 	.short	(.L_37 - .L_36)


	//   ....[0]....
.L_36:
        /*00f8*/ 	.word	0x00000001
        /*00fc*/ 	.byte	0xe0, 0x08, 0x00, 0x00, 0x01, 0x00, 0x00, 0x00, 0x10, 0x09, 0x00, 0x00, 0x01, 0x00, 0x00, 0x00
        /* <DEDUP_REMOVED lines=809> */
        /*339c*/ 	.byte	0x40, 0xdd, 0x01, 0x00, 0x01, 0x00, 0x00, 0x00, 0x60, 0xdd, 0x01, 0x00


	//----- nvinfo : EIATTR_MERCURY_ISA_VERSION
	.align		4
.L_37:
        /*33a8*/ 	.byte	0x03, 0x5f
        /*33aa*/ 	.short	0x0101


	//----- nvinfo : EIATTR_EXIT_INSTR_OFFSETS
	.align		4
        /*33ac*/ 	.byte	0x04, 0x1c
        /*33ae*/ 	.short	(.L_39 - .L_38)


	//   ....[0]....
.L_38:
        /*33b0*/ 	.word	0x0001e040


	//   ....[1]....
        /*33b4*/ 	.word	0x0001e060


	//----- nvinfo : EIATTR_REQNTID
	.align		4
.L_39:
        /*33b8*/ 	.byte	0x04, 0x10
        /*33ba*/ 	.short	(.L_41 - .L_40)
.L_40:
        /*33bc*/ 	.word	0x00000080
        /*33c0*/ 	.word	0x00000001
        /*33c4*/ 	.word	0x00000001


	//----- nvinfo : EIATTR_CBANK_PARAM_SIZE
	.align		4
.L_41:
        /*33c8*/ 	.byte	0x03, 0x19
        /*33ca*/ 	.short	0x0050


	//----- nvinfo : EIATTR_PARAM_CBANK
	.align		4
        /*33cc*/ 	.byte	0x04, 0x0a
        /*33ce*/ 	.short	(.L_43 - .L_42)
	.align		4
.L_42:
        /*33d0*/ 	.word	index@(.nv.constant0.matmul_kernel)
        /*33d4*/ 	.short	0x0210
        /*33d6*/ 	.short	0x0050


	//----- nvinfo : EIATTR_SW_WAR
	.align		4
.L_43:
        /*33d8*/ 	.byte	0x04, 0x36
        /*33da*/ 	.short	(.L_45 - .L_44)
.L_44:
        /*33dc*/ 	.word	0x00000008
.L_45:


//--------------------- .nv.callgraph             --------------------------
	.section	.nv.callgraph,"",@"SHT_CUDA_CALLGRAPH"
	.align	4
	.sectionentsize	8
	.align		4
        /*0000*/ 	.word	0x00000000
	.align		4
        /*0004*/ 	.word	0xffffffff
	.align		4
        /*0008*/ 	.word	0x00000000
	.align		4
        /*000c*/ 	.word	0xfffffffe
	.align		4
        /*0010*/ 	.word	0x00000000
	.align		4
        /*0014*/ 	.word	0xfffffffd
	.align		4
        /*0018*/ 	.word	0x00000000
	.align		4
        /*001c*/ 	.word	0xfffffffc


//--------------------- .text.matmul_kernel       --------------------------
	.section	.text.matmul_kernel,"ax",@progbits
	.align	128
        .global         matmul_kernel
        .type           matmul_kernel,@function
        .size           matmul_kernel,(.L_x_3 - matmul_kernel)
        .other          matmul_kernel,@"STO_CUDA_ENTRY STV_DEFAULT"
matmul_kernel:
.text.matmul_kernel:
[----:B------:R-:W1:Y:S08]  /*0000*/  LDC R1, c[0x0][0x28] ;  /* 0x00000a00ff017b82 */ /* 0x000e700000000800 */
[----:B------:R-:W2:Y:S01]  /*0010*/  LDC.64 R156, c[0x0][0x228] ;  /* 0x00008a00ff9c7b82 */ /* 0x000ea20000000a00 */
[----:B------:R-:W3:Y:S01]  /*0020*/  S2R R8, SR_CTAID.X ;  /* 0x0000000000087919 */ /* 0x000ee20000002500 */
[----:B-1----:R-:W-:Y:S01]  /*0030*/  VIADD R1, R1, 0xfffff808 ;  /* 0xfffff80801017836 */ /* 0x002fe20000000000 */
[----:B------:R-:W-:Y:S01]  /*0040*/  ULDC.64 UR4, c[0x0][0x218] ;  /* 0x0000860000047ab9 */ /* 0x000fe20000000a00 */
[----:B------:R-:W-:Y:S01]  /*0050*/  ULDC.64 UR6, c[0x0][0x210] ;  /* 0x0000840000067ab9 */ /* 0x000fe20000000a00 */
[----:B------:R-:W1:Y:S01]  /*0060*/  S2R R81, SR_TID.X ;  /* 0x0000000000517919 */ /* 0x000e620000002100 */
[----:B------:R-:W-:-:S02]  /*0070*/  ULDC.64 UR60, c[0x0][0x208] ;  /* 0x00008200003c7ab9 */ /* 0x000fc40000000a00 */
[----:B------:R-:W4:Y:S01]  /*0080*/  LDC.64 R152, c[0x0][0x238] ;  /* 0x00008e00ff987b82 */ /* 0x000f220000000a00 */
[----:B--2---:R-:W-:-:S05]  /*0090*/  VIADD R0, R157, 0x3f ;  /* 0x0000003f9d007836 */ /* 0x004fca0000000000 */
[----:B------:R-:W-:Y:S01]  /*00a0*/  SHF.R.S32.HI R3, RZ, 0x1f, R0 ;  /* 0x0000001fff037819 */ /* 0x000fe20000011400 */
[----:B----4-:R-:W-:-:S03]  /*00b0*/  IMAD R232, R152, 0xb4, RZ ;  /* 0x000000b498e87824 */ /* 0x010fc600078e02ff */
[----:B------:R-:W-:Y:S01]  /*00c0*/  LEA.HI R3, R3, R0, RZ, 0x6 ;  /* 0x0000000003037211 */ /* 0x000fe200078f30ff */
[C---:B------:R-:W-:Y:S01]  /*00d0*/  IMAD R246, R152.reuse, 0x44, RZ ;  /* 0x0000004498f67824 */ /* 0x040fe200078e02ff */
[----:B---3--:R-:W-:Y:S01]  /*00e0*/  IABS R6, R8 ;  /* 0x0000000800067213 */ /* 0x008fe20000000000 */
[C---:B------:R-:W-:Y:S01]  /*00f0*/  IMAD R196, R152.reuse, 0x64, RZ ;  /* 0x0000006498c47824 */ /* 0x040fe200078e02ff */
[----:B------:R-:W-:Y:S01]  /*0100*/  SHF.R.S32.HI R3, RZ, 0x6, R3 ;  /* 0x00000006ff037819 */ /* 0x000fe20000011403 */
[C---:B------:R-:W-:Y:S01]  /*0110*/  IMAD R184, R152.reuse, 0x68, RZ ;  /* 0x0000006898b87824 */ /* 0x040fe200078e02ff */
[----:B-1----:R-:W-:Y:S01]  /*0120*/  LOP3.LUT R174, R81, 0x7f, RZ, 0xc0, !PT ;  /* 0x0000007f51ae7812 */ /* 0x002fe200078ec0ff */
[C---:B------:R-:W-:Y:S02]  /*0130*/  IMAD R189, R152.reuse, 0x70, RZ ;  /* 0x0000007098bd7824 */ /* 0x040fe400078e02ff */
[----:B------:R-:W-:Y:S02]  /*0140*/  IMAD.SHL.U32 R5, R3, 0x8, RZ ;  /* 0x0000000803057824 */ /* 0x000fe400078e00ff */
[----:B------:R-:W-:-:S02]  /*0150*/  IMAD R221, R152, 0x74, RZ ;  /* 0x0000007498dd7824 */ /* 0x000fc400078e02ff */
[C---:B------:R-:W-:Y:S01]  /*0160*/  IMAD R242, R152.reuse, 0x78, RZ ;  /* 0x0000007898f27824 */ /* 0x040fe200078e02ff */
[-C--:B------:R-:W-:Y:S01]  /*0170*/  IABS R7, R5.reuse ;  /* 0x0000000500077213 */ /* 0x080fe20000000000 */
[C---:B------:R-:W-:Y:S01]  /*0180*/  IMAD R192, R152.reuse, 0xe0, RZ ;  /* 0x000000e098c07824 */ /* 0x040fe200078e02ff */
[----:B------:R-:W-:Y:S01]  /*0190*/  IABS R10, R5 ;  /* 0x00000005000a7213 */ /* 0x000fe20000000000 */
[C---:B------:R-:W-:Y:S01]  /*01a0*/  IMAD R200, R152.reuse, 0xe4, RZ ;  /* 0x000000e498c87824 */ /* 0x040fe200078e02ff */
[----:B------:R-:W1:Y:S01]  /*01b0*/  I2F.RP R0, R7 ;  /* 0x0000000700007306 */ /* 0x000e620000209400 */
[C---:B------:R-:W-:Y:S02]  /*01c0*/  IMAD R236, R152.reuse, 0xe8, RZ ;  /* 0x000000e898ec7824 */ /* 0x040fe400078e02ff */
[C---:B------:R-:W-:Y:S02]  /*01d0*/  IMAD R180, R152.reuse, 0xec, RZ ;  /* 0x000000ec98b47824 */ /* 0x040fe400078e02ff */
[----:B------:R-:W-:-:S02]  /*01e0*/  IMAD R212, R152, 0xf0, RZ ;  /* 0x000000f098d47824 */ /* 0x000fc400078e02ff */
[C---:B------:R-:W-:Y:S02]  /*01f0*/  IMAD R208, R152.reuse, 0xf8, RZ ;  /* 0x000000f898d07824 */ /* 0x040fe400078e02ff */
[C---:B------:R-:W-:Y:S02]  /*0200*/  IMAD R224, R152.reuse, 0xfc, RZ ;  /* 0x000000fc98e07824 */ /* 0x040fe400078e02ff */
[C---:B------:R-:W-:Y:S02]  /*0210*/  IMAD R186, R152.reuse, 0x150, RZ ;  /* 0x0000015098ba7824 */ /* 0x040fe400078e02ff */
[C---:B------:R-:W-:Y:S01]  /*0220*/  IMAD R230, R152.reuse, 0x154, RZ ;  /* 0x0000015498e67824 */ /* 0x040fe200078e02ff */
[----:B-1----:R-:W1:Y:S01]  /*0230*/  MUFU.RCP R0, R0 ;  /* 0x0000000000007308 */ /* 0x002e620000001000 */
[C---:B------:R-:W-:Y:S02]  /*0240*/  IMAD R228, R152.reuse, 0x164, RZ ;  /* 0x0000016498e47824 */ /* 0x040fe400078e02ff */
[----:B------:R-:W-:-:S02]  /*0250*/  IMAD R216, R152, 0x170, RZ ;  /* 0x0000017098d87824 */ /* 0x000fc400078e02ff */
[C---:B------:R-:W-:Y:S02]  /*0260*/  IMAD R218, R152.reuse, 0x174, RZ ;  /* 0x0000017498da7824 */ /* 0x040fe400078e02ff */
[C---:B------:R-:W-:Y:S02]  /*0270*/  IMAD R204, R152.reuse, 0x16c, RZ ;  /* 0x0000016c98cc7824 */ /* 0x040fe400078e02ff */
[C---:B------:R-:W-:Y:S02]  /*0280*/  IMAD R191, R152.reuse, 0x5d, RZ ;  /* 0x0000005d98bf7824 */ /* 0x040fe400078e02ff */
[C---:B------:R-:W-:Y:S02]  /*0290*/  IMAD R188, R152.reuse, 0x17c, RZ ;  /* 0x0000017c98bc7824 */ /* 0x040fe400078e02ff */
[C---:B------:R-:W-:Y:S02]  /*02a0*/  IMAD R190, R152.reuse, 0x1b0, RZ ;  /* 0x000001b098be7824 */ /* 0x040fe400078e02ff */
[----:B------:R-:W-:-:S02]  /*02b0*/  IMAD R215, R152, 0x5f, RZ ;  /* 0x0000005f98d77824 */ /* 0x000fc400078e02ff */
[----:B-1----:R-:W-:Y:S02]  /*02c0*/  VIADD R2, R0, 0xffffffe ;  /* 0x0ffffffe00027836 */ /* 0x002fe40000000000 */
[----:B------:R-:W-:Y:S02]  /*02d0*/  IMAD.MOV R0, RZ, RZ, -R10 ;  /* 0x000000ffff007224 */ /* 0x000fe400078e0a0a */
[----:B------:R1:W2:Y:S01]  /*02e0*/  F2I.FTZ.U32.TRUNC.NTZ R3, R2 ;  /* 0x0000000200037305 */ /* 0x0002a2000021f000 */
[C---:B------:R-:W-:Y:S02]  /*02f0*/  IMAD R195, R152.reuse, 0x5e, RZ ;  /* 0x0000005e98c37824 */ /* 0x040fe400078e02ff */
[C---:B------:R-:W-:Y:S02]  /*0300*/  IMAD R214, R152.reuse, 0x1b8, RZ ;  /* 0x000001b898d67824 */ /* 0x040fe400078e02ff */
[C---:B------:R-:W-:Y:S02]  /*0310*/  IMAD R220, R152.reuse, 0x1bc, RZ ;  /* 0x000001bc98dc7824 */ /* 0x040fe400078e02ff */
[----:B------:R-:W-:-:S02]  /*0320*/  IMAD R194, R152, 0x1b4, RZ ;  /* 0x000001b498c27824 */ /* 0x000fc400078e02ff */
[----:B-1----:R-:W-:Y:S02]  /*0330*/  IMAD.MOV.U32 R2, RZ, RZ, RZ ;  /* 0x000000ffff027224 */ /* 0x002fe400078e00ff */
[C---:B------:R-:W-:Y:S02]  /*0340*/  IMAD R227, R152.reuse, 0x6e, RZ ;  /* 0x0000006e98e37824 */ /* 0x040fe400078e02ff */
[C---:B------:R-:W-:Y:S02]  /*0350*/  IMAD R235, R152.reuse, 0x6f, RZ ;  /* 0x0000006f98eb7824 */ /* 0x040fe400078e02ff */
[----:B--2---:R-:W-:Y:S02]  /*0360*/  IMAD.MOV R4, RZ, RZ, -R3 ;  /* 0x000000ffff047224 */ /* 0x004fe400078e0a03 */
[----:B------:R-:W-:Y:S02]  /*0370*/  IMAD R223, R152, 0x6d, RZ ;  /* 0x0000006d98df7824 */ /* 0x000fe400078e02ff */
[----:B------:R-:W-:-:S02]  /*0380*/  IMAD R9, R4, R7, RZ ;  /* 0x0000000704097224 */ /* 0x000fc400078e02ff */
[----:B------:R-:W-:Y:S02]  /*0390*/  IMAD.MOV.U32 R4, RZ, RZ, R6 ;  /* 0x000000ffff047224 */ /* 0x000fe400078e0006 */
[----:B------:R-:W-:-:S04]  /*03a0*/  IMAD.HI.U32 R3, R3, R9, R2 ;  /* 0x0000000903037227 */ /* 0x000fc800078e0002 */
[----:B------:R-:W-:Y:S02]  /*03b0*/  IMAD R226, R152, 0x1c4, RZ ;  /* 0x000001c498e27824 */ /* 0x000fe400078e02ff */
[----:B------:R-:W-:-:S04]  /*03c0*/  IMAD.HI.U32 R3, R3, R4, RZ ;  /* 0x0000000403037227 */ /* 0x000fc800078e00ff */
[----:B------:R-:W-:Y:S01]  /*03d0*/  IMAD R0, R3, R0, R4 ;  /* 0x0000000003007224 */ /* 0x000fe200078e0204 */
[----:B------:R-:W-:Y:S01]  /*03e0*/  IABS R4, R156 ;  /* 0x0000009c00047213 */ /* 0x000fe20000000000 */
[C---:B------:R-:W-:Y:S02]  /*03f0*/  IMAD R234, R152.reuse, 0x1c8, RZ ;  /* 0x000001c898ea7824 */ /* 0x040fe400078e02ff */
[C---:B------:R-:W-:Y:S01]  /*0400*/  IMAD R222, R152.reuse, 0x1c0, RZ ;  /* 0x000001c098de7824 */ /* 0x040fe200078e02ff */
[----:B------:R-:W-:Y:S01]  /*0410*/  ISETP.GT.U32.AND P1, PT, R7, R0, PT ;  /* 0x000000000700720c */ /* 0x000fe20003f24070 */
[C---:B------:R-:W-:Y:S02]  /*0420*/  IMAD R244, R152.reuse, 0x71, RZ ;  /* 0x0000007198f47824 */ /* 0x040fe400078e02ff */
[C---:B------:R-:W-:Y:S02]  /*0430*/  IMAD R243, R152.reuse, 0x1d0, RZ ;  /* 0x000001d098f37824 */ /* 0x040fe400078e02ff */
[----:B------:R-:W-:-:S02]  /*0440*/  IMAD R238, R152, 0x1cc, RZ ;  /* 0x000001cc98ee7824 */ /* 0x000fc400078e02ff */
[----:B------:R-:W-:-:S06]  /*0450*/  IMAD R252, R152, 0x1d4, RZ ;  /* 0x000001d498fc7824 */ /* 0x000fcc00078e02ff */
[----:B------:R-:W-:Y:S01]  /*0460*/  @!P1 IMAD.IADD R0, R0, 0x1, -R7 ;  /* 0x0000000100009824 */ /* 0x000fe200078e0a07 */
[----:B------:R-:W-:Y:S02]  /*0470*/  @!P1 IADD3 R3, R3, 0x1, RZ ;  /* 0x0000000103039810 */ /* 0x000fe40007ffe0ff */
[----:B------:R-:W-:Y:S02]  /*0480*/  ISETP.NE.AND P1, PT, R5, RZ, PT ;  /* 0x000000ff0500720c */ /* 0x000fe40003f25270 */
[----:B------:R-:W-:Y:S02]  /*0490*/  ISETP.GE.U32.AND P0, PT, R0, R7, PT ;  /* 0x000000070000720c */ /* 0x000fe40003f06070 */
[----:B------:R-:W-:-:S04]  /*04a0*/  LOP3.LUT R0, R8, R5, RZ, 0x3c, !PT ;  /* 0x0000000508007212 */ /* 0x000fc800078e3cff */
[----:B------:R-:W-:Y:S01]  /*04b0*/  ISETP.GE.AND P2, PT, R0, RZ, PT ;  /* 0x000000ff0000720c */ /* 0x000fe20003f46270 */
[----:B------:R-:W-:-:S06]  /*04c0*/  VIADD R0, R156, 0x7f ;  /* 0x0000007f9c007836 */ /* 0x000fcc0000000000 */
[----:B------:R-:W-:-:S04]  /*04d0*/  @P0 VIADD R3, R3, 0x1 ;  /* 0x0000000103030836 */ /* 0x000fc80000000000 */
[----:B------:R-:W-:Y:S01]  /*04e0*/  IMAD.MOV.U32 R2, RZ, RZ, R3 ;  /* 0x000000ffff027224 */ /* 0x000fe200078e0003 */
[----:B------:R-:W-:-:S03]  /*04f0*/  SHF.R.S32.HI R3, RZ, 0x1f, R0 ;  /* 0x0000001fff037819 */ /* 0x000fc60000011400 */
[----:B------:R-:W-:Y:S01]  /*0500*/  @!P2 IMAD.MOV R2, RZ, RZ, -R2 ;  /* 0x000000ffff02a224 */ /* 0x000fe200078e0a02 */
[----:B------:R-:W-:Y:S02]  /*0510*/  @!P1 LOP3.LUT R2, RZ, R5, RZ, 0x33, !PT ;  /* 0x00000005ff029212 */ /* 0x000fe400078e33ff */
[----:B------:R-:W-:-:S03]  /*0520*/  LEA.HI R3, R3, R0, RZ, 0x7 ;  /* 0x0000000003037211 */ /* 0x000fc600078f38ff */
[----:B------:R-:W-:Y:S02]  /*0530*/  IMAD.SHL.U32 R20, R2, 0x8, RZ ;  /* 0x0000000802147824 */ /* 0x000fe400078e00ff */
[----:B------:R-:W-:-:S03]  /*0540*/  IMAD.MOV R2, RZ, RZ, -R2 ;  /* 0x000000ffff027224 */ /* 0x000fc600078e0a02 */
[----:B------:R-:W-:Y:S01]  /*0550*/  LEA.HI.SX32 R3, R3, -R20, 0x19 ;  /* 0x8000001403037211 */ /* 0x000fe200078fcaff */
[----:B------:R-:W-:Y:S02]  /*0560*/  IMAD R13, R5, R2, R8 ;  /* 0x00000002050d7224 */ /* 0x000fe400078e0208 */
[----:B------:R-:W-:Y:S01]  /*0570*/  I2F.RP R2, R4 ;  /* 0x0000000400027306 */ /* 0x000fe20000209400 */
[----:B------:R-:W-:Y:S02]  /*0580*/  VIMNMX R22, R3, 0x8, PT ;  /* 0x0000000803167848 */ /* 0x000fe40003fe0100 */
[----:B------:R-:W-:Y:S02]  /*0590*/  IABS R3, R157 ;  /* 0x0000009d00037213 */ /* 0x000fe40000000000 */
[-C--:B------:R-:W-:Y:S02]  /*05a0*/  IABS R11, R22.reuse ;  /* 0x00000016000b7213 */ /* 0x080fe40000000000 */
[----:B------:R-:W-:Y:S01]  /*05b0*/  IABS R8, R22 ;  /* 0x0000001600087213 */ /* 0x000fe20000000000 */
[----:B------:R-:W1:Y:S08]  /*05c0*/  I2F.RP R10, R3 ;  /* 0x00000003000a7306 */ /* 0x000e700000209400 */
[----:B------:R-:W2:Y:S08]  /*05d0*/  I2F.RP R0, R11 ;  /* 0x0000000b00007306 */ /* 0x000eb00000209400 */
[----:B-1----:R-:W-:Y:S08]  /*05e0*/  MUFU.RCP R10, R10 ;  /* 0x0000000a000a7308 */ /* 0x002ff00000001000 */
[----:B--2---:R-:W1:Y:S08]  /*05f0*/  MUFU.RCP R0, R0 ;  /* 0x0000000000007308 */ /* 0x004e700000001000 */
[----:B------:R-:W-:Y:S01]  /*0600*/  MUFU.RCP R2, R2 ;  /* 0x0000000200027308 */ /* 0x000fe20000001000 */
[----:B-1----:R-:W-:Y:S01]  /*0610*/  VIADD R6, R0, 0xffffffe ;  /* 0x0ffffffe00067836 */ /* 0x002fe20000000000 */
[----:B------:R-:W-:-:S06]  /*0620*/  IABS R0, R13 ;  /* 0x0000000d00007213 */ /* 0x000fcc0000000000 */
[----:B------:R1:W2:Y:S02]  /*0630*/  F2I.FTZ.U32.TRUNC.NTZ R7, R6 ;  /* 0x0000000600077305 */ /* 0x0002a4000021f000 */
[----:B-1----:R-:W-:Y:S02]  /*0640*/  IMAD.MOV.U32 R6, RZ, RZ, RZ ;  /* 0x000000ffff067224 */ /* 0x002fe400078e00ff */
[----:B--2---:R-:W-:-:S04]  /*0650*/  IMAD.MOV R12, RZ, RZ, -R7 ;  /* 0x000000ffff0c7224 */ /* 0x004fc800078e0a07 */
[----:B------:R-:W-:-:S04]  /*0660*/  IMAD R5, R12, R11, RZ ;  /* 0x0000000b0c057224 */ /* 0x000fc800078e02ff */
[----:B------:R-:W-:Y:S01]  /*0670*/  IMAD.HI.U32 R6, R7, R5, R6 ;  /* 0x0000000507067227 */ /* 0x000fe200078e0006 */
[----:B------:R-:W-:-:S03]  /*0680*/  MOV R5, R0 ;  /* 0x0000000000057202 */ /* 0x000fc60000000f00 */
[----:B------:R-:W-:Y:S02]  /*0690*/  IMAD.MOV R0, RZ, RZ, -R8 ;  /* 0x000000ffff007224 */ /* 0x000fe400078e0a08 */
[----:B------:R-:W-:-:S04]  /*06a0*/  IMAD.HI.U32 R6, R6, R5, RZ ;  /* 0x0000000506067227 */ /* 0x000fc800078e00ff */
[----:B------:R-:W-:Y:S02]  /*06b0*/  IMAD R0, R6, R0, R5 ;  /* 0x0000000006007224 */ /* 0x000fe400078e0205 */
[----:B------:R-:W-:Y:S02]  /*06c0*/  VIADD R8, R10, 0xffffffe ;  /* 0x0ffffffe0a087836 */ /* 0x000fe40000000000 */
[----:B------:R-:W-:Y:S01]  /*06d0*/  VIADD R7, R2, 0xffffffe ;  /* 0x0ffffffe02077836 */ /* 0x000fe20000000000 */
[----:B------:R-:W-:Y:S01]  /*06e0*/  ISETP.GT.U32.AND P1, PT, R11, R0, PT ;  /* 0x000000000b00720c */ /* 0x000fe20003f24070 */
[----:B------:R1:W2:Y:S08]  /*06f0*/  F2I.FTZ.U32.TRUNC.NTZ R9, R8 ;  /* 0x0000000800097305 */ /* 0x0002b0000021f000 */
[----:B------:R-:W3:Y:S01]  /*0700*/  F2I.FTZ.U32.TRUNC.NTZ R7, R7 ;  /* 0x0000000700077305 */ /* 0x000ee2000021f000 */
[----:B-1----:R-:W-:-:S03]  /*0710*/  IMAD.MOV.U32 R8, RZ, RZ, RZ ;  /* 0x000000ffff087224 */ /* 0x002fc600078e00ff */
[----:B------:R-:W-:Y:S02]  /*0720*/  @!P1 IMAD.IADD R0, R0, 0x1, -R11 ;  /* 0x0000000100009824 */ /* 0x000fe400078e0a0b */
[----:B------:R-:W-:Y:S01]  /*0730*/  @!P1 VIADD R6, R6, 0x1 ;  /* 0x0000000106069836 */ /* 0x000fe20000000000 */
[----:B------:R-:W-:Y:S02]  /*0740*/  ISETP.NE.AND P1, PT, R22, RZ, PT ;  /* 0x000000ff1600720c */ /* 0x000fe40003f25270 */
[----:B------:R-:W-:Y:S02]  /*0750*/  ISETP.GE.U32.AND P0, PT, R0, R11, PT ;  /* 0x0000000b0000720c */ /* 0x000fe40003f06070 */
[----:B------:R-:W-:-:S04]  /*0760*/  LOP3.LUT R0, R13, R22, RZ, 0x3c, !PT ;  /* 0x000000160d007212 */ /* 0x000fc800078e3cff */
[----:B------:R-:W-:Y:S01]  /*0770*/  ISETP.GE.AND P2, PT, R0, RZ, PT ;  /* 0x000000ff0000720c */ /* 0x000fe20003f46270 */
[----:B--2---:R-:W-:Y:S02]  /*0780*/  IMAD.MOV R0, RZ, RZ, -R9 ;  /* 0x000000ffff007224 */ /* 0x004fe400078e0a09 */
[----:B---3--:R-:W-:Y:S02]  /*0790*/  IMAD.MOV R11, RZ, RZ, -R7 ;  /* 0x000000ffff0b7224 */ /* 0x008fe400078e0a07 */
[----:B------:R-:W-:Y:S02]  /*07a0*/  IMAD R5, R0, R3, RZ ;  /* 0x0000000300057224 */ /* 0x000fe400078e02ff */
[----:B------:R-:W-:Y:S02]  /*07b0*/  @P0 VIADD R6, R6, 0x1 ;  /* 0x0000000106060836 */ /* 0x000fe40000000000 */
[----:B------:R-:W-:-:S04]  /*07c0*/  IMAD.HI.U32 R5, R9, R5, R8 ;  /* 0x0000000509057227 */ /* 0x000fc800078e0008 */
[----:B------:R-:W-:Y:S02]  /*07d0*/  IMAD.MOV.U32 R10, RZ, RZ, R6 ;  /* 0x000000ffff0a7224 */ /* 0x000fe400078e0006 */
[----:B------:R-:W-:Y:S02]  /*07e0*/  IMAD R11, R11, R4, RZ ;  /* 0x000000040b0b7224 */ /* 0x000fe400078e02ff */
[----:B------:R-:W-:Y:S01]  /*07f0*/  IMAD.MOV.U32 R6, RZ, RZ, RZ ;  /* 0x000000ffff067224 */ /* 0x000fe200078e00ff */
[----:B------:R-:W-:Y:S02]  /*0800*/  @!P2 IADD3 R10, -R10, RZ, RZ ;  /* 0x000000ff0a0aa210 */ /* 0x000fe40007ffe1ff */
[----:B------:R-:W-:Y:S01]  /*0810*/  @!P1 LOP3.LUT R10, RZ, R22, RZ, 0x33, !PT ;  /* 0x00000016ff0a9212 */ /* 0x000fe200078e33ff */
[----:B------:R-:W-:-:S04]  /*0820*/  IMAD.HI.U32 R2, R7, R11, R6 ;  /* 0x0000000b07027227 */ /* 0x000fc800078e0006 */
[----:B------:R-:W-:Y:S02]  /*0830*/  IMAD.SHL.U32 R0, R10, 0x40, RZ ;  /* 0x000000400a007824 */ /* 0x000fe400078e00ff */
[----:B------:R-:W-:Y:S02]  /*0840*/  IMAD.MOV R7, RZ, RZ, -R10 ;  /* 0x000000ffff077224 */ /* 0x000fe400078e0a0a */
[C---:B------:R-:W-:Y:S01]  /*0850*/  VIADD R175, R0.reuse, 0x2 ;  /* 0x0000000200af7836 */ /* 0x040fe20000000000 */
[----:B------:R-:W-:Y:S01]  /*0860*/  IABS R12, R0 ;  /* 0x00000000000c7213 */ /* 0x000fe20000000000 */
[C---:B------:R-:W-:Y:S02]  /*0870*/  VIADD R173, R0.reuse, 0x3 ;  /* 0x0000000300ad7836 */ /* 0x040fe40000000000 */
[----:B------:R-:W-:Y:S01]  /*0880*/  VIADD R176, R0, 0x1 ;  /* 0x0000000100b07836 */ /* 0x000fe20000000000 */
[----:B------:R-:W-:Y:S01]  /*0890*/  IABS R16, R175 ;  /* 0x000000af00107213 */ /* 0x000fe20000000000 */
[----:B------:R-:W-:Y:S01]  /*08a0*/  IMAD.HI.U32 R6, R5, R12, RZ ;  /* 0x0000000c05067227 */ /* 0x000fe200078e00ff */
[----:B------:R-:W-:-:S02]  /*08b0*/  IABS R18, R173 ;  /* 0x000000ad00127213 */ /* 0x000fc40000000000 */
[----:B------:R-:W-:Y:S01]  /*08c0*/  IABS R14, R176 ;  /* 0x000000b0000e7213 */ /* 0x000fe20000000000 */
[C---:B------:R-:W-:Y:S01]  /*08d0*/  IMAD.HI.U32 R9, R5.reuse, R16, RZ ;  /* 0x0000001005097227 */ /* 0x040fe200078e00ff */
[----:B------:R-:W-:Y:S03]  /*08e0*/  STL [R1+0x618], R176 ;  /* 0x000618b001007387 */ /* 0x000fe60000100800 */
[----:B------:R-:W-:Y:S01]  /*08f0*/  IMAD.HI.U32 R10, R5, R18, RZ ;  /* 0x00000012050a7227 */ /* 0x000fe200078e00ff */
[----:B------:R-:W-:Y:S01]  /*0900*/  IADD3 R9, -R9, RZ, RZ ;  /* 0x000000ff09097210 */ /* 0x000fe20007ffe1ff */
[----:B------:R-:W-:Y:S02]  /*0910*/  STL [R1+0x614], R175 ;  /* 0x000614af01007387 */ /* 0x000fe40000100800 */
[----:B------:R-:W-:Y:S02]  /*0920*/  IMAD.MOV R6, RZ, RZ, -R6 ;  /* 0x000000ffff067224 */ /* 0x000fe400078e0a06 */
[----:B------:R-:W-:Y:S01]  /*0930*/  VIADD R172, R0, 0x4 ;  /* 0x0000000400ac7836 */ /* 0x000fe20000000000 */
[----:B------:R-:W-:Y:S01]  /*0940*/  STL [R1+0x610], R173 ;  /* 0x000610ad01007387 */ /* 0x000fe20000100800 */
[----:B------:R-:W-:-:S02]  /*0950*/  IMAD.MOV R11, RZ, RZ, -R10 ;  /* 0x000000ffff0b7224 */ /* 0x000fc400078e0a0a */
[----:B------:R-:W-:Y:S01]  /*0960*/  VIADD R171, R0, 0x5 ;  /* 0x0000000500ab7836 */ /* 0x000fe20000000000 */
[----:B------:R1:W-:Y:S01]  /*0970*/  STL [R1+0x60c], R172 ;  /* 0x00060cac01007387 */ /* 0x0003e20000100800 */
[----:B------:R-:W-:Y:S02]  /*0980*/  IMAD R7, R22, R7, R13 ;  /* 0x0000000716077224 */ /* 0x000fe400078e020d */
[C---:B------:R-:W-:Y:S01]  /*0990*/  VIADD R170, R0.reuse, 0x6 ;  /* 0x0000000600aa7836 */ /* 0x040fe20000000000 */
[----:B------:R-:W-:Y:S01]  /*09a0*/  STL [R1+0x65c], R171 ;  /* 0x00065cab01007387 */ /* 0x000fe20000100800 */
[----:B------:R-:W-:Y:S02]  /*09b0*/  VIADD R169, R0, 0x7 ;  /* 0x0000000700a97836 */ /* 0x000fe40000000000 */
[----:B------:R-:W-:Y:S01]  /*09c0*/  IMAD.HI.U32 R8, R5, R14, RZ ;  /* 0x0000000e05087227 */ /* 0x000fe200078e00ff */
[----:B------:R-:W-:Y:S02]  /*09d0*/  STL [R1+0x658], R170 ;  /* 0x000658aa01007387 */ /* 0x000fe40000100800 */
[----:B------:R-:W-:Y:S01]  /*09e0*/  IABS R22, R169 ;  /* 0x000000a900167213 */ /* 0x000fe20000000000 */
[C---:B------:R-:W-:Y:S01]  /*09f0*/  IMAD R6, R3.reuse, R6, R12 ;  /* 0x0000000603067224 */ /* 0x040fe200078e020c */
[----:B------:R-:W-:Y:S01]  /*0a00*/  STL [R1+0x654], R169 ;  /* 0x000654a901007387 */ /* 0x000fe20000100800 */
[C---:B------:R-:W-:Y:S01]  /*0a10*/  IMAD R10, R3.reuse, R9, R16 ;  /* 0x00000009030a7224 */ /* 0x040fe200078e0210 */
[----:B------:R-:W-:Y:S01]  /*0a20*/  IABS R16, R172 ;  /* 0x000000ac00107213 */ /* 0x000fe20000000000 */
[C---:B------:R-:W-:Y:S01]  /*0a30*/  IMAD R12, R3.reuse, R11, R18 ;  /* 0x0000000b030c7224 */ /* 0x040fe200078e0212 */
[----:B------:R-:W-:Y:S01]  /*0a40*/  IABS R18, R171 ;  /* 0x000000ab00127213 */ /* 0x000fe20000000000 */
[----:B------:R-:W-:Y:S01]  /*0a50*/  IMAD.IADD R7, R20, 0x1, R7 ;  /* 0x0000000114077824 */ /* 0x000fe200078e0207 */
[----:B------:R-:W-:Y:S01]  /*0a60*/  IABS R20, R170 ;  /* 0x000000aa00147213 */ /* 0x000fe20000000000 */
[----:B------:R-:W-:Y:S01]  /*0a70*/  IMAD.MOV R8, RZ, RZ, -R8 ;  /* 0x000000ffff087224 */ /* 0x000fe200078e0a08 */
[----:B------:R-:W-:Y:S01]  /*0a80*/  ISETP.GT.U32.AND P0, PT, R3, R6, PT ;  /* 0x000000060300720c */ /* 0x000fe20003f04070 */
[----:B------:R-:W-:Y:S01]  /*0a90*/  IMAD.HI.U32 R9, R5, R16, RZ ;  /* 0x0000001005097227 */ /* 0x000fe200078e00ff */
[----:B------:R-:W-:-:S02]  /*0aa0*/  ISETP.GT.U32.AND P1, PT, R3, R10, PT ;  /* 0x0000000a0300720c */ /* 0x000fc40003f24070 */
[----:B------:R-:W-:Y:S01]  /*0ab0*/  ISETP.GT.U32.AND P2, PT, R3, R12, PT ;  /* 0x0000000c0300720c */ /* 0x000fe20003f44070 */
[----:B------:R-:W-:Y:S02]  /*0ac0*/  VIADD R166, R0, 0xa ;  /* 0x0000000a00a67836 */ /* 0x000fe40000000000 */
[----:B------:R-:W-:-:S03]  /*0ad0*/  IMAD.HI.U32 R11, R5, R18, RZ ;  /* 0x00000012050b7227 */ /* 0x000fc600078e00ff */
[----:B------:R-:W-:Y:S01]  /*0ae0*/  IABS R26, R166 ;  /* 0x000000a6001a7213 */ /* 0x000fe20000000000 */
[----:B------:R-:W-:Y:S02]  /*0af0*/  IMAD R8, R3, R8, R14 ;  /* 0x0000000803087224 */ /* 0x000fe400078e020e */
[----:B------:R-:W-:Y:S01]  /*0b00*/  IMAD.HI.U32 R13, R5, R20, RZ ;  /* 0x00000014050d7227 */ /* 0x000fe200078e00ff */
[----:B------:R-:W-:Y:S02]  /*0b10*/  @!P0 IADD3 R6, R6, -R3, RZ ;  /* 0x8000000306068210 */ /* 0x000fe40007ffe0ff */
[----:B------:R-:W-:Y:S01]  /*0b20*/  ISETP.GT.U32.AND P0, PT, R3, R8, PT ;  /* 0x000000080300720c */ /* 0x000fe20003f04070 */
[----:B------:R-:W-:Y:S01]  /*0b30*/  IMAD.HI.U32 R14, R5, R22, RZ ;  /* 0x00000016050e7227 */ /* 0x000fe200078e00ff */
[----:B------:R-:W-:Y:S02]  /*0b40*/  IADD3 R13, -R13, RZ, RZ ;  /* 0x000000ff0d0d7210 */ /* 0x000fe40007ffe1ff */
[----:B------:R-:W-:Y:S01]  /*0b50*/  ISETP.GT.U32.AND P3, PT, R3, R6, PT ;  /* 0x000000060300720c */ /* 0x000fe20003f64070 */
[----:B------:R-:W-:-:S02]  /*0b60*/  IMAD.MOV R9, RZ, RZ, -R9 ;  /* 0x000000ffff097224 */ /* 0x000fc400078e0a09 */
[C---:B------:R-:W-:Y:S02]  /*0b70*/  VIADD R163, R0.reuse, 0xd ;  /* 0x0000000d00a37836 */ /* 0x040fe40000000000 */
[----:B------:R-:W-:Y:S02]  /*0b80*/  IMAD.MOV R11, RZ, RZ, -R11 ;  /* 0x000000ffff0b7224 */ /* 0x000fe400078e0a0b */
[----:B------:R-:W-:Y:S01]  /*0b90*/  IMAD.MOV R17, RZ, RZ, -R14 ;  /* 0x000000ffff117224 */ /* 0x000fe200078e0a0e */
[----:B------:R-:W-:Y:S01]  /*0ba0*/  IABS R32, R163 ;  /* 0x000000a300207213 */ /* 0x000fe20000000000 */
[C---:B------:R-:W-:Y:S02]  /*0bb0*/  IMAD R14, R3.reuse, R9, R16 ;  /* 0x00000009030e7224 */ /* 0x040fe400078e0210 */
[C---:B------:R-:W-:Y:S02]  /*0bc0*/  IMAD R16, R3.reuse, R11, R18 ;  /* 0x0000000b03107224 */ /* 0x040fe400078e0212 */
[----:B------:R-:W-:Y:S01]  /*0bd0*/  VIADD R161, R0, 0xf ;  /* 0x0000000f00a17836 */ /* 0x000fe20000000000 */
[----:B------:R-:W-:Y:S01]  /*0be0*/  ISETP.GT.U32.AND P4, PT, R3, R14, PT ;  /* 0x0000000e0300720c */ /* 0x000fe20003f84070 */
[----:B------:R-:W-:Y:S01]  /*0bf0*/  IMAD.HI.U32 R11, R5, R26, RZ ;  /* 0x0000001a050b7227 */ /* 0x000fe200078e00ff */
[----:B------:R-:W-:-:S02]  /*0c00*/  ISETP.GT.U32.AND P5, PT, R3, R16, PT ;  /* 0x000000100300720c */ /* 0x000fc40003fa4070 */
[----:B------:R-:W-:Y:S01]  /*0c10*/  IABS R36, R161 ;  /* 0x000000a100247213 */ /* 0x000fe20000000000 */
[C---:B------:R-:W-:Y:S02]  /*0c20*/  IMAD R18, R3.reuse, R13, R20 ;  /* 0x0000000d03127224 */ /* 0x040fe400078e0214 */
[----:B------:R-:W-:Y:S02]  /*0c30*/  IMAD R20, R3, R17, R22 ;  /* 0x0000001103147224 */ /* 0x000fe400078e0216 */
[----:B------:R-:W-:Y:S02]  /*0c40*/  VIADD R158, R0, 0x12 ;  /* 0x00000012009e7836 */ /* 0x000fe40000000000 */
[----:B------:R-:W-:-:S03]  /*0c50*/  IMAD.HI.U32 R17, R5, R32, RZ ;  /* 0x0000002005117227 */ /* 0x000fc600078e00ff */
[----:B------:R-:W-:Y:S01]  /*0c60*/  IABS R42, R158 ;  /* 0x0000009e002a7213 */ /* 0x000fe20000000000 */
[----:B------:R-:W-:Y:S01]  /*0c70*/  IMAD.MOV R11, RZ, RZ, -R11 ;  /* 0x000000ffff0b7224 */ /* 0x000fe200078e0a0b */
[----:B------:R-:W-:Y:S01]  /*0c80*/  @!P5 IADD3 R16, R16, -R3, RZ ;  /* 0x800000031010d210 */ /* 0x000fe20007ffe0ff */
[----:B------:R-:W-:Y:S02]  /*0c90*/  IMAD.MOV R17, RZ, RZ, -R17 ;  /* 0x000000ffff117224 */ /* 0x000fe400078e0a11 */
[----:B------:R-:W-:Y:S02]  /*0ca0*/  IMAD R26, R3, R11, R26 ;  /* 0x0000000b031a7224 */ /* 0x000fe400078e021a */
[----:B------:R-:W-:Y:S02]  /*0cb0*/  VIADD R154, R0, 0x14 ;  /* 0x00000014009a7836 */ /* 0x000fe40000000000 */
[----:B------:R-:W-:-:S03]  /*0cc0*/  IMAD.HI.U32 R11, R5, R36, RZ ;  /* 0x00000024050b7227 */ /* 0x000fc600078e00ff */
[----:B------:R-:W-:Y:S01]  /*0cd0*/  IABS R46, R154 ;  /* 0x0000009a002e7213 */ /* 0x000fe20000000000 */
[----:B------:R-:W-:Y:S02]  /*0ce0*/  IMAD R32, R3, R17, R32 ;  /* 0x0000001103207224 */ /* 0x000fe400078e0220 */
[----:B------:R-:W-:Y:S02]  /*0cf0*/  VIADD R149, R0, 0x17 ;  /* 0x0000001700957836 */ /* 0x000fe40000000000 */
[----:B------:R-:W-:-:S03]  /*0d00*/  IMAD.HI.U32 R17, R5, R42, RZ ;  /* 0x0000002a05117227 */ /* 0x000fc600078e00ff */
[----:B------:R-:W-:Y:S01]  /*0d10*/  IABS R52, R149 ;  /* 0x0000009500347213 */ /* 0x000fe20000000000 */
[----:B------:R-:W-:Y:S02]  /*0d20*/  IMAD.MOV R11, RZ, RZ, -R11 ;  /* 0x000000ffff0b7224 */ /* 0x000fe400078e0a0b */
        /* <DEDUP_REMOVED lines=65> */
[C---:B------:R-:W-:Y:S02]  /*1140*/  VIADD R168, R0.reuse, 0x8 ;  /* 0x0000000800a87836 */ /* 0x040fe40000000000 */
[----:B------:R-:W-:Y:S02]  /*1150*/  IMAD R102, R3, R17, R102 ;  /* 0x0000001103667224 */ /* 0x000fe400078e0266 */
[----:B------:R-:W-:Y:S01]  /*1160*/  IMAD.HI.U32 R17, R5, R112, RZ ;  /* 0x0000007005117227 */ /* 0x000fe200078e00ff */
[----:B------:R-:W-:Y:S01]  /*1170*/  IABS R24, R168 ;  /* 0x000000a800187213 */ /* 0x000fe20000000000 */
[----:B------:R2:W-:Y:S02]  /*1180*/  STL [R1+0x650], R168 ;  /* 0x000650a801007387 */ /* 0x0005e40000100800 */
[----:B------:R-:W-:Y:S02]  /*1190*/  IMAD.MOV R11, RZ, RZ, -R11 ;  /* 0x000000ffff0b7224 */ /* 0x000fe400078e0a0b */
[----:B------:R-:W-:-:S02]  /*11a0*/  VIADD R95, R0, 0x3a ;  /* 0x0000003a005f7836 */ /* 0x000fc40000000000 */
[----:B------:R-:W-:Y:S02]  /*11b0*/  IMAD.MOV R17, RZ, RZ, -R17 ;  /* 0x000000ffff117224 */ /* 0x000fe400078e0a11 */
[----:B------:R-:W-:Y:S01]  /*11c0*/  IMAD R106, R3, R11, R106 ;  /* 0x0000000b036a7224 */ /* 0x000fe200078e026a */
[----:B------:R-:W-:Y:S01]  /*11d0*/  IABS R122, R95 ;  /* 0x0000005f007a7213 */ /* 0x000fe20000000000 */
[----:B------:R-:W-:-:S04]  /*11e0*/  IMAD.HI.U32 R11, R5, R116, RZ ;  /* 0x00000074050b7227 */ /* 0x000fc800078e00ff */
[----:B------:R-:W-:Y:S02]  /*11f0*/  IMAD R112, R3, R17, R112 ;  /* 0x0000001103707224 */ /* 0x000fe400078e0270 */
[----:B------:R-:W-:-:S04]  /*1200*/  IMAD.HI.U32 R15, R5, R24, RZ ;  /* 0x00000018050f7227 */ /* 0x000fc800078e00ff */
[----:B------:R-:W-:Y:S02]  /*1210*/  IMAD.MOV R17, RZ, RZ, -R11 ;  /* 0x000000ffff117224 */ /* 0x000fe400078e0a0b */
[----:B------:R-:W-:Y:S02]  /*1220*/  VIADD R21, R0, 0x3f ;  /* 0x0000003f00157836 */ /* 0x000fe40000000000 */
[----:B------:R-:W-:-:S03]  /*1230*/  IMAD.HI.U32 R11, R5, R122, RZ ;  /* 0x0000007a050b7227 */ /* 0x000fc600078e00ff */
[----:B------:R-:W-:Y:S01]  /*1240*/  IABS R132, R21 ;  /* 0x0000001500847213 */ /* 0x000fe20000000000 */
[----:B------:R-:W-:Y:S02]  /*1250*/  IMAD.MOV R15, RZ, RZ, -R15 ;  /* 0x000000ffff0f7224 */ /* 0x000fe400078e0a0f */
[----:B------:R-:W-:Y:S02]  /*1260*/  VIADD R167, R0, 0x9 ;  /* 0x0000000900a77836 */ /* 0x000fe40000000000 */
[----:B------:R-:W-:Y:S02]  /*1270*/  IMAD.MOV R11, RZ, RZ, -R11 ;  /* 0x000000ffff0b7224 */ /* 0x000fe400078e0a0b */
[C---:B------:R-:W-:Y:S01]  /*1280*/  IMAD R22, R3.reuse, R15, R24 ;  /* 0x0000000f03167224 */ /* 0x040fe200078e0218 */
[----:B------:R-:W-:Y:S01]  /*1290*/  IABS R24, R167 ;  /* 0x000000a700187213 */ /* 0x000fe20000000000 */
[----:B------:R-:W-:Y:S01]  /*12a0*/  IMAD R122, R3, R11, R122 ;  /* 0x0000000b037a7224 */ /* 0x000fe200078e027a */
[----:B------:R-:W-:Y:S01]  /*12b0*/  STL [R1+0x64c], R167 ;  /* 0x00064ca701007387 */ /* 0x000fe20000100800 */
[----:B------:R-:W-:-:S03]  /*12c0*/  IMAD.HI.U32 R11, R5, R132, RZ ;  /* 0x00000084050b7227 */ /* 0x000fc600078e00ff */
[----:B------:R-:W-:Y:S01]  /*12d0*/  STL [R1+0x648], R166 ;  /* 0x000648a601007387 */ /* 0x000fe20000100800 */
[----:B------:R-:W-:Y:S02]  /*12e0*/  VIADD R165, R0, 0xb ;  /* 0x0000000b00a57836 */ /* 0x000fe40000000000 */
[----:B------:R-:W-:-:S03]  /*12f0*/  IMAD.HI.U32 R9, R5, R24, RZ ;  /* 0x0000001805097227 */ /* 0x000fc600078e00ff */
[----:B------:R-:W-:Y:S01]  /*1300*/  IABS R28, R165 ;  /* 0x000000a5001c7213 */ /* 0x000fe20000000000 */
[----:B------:R-:W-:Y:S01]  /*1310*/  IMAD.MOV R11, RZ, RZ, -R11 ;  /* 0x000000ffff0b7224 */ /* 0x000fe200078e0a0b */
[----:B------:R-:W-:Y:S01]  /*1320*/  STL [R1+0x644], R165 ;  /* 0x000644a501007387 */ /* 0x000fe20000100800 */
[----:B------:R-:W-:Y:S02]  /*1330*/  VIADD R164, R0, 0xc ;  /* 0x0000000c00a47836 */ /* 0x000fe40000000000 */
[----:B------:R-:W-:Y:S02]  /*1340*/  IMAD.MOV R9, RZ, RZ, -R9 ;  /* 0x000000ffff097224 */ /* 0x000fe400078e0a09 */
[----:B------:R-:W-:Y:S01]  /*1350*/  IMAD R132, R3, R11, R132 ;  /* 0x0000000b03847224 */ /* 0x000fe200078e0284 */
[----:B------:R-:W-:Y:S01]  /*1360*/  IABS R30, R164 ;  /* 0x000000a4001e7213 */ /* 0x000fe20000000000 */
[----:B------:R-:W-:Y:S01]  /*1370*/  IMAD.HI.U32 R13, R5, R28, RZ ;  /* 0x0000001c050d7227 */ /* 0x000fe200078e00ff */
[----:B------:R-:W-:Y:S02]  /*1380*/  STL [R1+0x640], R164 ;  /* 0x000640a401007387 */ /* 0x000fe40000100800 */
[C---:B------:R-:W-:Y:S01]  /*1390*/  ISETP.GT.U32.AND P6, PT, R3.reuse, R132, PT ;  /* 0x000000840300720c */ /* 0x040fe20003fc4070 */
[----:B------:R-:W-:Y:S01]  /*13a0*/  IMAD R24, R3, R9, R24 ;  /* 0x0000000903187224 */ /* 0x000fe200078e0218 */
[----:B------:R-:W-:Y:S01]  /*13b0*/  IADD3 R13, -R13, RZ, RZ ;  /* 0x000000ff0d0d7210 */ /* 0x000fe20007ffe1ff */
[--C-:B------:R-:W-:Y:S01]  /*13c0*/  @!P1 IMAD.IADD R10, R10, 0x1, -R3.reuse ;  /* 0x000000010a0a9824 */ /* 0x100fe200078e0a03 */
[----:B------:R-:W-:Y:S01]  /*13d0*/  STL [R1+0x63c], R163 ;  /* 0x00063ca301007387 */ /* 0x000fe20000100800 */
[----:B------:R-:W-:Y:S01]  /*13e0*/  @!P2 IMAD.IADD R12, R12, 0x1, -R3 ;  /* 0x000000010c0ca824 */ /* 0x000fe200078e0a03 */
[----:B------:R-:W-:Y:S01]  /*13f0*/  ISETP.GT.U32.AND P1, PT, R3, R24, PT ;  /* 0x000000180300720c */ /* 0x000fe20003f24070 */
[----:B------:R-:W-:Y:S01]  /*1400*/  IMAD.HI.U32 R15, R5, R30, RZ ;  /* 0x0000001e050f7227 */ /* 0x000fe200078e00ff */
[----:B------:R-:W-:-:S03]  /*1410*/  ISETP.GT.U32.AND P2, PT, R3, R26, PT ;  /* 0x0000001a0300720c */ /* 0x000fc60003f44070 */
[----:B------:R-:W-:Y:S01]  /*1420*/  @!P3 IMAD.IADD R6, R6, 0x1, -R3 ;  /* 0x000000010606b824 */ /* 0x000fe200078e0a03 */
[C---:B------:R-:W-:Y:S01]  /*1430*/  ISETP.GT.U32.AND P3, PT, R3.reuse, R20, PT ;  /* 0x000000140300720c */ /* 0x040fe20003f64070 */
[----:B------:R-:W-:Y:S02]  /*1440*/  IMAD.MOV R15, RZ, RZ, -R15 ;  /* 0x000000ffff0f7224 */ /* 0x000fe400078e0a0f */
[C---:B------:R-:W-:Y:S02]  /*1450*/  IMAD R28, R3.reuse, R13, R28 ;  /* 0x0000000d031c7224 */ /* 0x040fe400078e021c */
[--C-:B------:R-:W-:Y:S01]  /*1460*/  @!P0 IMAD.IADD R8, R8, 0x1, -R3.reuse ;  /* 0x0000000108088824 */ /* 0x100fe200078e0a03 */
[C---:B------:R-:W-:Y:S01]  /*1470*/  ISETP.GT.U32.AND P0, PT, R3.reuse, R22, PT ;  /* 0x000000160300720c */ /* 0x040fe20003f04070 */
[C---:B------:R-:W-:Y:S02]  /*1480*/  IMAD R30, R3.reuse, R15, R30 ;  /* 0x0000000f031e7224 */ /* 0x040fe400078e021e */
[--C-:B------:R-:W-:Y:S01]  /*1490*/  @!P6 IMAD.IADD R132, R132, 0x1, -R3.reuse ;  /* 0x000000018484e824 */ /* 0x100fe200078e0a03 */
[C---:B------:R-:W-:Y:S01]  /*14a0*/  ISETP.GT.U32.AND P6, PT, R3.reuse, R18, PT ;  /* 0x000000120300720c */ /* 0x040fe20003fc4070 */
[--C-:B------:R-:W-:Y:S01]  /*14b0*/  @!P4 IMAD.IADD R14, R14, 0x1, -R3.reuse ;  /* 0x000000010e0ec824 */ /* 0x100fe200078e0a03 */
[C---:B------:R-:W-:Y:S01]  /*14c0*/  ISETP.GT.U32.AND P4, PT, R3.reuse, R28, PT ;  /* 0x0000001c0300720c */ /* 0x040fe20003f84070 */
[--C-:B------:R-:W-:Y:S01]  /*14d0*/  @!P1 IMAD.IADD R24, R24, 0x1, -R3.reuse ;  /* 0x0000000118189824 */ /* 0x100fe200078e0a03 */
[C---:B------:R-:W-:Y:S01]  /*14e0*/  ISETP.GT.U32.AND P5, PT, R3.reuse, R30, PT ;  /* 0x0000001e0300720c */ /* 0x040fe20003fa4070 */
[----:B------:R-:W-:Y:S01]  /*14f0*/  @!P2 IMAD.IADD R26, R26, 0x1, -R3 ;  /* 0x000000011a1aa824 */ /* 0x000fe200078e0a03 */
[C---:B------:R-:W-:Y:S01]  /*1500*/  ISETP.GT.U32.AND P1, PT, R3.reuse, R12, PT ;  /* 0x0000000c0300720c */ /* 0x040fe20003f24070 */
[C---:B------:R-:W-:Y:S01]  /*1510*/  VIADD R162, R0.reuse, 0xe ;  /* 0x0000000e00a27836 */ /* 0x040fe20000000000 */
[----:B------:R-:W-:Y:S01]  /*1520*/  ISETP.GT.U32.AND P2, PT, R3, R14, PT ;  /* 0x0000000e0300720c */ /* 0x000fe20003f44070 */
[----:B------:R-:W-:-:S02]  /*1530*/  VIADD R160, R0, 0x10 ;  /* 0x0000001000a07836 */ /* 0x000fc40000000000 */
[--C-:B------:R-:W-:Y:S01]  /*1540*/  @!P3 IMAD.IADD R20, R20, 0x1, -R3.reuse ;  /* 0x000000011414b824 */ /* 0x100fe200078e0a03 */
[C---:B------:R-:W-:Y:S01]  /*1550*/  ISETP.GT.U32.AND P3, PT, R3.reuse, R8, PT ;  /* 0x000000080300720c */ /* 0x040fe20003f64070 */
[----:B------:R-:W-:Y:S01]  /*1560*/  VIADD R159, R0, 0x11 ;  /* 0x00000011009f7836 */ /* 0x000fe20000000000 */
[----:B------:R-:W-:Y:S01]  /*1570*/  IABS R34, R162 ;  /* 0x000000a200227213 */ /* 0x000fe20000000000 */
[--C-:B------:R-:W-:Y:S01]  /*1580*/  @!P0 IMAD.IADD R22, R22, 0x1, -R3.reuse ;  /* 0x0000000116168824 */ /* 0x100fe200078e0a03 */
[C---:B------:R-:W-:Y:S01]  /*1590*/  ISETP.GT.U32.AND P0, PT, R3.reuse, R10, PT ;  /* 0x0000000a0300720c */ /* 0x040fe20003f04070 */
[--C-:B------:R-:W-:Y:S01]  /*15a0*/  @!P6 IMAD.IADD R18, R18, 0x1, -R3.reuse ;  /* 0x000000011212e824 */ /* 0x100fe200078e0a03 */
[----:B------:R-:W-:Y:S01]  /*15b0*/  IABS R38, R160 ;  /* 0x000000a000267213 */ /* 0x000fe20000000000 */
[--C-:B------:R-:W-:Y:S01]  /*15c0*/  @!P4 IMAD.IADD R28, R28, 0x1, -R3.reuse ;  /* 0x000000011c1cc824 */ /* 0x100fe200078e0a03 */
[----:B------:R-:W-:Y:S01]  /*15d0*/  IABS R40, R159 ;  /* 0x0000009f00287213 */ /* 0x000fe20000000000 */
[----:B------:R-:W-:Y:S01]  /*15e0*/  VIADD R155, R0, 0x13 ;  /* 0x00000013009b7836 */ /* 0x000fe20000000000 */
[----:B------:R-:W-:Y:S01]  /*15f0*/  ISETP.GT.U32.AND P4, PT, R3, R16, PT ;  /* 0x000000100300720c */ /* 0x000fe20003f84070 */
[----:B------:R-:W-:Y:S01]  /*1600*/  IMAD.HI.U32 R9, R5, R34, RZ ;  /* 0x0000002205097227 */ /* 0x000fe200078e00ff */
[----:B------:R-:W-:Y:S01]  /*1610*/  ISETP.GT.U32.AND P6, PT, R3, R132, PT ;  /* 0x000000840300720c */ /* 0x000fe20003fc4070 */
[----:B------:R3:W-:Y:S01]  /*1620*/  STL [R1+0x638], R162 ;  /* 0x000638a201007387 */ /* 0x0007e20000100800 */
[----:B------:R-:W-:Y:S01]  /*1630*/  IABS R44, R155 ;  /* 0x0000009b002c7213 */ /* 0x000fe20000000000 */
[----:B------:R-:W-:Y:S01]  /*1640*/  IMAD.HI.U32 R13, R5, R38, RZ ;  /* 0x00000026050d7227 */ /* 0x000fe200078e00ff */
[----:B------:R-:W-:Y:S01]  /*1650*/  @!P3 IADD3 R8, R8, -R3, RZ ;  /* 0x800000030808b210 */ /* 0x000fe20007ffe0ff */
[----:B------:R4:W-:Y:S01]  /*1660*/  STL [R1+0x634], R161 ;  /* 0x000634a101007387 */ /* 0x0009e20000100800 */
[C---:B------:R-:W-:Y:S01]  /*1670*/  ISETP.GT.U32.AND P3, PT, R3.reuse, R20, PT ;  /* 0x000000140300720c */ /* 0x040fe20003f64070 */
[--C-:B------:R-:W-:Y:S01]  /*1680*/  @!P5 IMAD.IADD R30, R30, 0x1, -R3.reuse ;  /* 0x000000011e1ed824 */ /* 0x100fe200078e0a03 */
[C---:B------:R-:W-:Y:S01]  /*1690*/  ISETP.GT.U32.AND P5, PT, R3.reuse, R18, PT ;  /* 0x000000120300720c */ /* 0x040fe20003fa4070 */
[--C-:B------:R-:W-:Y:S01]  /*16a0*/  @!P1 IMAD.IADD R12, R12, 0x1, -R3.reuse ;  /* 0x000000010c0c9824 */ /* 0x100fe200078e0a03 */
[C---:B------:R-:W-:Y:S01]  /*16b0*/  ISETP.GT.U32.AND P1, PT, R3.reuse, R24, PT ;  /* 0x000000180300720c */ /* 0x040fe20003f24070 */
[----:B------:R-:W-:Y:S01]  /*16c0*/  @!P2 IMAD.IADD R14, R14, 0x1, -R3 ;  /* 0x000000010e0ea824 */ /* 0x000fe200078e0a03 */
[----:B------:R-:W-:Y:S01]  /*16d0*/  ISETP.GT.U32.AND P2, PT, R3, R26, PT ;  /* 0x0000001a0300720c */ /* 0x000fe20003f44070 */
[----:B------:R-:W-:Y:S01]  /*16e0*/  IMAD.HI.U32 R15, R5, R40, RZ ;  /* 0x00000028050f7227 */ /* 0x000fe200078e00ff */
[----:B------:R-:W-:Y:S01]  /*16f0*/  IADD3 R13, -R13, RZ, RZ ;  /* 0x000000ff0d0d7210 */ /* 0x000fe20007ffe1ff */
[----:B------:R-:W-:Y:S02]  /*1700*/  STL [R1+0x630], R160 ;  /* 0x000630a001007387 */ /* 0x000fe40000100800 */
[----:B------:R-:W-:-:S02]  /*1710*/  IMAD.MOV R9, RZ, RZ, -R9 ;  /* 0x000000ffff097224 */ /* 0x000fc400078e0a09 */
[----:B------:R-:W-:Y:S01]  /*1720*/  IMAD.MOV R15, RZ, RZ, -R15 ;  /* 0x000000ffff0f7224 */ /* 0x000fe200078e0a0f */
[----:B------:R-:W-:Y:S01]  /*1730*/  STL [R1+0x62c], R159 ;  /* 0x00062c9f01007387 */ /* 0x000fe20000100800 */
[C---:B------:R-:W-:Y:S02]  /*1740*/  IMAD R34, R3.reuse, R9, R34 ;  /* 0x0000000903227224 */ /* 0x040fe400078e0222 */
[----:B------:R-:W-:Y:S01]  /*1750*/  VIADD R148, R0, 0x18 ;  /* 0x0000001800947836 */ /* 0x000fe20000000000 */
[----:B------:R-:W-:Y:S01]  /*1760*/  STL [R1+0x628], R158 ;  /* 0x0006289e01007387 */ /* 0x000fe20000100800 */
[----:B------:R-:W-:Y:S01]  /*1770*/  @!P0 IMAD.IADD R10, R10, 0x1, -R3 ;  /* 0x000000010a0a8824 */ /* 0x000fe200078e0a03 */
[----:B------:R-:W-:Y:S01]  /*1780*/  ISETP.GT.U32.AND P0, PT, R3, R22, PT ;  /* 0x000000160300720c */ /* 0x000fe20003f04070 */
[----:B------:R-:W-:Y:S01]  /*1790*/  IMAD.HI.U32 R9, R5, R44, RZ ;  /* 0x0000002c05097227 */ /* 0x000fe200078e00ff */
[----:B------:R-:W-:Y:S01]  /*17a0*/  IABS R54, R148 ;  /* 0x0000009400367213 */ /* 0x000fe20000000000 */
[----:B------:R-:W-:Y:S02]  /*17b0*/  STL [R1+0x624], R155 ;  /* 0x0006249b01007387 */ /* 0x000fe40000100800 */
[----:B------:R-:W-:-:S02]  /*17c0*/  VIADD R151, R0, 0x15 ;  /* 0x0000001500977836 */ /* 0x000fc40000000000 */
[C---:B------:R-:W-:Y:S01]  /*17d0*/  IMAD R38, R3.reuse, R13, R38 ;  /* 0x0000000d03267224 */ /* 0x040fe200078e0226 */
[----:B------:R-:W-:Y:S01]  /*17e0*/  STL [R1+0x620], R154 ;  /* 0x0006209a01007387 */ /* 0x000fe20000100800 */
[C---:B------:R-:W-:Y:S01]  /*17f0*/  IMAD R40, R3.reuse, R15, R40 ;  /* 0x0000000f03287224 */ /* 0x040fe200078e0228 */
[----:B------:R-:W-:Y:S01]  /*1800*/  IABS R48, R151 ;  /* 0x0000009700307213 */ /* 0x000fe20000000000 */
[----:B------:R-:W-:Y:S01]  /*1810*/  @!P4 IMAD.IADD R16, R16, 0x1, -R3 ;  /* 0x000000011010c824 */ /* 0x000fe200078e0a03 */
[C---:B------:R-:W-:Y:S01]  /*1820*/  ISETP.GT.U32.AND P4, PT, R3.reuse, R28, PT ;  /* 0x0000001c0300720c */ /* 0x040fe20003f84070 */
[----:B------:R-:W-:Y:S01]  /*1830*/  IMAD.MOV R9, RZ, RZ, -R9 ;  /* 0x000000ffff097224 */ /* 0x000fe200078e0a09 */
[----:B------:R-:W-:Y:S01]  /*1840*/  STL [R1+0x61c], R151 ;  /* 0x00061c9701007387 */ /* 0x000fe20000100800 */
[----:B------:R-:W-:Y:S02]  /*1850*/  VIADD R150, R0, 0x16 ;  /* 0x0000001600967836 */ /* 0x000fe40000000000 */
[--C-:B------:R-:W-:Y:S01]  /*1860*/  @!P5 IMAD.IADD R18, R18, 0x1, -R3.reuse ;  /* 0x000000011212d824 */ /* 0x100fe200078e0a03 */
[C---:B------:R-:W-:Y:S01]  /*1870*/  ISETP.GT.U32.AND P5, PT, R3.reuse, R32, PT ;  /* 0x000000200300720c */ /* 0x040fe20003fa4070 */
[--C-:B------:R-:W-:Y:S01]  /*1880*/  @!P1 IMAD.IADD R24, R24, 0x1, -R3.reuse ;  /* 0x0000000118189824 */ /* 0x100fe200078e0a03 */
[C---:B------:R-:W-:Y:S01]  /*1890*/  ISETP.GT.U32.AND P1, PT, R3.reuse, R38, PT ;  /* 0x000000260300720c */ /* 0x040fe20003f24070 */
[----:B------:R-:W-:Y:S01]  /*18a0*/  @!P2 IMAD.IADD R26, R26, 0x1, -R3 ;  /* 0x000000011a1aa824 */ /* 0x000fe200078e0a03 */
[C---:B------:R-:W-:Y:S01]  /*18b0*/  ISETP.GT.U32.AND P2, PT, R3.reuse, R40, PT ;  /* 0x000000280300720c */ /* 0x040fe20003f44070 */
[----:B------:R-:W-:Y:S01]  /*18c0*/  IMAD R44, R3, R9, R44 ;  /* 0x00000009032c7224 */ /* 0x000fe200078e022c */
[----:B------:R-:W-:Y:S01]  /*18d0*/  IABS R50, R150 ;  /* 0x0000009600327213 */ /* 0x000fe20000000000 */
[----:B------:R-:W-:Y:S01]  /*18e0*/  IMAD.HI.U32 R9, R5, R54, RZ ;  /* 0x0000003605097227 */ /* 0x000fe200078e00ff */
[----:B------:R-:W-:Y:S01]  /*18f0*/  @!P4 IADD3 R28, R28, -R3, RZ ;  /* 0x800000031c1cc210 */ /* 0x000fe20007ffe0ff */
[----:B------:R4:W-:Y:S01]  /*1900*/  STL [R1+0x608], R150 ;  /* 0x0006089601007387 */ /* 0x0009e20000100800 */
[----:B------:R-:W-:Y:S01]  /*1910*/  ISETP.GT.U32.AND P4, PT, R3, R42, PT ;  /* 0x0000002a0300720c */ /* 0x000fe20003f84070 */
[----:B------:R-:W-:-:S02]  /*1920*/  IMAD.HI.U32 R13, R5, R48, RZ ;  /* 0x00000030050d7227 */ /* 0x000fc400078e00ff */
[----:B------:R4:W-:Y:S02]  /*1930*/  STL [R1+0x604], R149 ;  /* 0x0006049501007387 */ /* 0x0009e40000100800 */
[----:B------:R-:W-:Y:S01]  /*1940*/  @!P3 IMAD.IADD R20, R20, 0x1, -R3 ;  /* 0x000000011414b824 */ /* 0x000fe200078e0a03 */
[----:B------:R-:W-:Y:S01]  /*1950*/  ISETP.GT.U32.AND P3, PT, R3, R34, PT ;  /* 0x000000220300720c */ /* 0x000fe20003f64070 */
[----:B------:R-:W-:Y:S01]  /*1960*/  IMAD.MOV R9, RZ, RZ, -R9 ;  /* 0x000000ffff097224 */ /* 0x000fe200078e0a09 */
[----:B------:R-:W-:Y:S01]  /*1970*/  IADD3 R13, -R13, RZ, RZ ;  /* 0x000000ff0d0d7210 */ /* 0x000fe20007ffe1ff */
[--C-:B------:R-:W-:Y:S01]  /*1980*/  @!P6 IMAD.IADD R132, R132, 0x1, -R3.reuse ;  /* 0x000000018484e824 */ /* 0x100fe200078e0a03 */
[C---:B------:R-:W-:Y:S01]  /*1990*/  ISETP.GT.U32.AND P6, PT, R3.reuse, R30, PT ;  /* 0x0000001e0300720c */ /* 0x040fe20003fc4070 */
[----:B------:R-:W-:Y:S01]  /*19a0*/  @!P0 IMAD.IADD R22, R22, 0x1, -R3 ;  /* 0x0000000116168824 */ /* 0x000fe200078e0a03 */
[----:B------:R-:W-:Y:S01]  /*19b0*/  ISETP.GT.U32.AND P0, PT, R3, R36, PT ;  /* 0x000000240300720c */ /* 0x000fe20003f04070 */
[----:B------:R-:W-:Y:S01]  /*19c0*/  IMAD.HI.U32 R15, R5, R50, RZ ;  /* 0x00000032050f7227 */ /* 0x000fe200078e00ff */
[----:B------:R-:W-:Y:S03]  /*19d0*/  STL [R1+0x600], R148 ;  /* 0x0006009401007387 */ /* 0x000fe60000100800 */
[----:B------:R-:W-:Y:S01]  /*19e0*/  IMAD R54, R3, R9, R54 ;  /* 0x0000000903367224 */ /* 0x000fe200078e0236 */
[----:B------:R-:W-:Y:S01]  /*19f0*/  STL [R1+0x5fc], R147 ;  /* 0x0005fc9301007387 */ /* 0x000fe20000100800 */
[----:B------:R-:W-:-:S02]  /*1a00*/  IMAD.MOV R15, RZ, RZ, -R15 ;  /* 0x000000ffff0f7224 */ /* 0x000fc400078e0a0f */
[C---:B------:R-:W-:Y:S02]  /*1a10*/  IMAD R48, R3.reuse, R13, R48 ;  /* 0x0000000d03307224 */ /* 0x040fe400078e0230 */
[--C-:B------:R-:W-:Y:S01]  /*1a20*/  @!P5 IMAD.IADD R32, R32, 0x1, -R3.reuse ;  /* 0x000000012020d824 */ /* 0x100fe200078e0a03 */
[C---:B------:R-:W-:Y:S01]  /*1a30*/  ISETP.GT.U32.AND P5, PT, R3.reuse, R46, PT ;  /* 0x0000002e0300720c */ /* 0x040fe20003fa4070 */
[--C-:B------:R-:W-:Y:S01]  /*1a40*/  @!P1 IMAD.IADD R38, R38, 0x1, -R3.reuse ;  /* 0x0000000126269824 */ /* 0x100fe200078e0a03 */
[C---:B------:R-:W-:Y:S01]  /*1a50*/  ISETP.GT.U32.AND P1, PT, R3.reuse, R52, PT ;  /* 0x000000340300720c */ /* 0x040fe20003f24070 */
[--C-:B------:R-:W-:Y:S01]  /*1a60*/  @!P2 IMAD.IADD R40, R40, 0x1, -R3.reuse ;  /* 0x000000012828a824 */ /* 0x100fe200078e0a03 */
[C---:B------:R-:W-:Y:S01]  /*1a70*/  ISETP.GT.U32.AND P2, PT, R3.reuse, R54, PT ;  /* 0x000000360300720c */ /* 0x040fe20003f44070 */
[C---:B------:R-:W-:Y:S02]  /*1a80*/  IMAD R50, R3.reuse, R15, R50 ;  /* 0x0000000f03327224 */ /* 0x040fe400078e0232 */
[--C-:B------:R-:W-:Y:S01]  /*1a90*/  @!P3 IMAD.IADD R34, R34, 0x1, -R3.reuse ;  /* 0x000000012222b824 */ /* 0x100fe200078e0a03 */
[C---:B------:R-:W-:Y:S01]  /*1aa0*/  ISETP.GT.U32.AND P3, PT, R3.reuse, R48, PT ;  /* 0x000000300300720c */ /* 0x040fe20003f64070 */
[--C-:B------:R-:W-:Y:S01]  /*1ab0*/  @!P6 IMAD.IADD R30, R30, 0x1, -R3.reuse ;  /* 0x000000011e1ee824 */ /* 0x100fe200078e0a03 */
[C---:B------:R-:W-:Y:S01]  /*1ac0*/  ISETP.GT.U32.AND P6, PT, R3.reuse, R44, PT ;  /* 0x0000002c0300720c */ /* 0x040fe20003fc4070 */
[----:B------:R-:W-:Y:S01]  /*1ad0*/  @!P0 IMAD.IADD R36, R36, 0x1, -R3 ;  /* 0x0000000124248824 */ /* 0x000fe200078e0a03 */
[----:B------:R-:W-:Y:S01]  /*1ae0*/  ISETP.GT.U32.AND P0, PT, R3, R50, PT ;  /* 0x000000320300720c */ /* 0x000fe20003f04070 */
[----:B------:R-:W-:-:S02]  /*1af0*/  VIADD R146, R0, 0x1a ;  /* 0x0000001a00927836 */ /* 0x000fc40000000000 */
[--C-:B------:R-:W-:Y:S01]  /*1b00*/  @!P4 IMAD.IADD R42, R42, 0x1, -R3.reuse ;  /* 0x000000012a2ac824 */ /* 0x100fe200078e0a03 */
[C---:B------:R-:W-:Y:S01]  /*1b10*/  ISETP.GT.U32.AND P4, PT, R3.reuse, R56, PT ;  /* 0x000000380300720c */ /* 0x040fe20003f84070 */
[--C-:B------:R-:W-:Y:S01]  /*1b20*/  @!P5 IMAD.IADD R46, R46, 0x1, -R3.reuse ;  /* 0x000000012e2ed824 */ /* 0x100fe200078e0a03 */
[----:B------:R-:W-:Y:S01]  /*1b30*/  IABS R58, R146 ;  /* 0x00000092003a7213 */ /* 0x000fe20000000000 */
[--C-:B------:R-:W-:Y:S01]  /*1b40*/  @!P1 IMAD.IADD R52, R52, 0x1, -R3.reuse ;  /* 0x0000000134349824 */ /* 0x100fe200078e0a03 */
[C---:B------:R-:W-:Y:S01]  /*1b50*/  ISETP.GT.U32.AND P5, PT, R3.reuse, R34, PT ;  /* 0x000000220300720c */ /* 0x040fe20003fa4070 */
[--C-:B------:R-:W-:Y:S01]  /*1b60*/  @!P2 IMAD.IADD R54, R54, 0x1, -R3.reuse ;  /* 0x000000013636a824 */ /* 0x100fe200078e0a03 */
[C---:B------:R-:W-:Y:S01]  /*1b70*/  ISETP.GT.U32.AND P1, PT, R3.reuse, R40, PT ;  /* 0x000000280300720c */ /* 0x040fe20003f24070 */
[----:B------:R-:W-:Y:S01]  /*1b80*/  VIADD R145, R0, 0x1b ;  /* 0x0000001b00917836 */ /* 0x000fe20000000000 */
[----:B------:R-:W-:Y:S01]  /*1b90*/  ISETP.GT.U32.AND P2, PT, R3, R42, PT ;  /* 0x0000002a0300720c */ /* 0x000fe20003f44070 */
[----:B------:R-:W-:Y:S01]  /*1ba0*/  IMAD.HI.U32 R13, R5, R58, RZ ;  /* 0x0000003a050d7227 */ /* 0x000fe200078e00ff */
[----:B------:R-:W-:Y:S01]  /*1bb0*/  @!P3 IADD3 R48, R48, -R3, RZ ;  /* 0x800000033030b210 */ /* 0x000fe20007ffe0ff */
[----:B------:R-:W-:Y:S01]  /*1bc0*/  STL [R1+0x5f8], R146 ;  /* 0x0005f89201007387 */ /* 0x000fe20000100800 */
[----:B------:R-:W-:Y:S01]  /*1bd0*/  ISETP.GT.U32.AND P3, PT, R3, R36, PT ;  /* 0x000000240300720c */ /* 0x000fe20003f64070 */
[----:B------:R-:W-:Y:S01]  /*1be0*/  VIADD R141, R0, 0x1f ;  /* 0x0000001f008d7836 */ /* 0x000fe20000000000 */
[----:B------:R-:W-:Y:S01]  /*1bf0*/  IABS R60, R145 ;  /* 0x00000091003c7213 */ /* 0x000fe20000000000 */
[--C-:B------:R-:W-:Y:S01]  /*1c00*/  @!P6 IMAD.IADD R44, R44, 0x1, -R3.reuse ;  /* 0x000000012c2ce824 */ /* 0x100fe200078e0a03 */
[----:B------:R-:W-:Y:S01]  /*1c10*/  IADD3 R13, -R13, RZ, RZ ;  /* 0x000000ff0d0d7210 */ /* 0x000fe20007ffe1ff */
[--C-:B------:R-:W-:Y:S01]  /*1c20*/  @!P0 IMAD.IADD R50, R50, 0x1, -R3.reuse ;  /* 0x0000000132328824 */ /* 0x100fe200078e0a03 */
[C---:B------:R-:W-:Y:S01]  /*1c30*/  ISETP.GT.U32.AND P0, PT, R3.reuse, R38, PT ;  /* 0x000000260300720c */ /* 0x040fe20003f04070 */
[----:B------:R-:W-:Y:S01]  /*1c40*/  VIADD R140, R0, 0x20 ;  /* 0x00000020008c7836 */ /* 0x000fe20000000000 */
[----:B------:R-:W-:Y:S01]  /*1c50*/  IABS R68, R141 ;  /* 0x0000008d00447213 */ /* 0x000fe20000000000 */
[--C-:B------:R-:W-:Y:S01]  /*1c60*/  @!P4 IMAD.IADD R56, R56, 0x1, -R3.reuse ;  /* 0x000000013838c824 */ /* 0x100fe200078e0a03 */
[----:B------:R-:W-:Y:S01]  /*1c70*/  ISETP.GT.U32.AND P6, PT, R3, R32, PT ;  /* 0x000000200300720c */ /* 0x000fe20003fc4070 */
[----:B------:R-:W-:Y:S01]  /*1c80*/  IMAD.HI.U32 R15, R5, R60, RZ ;  /* 0x0000003c050f7227 */ /* 0x000fe200078e00ff */
[C---:B------:R-:W-:Y:S01]  /*1c90*/  ISETP.GT.U32.AND P4, PT, R3.reuse, R44, PT ;  /* 0x0000002c0300720c */ /* 0x040fe20003f84070 */
[----:B------:R-:W-:Y:S01]  /*1ca0*/  STL [R1+0x5f4], R145 ;  /* 0x0005f49101007387 */ /* 0x000fe20000100800 */
[----:B------:R-:W-:Y:S01]  /*1cb0*/  @!P2 IADD3 R42, R42, -R3, RZ ;  /* 0x800000032a2aa210 */ /* 0x000fe20007ffe0ff */
[----:B------:R-:W-:Y:S01]  /*1cc0*/  VIADD R143, R0, 0x1d ;  /* 0x0000001d008f7836 */ /* 0x000fe20000000000 */
[----:B------:R-:W-:Y:S01]  /*1cd0*/  IABS R70, R140 ;  /* 0x0000008c00467213 */ /* 0x000fe20000000000 */
[C---:B------:R-:W-:Y:S01]  /*1ce0*/  IMAD R58, R3.reuse, R13, R58 ;  /* 0x0000000d033a7224 */ /* 0x040fe200078e023a */
[----:B------:R-:W-:Y:S01]  /*1cf0*/  ISETP.GT.U32.AND P2, PT, R3, R54, PT ;  /* 0x000000360300720c */ /* 0x000fe20003f44070 */
[----:B------:R-:W-:Y:S01]  /*1d00*/  IMAD.HI.U32 R13, R5, R68, RZ ;  /* 0x00000044050d7227 */ /* 0x000fe200078e00ff */
[----:B------:R-:W-:Y:S01]  /*1d10*/  IABS R64, R143 ;  /* 0x0000008f00407213 */ /* 0x000fe20000000000 */
[----:B------:R-:W-:Y:S02]  /*1d20*/  STL [R1+0x5f0], R144 ;  /* 0x0005f09001007387 */ /* 0x000fe40000100800 */
[--C-:B------:R-:W-:Y:S01]  /*1d30*/  @!P5 IMAD.IADD R34, R34, 0x1, -R3.reuse ;  /* 0x000000012222d824 */ /* 0x100fe200078e0a03 */
[C---:B------:R-:W-:Y:S01]  /*1d40*/  ISETP.GT.U32.AND P5, PT, R3.reuse, R46, PT ;  /* 0x0000002e0300720c */ /* 0x040fe20003fa4070 */
[----:B------:R-:W-:Y:S01]  /*1d50*/  @!P1 IMAD.IADD R40, R40, 0x1, -R3 ;  /* 0x0000000128289824 */ /* 0x000fe200078e0a03 */
[----:B------:R-:W-:Y:S01]  /*1d60*/  ISETP.GT.U32.AND P1, PT, R3, R52, PT ;  /* 0x000000340300720c */ /* 0x000fe20003f24070 */
[----:B------:R-:W-:Y:S01]  /*1d70*/  IMAD.MOV R15, RZ, RZ, -R15 ;  /* 0x000000ffff0f7224 */ /* 0x000fe200078e0a0f */
[----:B------:R-:W-:Y:S01]  /*1d80*/  IADD3 R13, -R13, RZ, RZ ;  /* 0x000000ff0d0d7210 */ /* 0x000fe20007ffe1ff */
[----:B------:R-:W-:Y:S01]  /*1d90*/  @!P3 IMAD.IADD R36, R36, 0x1, -R3 ;  /* 0x000000012424b824 */ /* 0x000fe200078e0a03 */
[C---:B------:R-:W-:Y:S01]  /*1da0*/  ISETP.GT.U32.AND P3, PT, R3.reuse, R56, PT ;  /* 0x000000380300720c */ /* 0x040fe20003f64070 */
[----:B------:R-:W-:Y:S01]  /*1db0*/  IMAD R60, R3, R15, R60 ;  /* 0x0000000f033c7224 */ /* 0x000fe200078e023c */
[----:B------:R-:W-:Y:S01]  /*1dc0*/  STL [R1+0x5ec], R143 ;  /* 0x0005ec8f01007387 */ /* 0x000fe20000100800 */
[----:B------:R-:W-:-:S03]  /*1dd0*/  IMAD.HI.U32 R15, R5, R70, RZ ;  /* 0x00000046050f7227 */ /* 0x000fc600078e00ff */
[----:B------:R-:W-:Y:S01]  /*1de0*/  STL [R1+0x5e8], R142 ;  /* 0x0005e88e01007387 */ /* 0x000fe20000100800 */
[C---:B------:R-:W-:Y:S02]  /*1df0*/  VIADD R138, R0.reuse, 0x22 ;  /* 0x00000022008a7836 */ /* 0x040fe40000000000 */
[----:B------:R-:W-:Y:S01]  /*1e00*/  VIADD R135, R0, 0x25 ;  /* 0x0000002500877836 */ /* 0x000fe20000000000 */
[----:B------:R-:W-:Y:S01]  /*1e10*/  STL [R1+0x5e4], R141 ;  /* 0x0005e48d01007387 */ /* 0x000fe20000100800 */
[----:B------:R-:W-:Y:S01]  /*1e20*/  @!P0 IMAD.IADD R38, R38, 0x1, -R3 ;  /* 0x0000000126268824 */ /* 0x000fe200078e0a03 */
[----:B------:R-:W-:Y:S01]  /*1e30*/  ISETP.GT.U32.AND P0, PT, R3, R50, PT ;  /* 0x000000320300720c */ /* 0x000fe20003f04070 */
[----:B------:R-:W-:Y:S01]  /*1e40*/  IMAD.HI.U32 R9, R5, R64, RZ ;  /* 0x0000004005097227 */ /* 0x000fe200078e00ff */
[----:B------:R-:W-:Y:S01]  /*1e50*/  IABS R74, R138 ;  /* 0x0000008a004a7213 */ /* 0x000fe20000000000 */
[----:B------:R-:W-:Y:S01]  /*1e60*/  STL [R1+0x5e0], R140 ;  /* 0x0005e08c01007387 */ /* 0x000fe20000100800 */
[----:B------:R-:W-:Y:S01]  /*1e70*/  IABS R80, R135 ;  /* 0x0000008700507213 */ /* 0x000fe20000000000 */
[----:B------:R-:W-:-:S02]  /*1e80*/  IMAD.MOV R15, RZ, RZ, -R15 ;  /* 0x000000ffff0f7224 */ /* 0x000fc400078e0a0f */
[C---:B------:R-:W-:Y:S01]  /*1e90*/  IMAD R68, R3.reuse, R13, R68 ;  /* 0x0000000d03447224 */ /* 0x040fe200078e0244 */
[----:B------:R-:W-:Y:S01]  /*1ea0*/  STL [R1+0x5dc], R139 ;  /* 0x0005dc8b01007387 */ /* 0x000fe20000100800 */
[----:B------:R-:W-:Y:S02]  /*1eb0*/  VIADD R136, R0, 0x24 ;  /* 0x0000002400887836 */ /* 0x000fe40000000000 */
[--C-:B------:R-:W-:Y:S01]  /*1ec0*/  @!P6 IMAD.IADD R32, R32, 0x1, -R3.reuse ;  /* 0x000000012020e824 */ /* 0x100fe200078e0a03 */
[C---:B------:R-:W-:Y:S01]  /*1ed0*/  ISETP.GT.U32.AND P6, PT, R3.reuse, R48, PT ;  /* 0x000000300300720c */ /* 0x040fe20003fc4070 */
[----:B------:R-:W-:Y:S01]  /*1ee0*/  @!P4 IMAD.IADD R44, R44, 0x1, -R3 ;  /* 0x000000012c2cc824 */ /* 0x000fe200078e0a03 */
[C---:B------:R-:W-:Y:S01]  /*1ef0*/  ISETP.GT.U32.AND P4, PT, R3.reuse, R58, PT ;  /* 0x0000003a0300720c */ /* 0x040fe20003f84070 */
[----:B------:R-:W-:Y:S01]  /*1f00*/  IMAD.MOV R9, RZ, RZ, -R9 ;  /* 0x000000ffff097224 */ /* 0x000fe200078e0a09 */
[----:B------:R-:W-:Y:S01]  /*1f10*/  IABS R78, R136 ;  /* 0x00000088004e7213 */ /* 0x000fe20000000000 */
[C---:B------:R-:W-:Y:S01]  /*1f20*/  IMAD R70, R3.reuse, R15, R70 ;  /* 0x0000000f03467224 */ /* 0x040fe200078e0246 */
[----:B------:R4:W-:Y:S01]  /*1f30*/  STL [R1+0x5d8], R138 ;  /* 0x0005d88a01007387 */ /* 0x0009e20000100800 */
[--C-:B------:R-:W-:Y:S01]  /*1f40*/  @!P5 IMAD.IADD R46, R46, 0x1, -R3.reuse ;  /* 0x000000012e2ed824 */ /* 0x100fe200078e0a03 */
[C---:B------:R-:W-:Y:S01]  /*1f50*/  ISETP.GT.U32.AND P5, PT, R3.reuse, R60, PT ;  /* 0x0000003c0300720c */ /* 0x040fe20003fa4070 */
[--C-:B------:R-:W-:Y:S01]  /*1f60*/  @!P1 IMAD.IADD R52, R52, 0x1, -R3.reuse ;  /* 0x0000000134349824 */ /* 0x100fe200078e0a03 */
[C---:B------:R-:W-:Y:S01]  /*1f70*/  ISETP.GT.U32.AND P1, PT, R3.reuse, R66, PT ;  /* 0x000000420300720c */ /* 0x040fe20003f24070 */
[----:B------:R-:W-:Y:S01]  /*1f80*/  @!P2 IMAD.IADD R54, R54, 0x1, -R3 ;  /* 0x000000013636a824 */ /* 0x000fe200078e0a03 */
[C---:B------:R-:W-:Y:S01]  /*1f90*/  ISETP.GT.U32.AND P2, PT, R3.reuse, R68, PT ;  /* 0x000000440300720c */ /* 0x040fe20003f44070 */
[----:B------:R-:W-:Y:S01]  /*1fa0*/  IMAD R64, R3, R9, R64 ;  /* 0x0000000903407224 */ /* 0x000fe200078e0240 */
[----:B------:R-:W-:Y:S01]  /*1fb0*/  STL [R1+0x5d4], R137 ;  /* 0x0005d48901007387 */ /* 0x000fe20000100800 */
[----:B------:R-:W-:-:S03]  /*1fc0*/  IMAD.HI.U32 R9, R5, R74, RZ ;  /* 0x0000004a05097227 */ /* 0x000fc600078e00ff */
[----:B------:R-:W-:Y:S01]  /*1fd0*/  STL [R1+0x5d0], R136 ;  /* 0x0005d08801007387 */ /* 0x000fe20000100800 */
[----:B------:R-:W-:-:S03]  /*1fe0*/  IMAD.HI.U32 R15, R5, R80, RZ ;  /* 0x00000050050f7227 */ /* 0x000fc600078e00ff */
[----:B------:R-:W-:Y:S01]  /*1ff0*/  STL [R1+0x5cc], R135 ;  /* 0x0005cc8701007387 */ /* 0x000fe20000100800 */
[----:B------:R-:W-:Y:S01]  /*2000*/  @!P3 IMAD.IADD R56, R56, 0x1, -R3 ;  /* 0x000000013838b824 */ /* 0x000fe200078e0a03 */
[----:B------:R-:W-:Y:S01]  /*2010*/  ISETP.GT.U32.AND P3, PT, R3, R70, PT ;  /* 0x000000460300720c */ /* 0x000fe20003f64070 */
[----:B------:R-:W-:Y:S01]  /*2020*/  IMAD.HI.U32 R13, R5, R78, RZ ;  /* 0x0000004e050d7227 */ /* 0x000fe200078e00ff */
[----:B------:R-:W-:Y:S03]  /*2030*/  STL [R1+0x5c8], R134 ;  /* 0x0005c88601007387 */ /* 0x000fe60000100800 */
[----:B------:R-:W-:Y:S01]  /*2040*/  IMAD.MOV R9, RZ, RZ, -R9 ;  /* 0x000000ffff097224 */ /* 0x000fe200078e0a09 */
[----:B------:R-:W-:Y:S01]  /*2050*/  IADD3 R13, -R13, RZ, RZ ;  /* 0x000000ff0d0d7210 */ /* 0x000fe20007ffe1ff */
[----:B------:R-:W-:Y:S02]  /*2060*/  IMAD.MOV R15, RZ, RZ, -R15 ;  /* 0x000000ffff0f7224 */ /* 0x000fe400078e0a0f */
[----:B------:R-:W-:Y:S01]  /*2070*/  @!P0 IMAD.IADD R50, R50, 0x1, -R3 ;  /* 0x0000000132328824 */ /* 0x000fe200078e0a03 */
[C---:B------:R-:W-:Y:S01]  /*2080*/  ISETP.GT.U32.AND P0, PT, R3.reuse, R64, PT ;  /* 0x000000400300720c */ /* 0x040fe20003f04070 */
[----:B------:R-:W-:-:S02]  /*2090*/  IMAD R74, R3, R9, R74 ;  /* 0x00000009034a7224 */ /* 0x000fc400078e024a */
[C---:B------:R-:W-:Y:S02]  /*20a0*/  IMAD R80, R3.reuse, R15, R80 ;  /* 0x0000000f03507224 */ /* 0x040fe400078e0250 */
[--C-:B------:R-:W-:Y:S01]  /*20b0*/  @!P6 IMAD.IADD R48, R48, 0x1, -R3.reuse ;  /* 0x000000013030e824 */ /* 0x100fe200078e0a03 */
[C---:B------:R-:W-:Y:S01]  /*20c0*/  ISETP.GT.U32.AND P6, PT, R3.reuse, R62, PT ;  /* 0x0000003e0300720c */ /* 0x040fe20003fc4070 */
        /* <DEDUP_REMOVED lines=8> */
[----:B------:R-:W-:-:S02]  /*2150*/  IMAD R78, R3, R13, R78 ;  /* 0x0000000d034e7224 */ /* 0x000fc400078e024e */
[--C-:B------:R-:W-:Y:S01]  /*2160*/  @!P3 IMAD.IADD R70, R70, 0x1, -R3.reuse ;  /* 0x000000014646b824 */ /* 0x100fe200078e0a03 */
[C---:B------:R-:W-:Y:S01]  /*2170*/  ISETP.GT.U32.AND P3, PT, R3.reuse, R58, PT ;  /* 0x0000003a0300720c */ /* 0x040fe20003f64070 */
[----:B------:R-:W-:Y:S01]  /*2180*/  VIADD R133, R0, 0x27 ;  /* 0x0000002700857836 */ /* 0x000fe20000000000 */
[----:B------:R-:W-:Y:S01]  /*2190*/  @!P6 IADD3 R62, R62, -R3, RZ ;  /* 0x800000033e3ee210 */ /* 0x000fe20007ffe0ff */
[--C-:B------:R-:W-:Y:S01]  /*21a0*/  @!P0 IMAD.IADD R64, R64, 0x1, -R3.reuse ;  /* 0x0000000140408824 */ /* 0x100fe200078e0a03 */
[C---:B------:R-:W-:Y:S01]  /*21b0*/  ISETP.GT.U32.AND P0, PT, R3.reuse, R78, PT ;  /* 0x0000004e0300720c */ /* 0x040fe20003f04070 */
[----:B------:R-:W-:Y:S01]  /*21c0*/  VIADD R129, R0, 0x29 ;  /* 0x0000002900817836 */ /* 0x000fe20000000000 */
[----:B------:R-:W-:Y:S01]  /*21d0*/  IABS R84, R133 ;  /* 0x0000008500547213 */ /* 0x000fe20000000000 */
[--C-:B------:R-:W-:Y:S01]  /*21e0*/  @!P4 IMAD.IADD R72, R72, 0x1, -R3.reuse ;  /* 0x000000014848c824 */ /* 0x100fe200078e0a03 */
[C---:B------:R-:W-:Y:S01]  /*21f0*/  ISETP.GT.U32.AND P6, PT, R3.reuse, R76, PT ;  /* 0x0000004c0300720c */ /* 0x040fe20003fc4070 */
[--C-:B------:R-:W-:Y:S01]  /*2200*/  @!P5 IMAD.IADD R74, R74, 0x1, -R3.reuse ;  /* 0x000000014a4ad824 */ /* 0x100fe200078e0a03 */
[C---:B------:R-:W-:Y:S01]  /*2210*/  ISETP.GT.U32.AND P4, PT, R3.reuse, R60, PT ;  /* 0x0000003c0300720c */ /* 0x040fe20003f84070 */
[--C-:B------:R-:W-:Y:S01]  /*2220*/  @!P1 IMAD.IADD R80, R80, 0x1, -R3.reuse ;  /* 0x0000000150509824 */ /* 0x100fe200078e0a03 */
[----:B------:R-:W-:Y:S01]  /*2230*/  IABS R88, R129 ;  /* 0x0000008100587213 */ /* 0x000fe20000000000 */
[----:B------:R-:W-:Y:S01]  /*2240*/  @!P2 IMAD.IADD R82, R82, 0x1, -R3 ;  /* 0x000000015252a824 */ /* 0x000fe200078e0a03 */
[C---:B------:R-:W-:Y:S01]  /*2250*/  ISETP.GT.U32.AND P5, PT, R3.reuse, R62, PT ;  /* 0x0000003e0300720c */ /* 0x040fe20003fa4070 */
[----:B------:R-:W-:Y:S01]  /*2260*/  VIADD R127, R0, 0x2a ;  /* 0x0000002a007f7836 */ /* 0x000fe20000000000 */
[----:B------:R-:W-:Y:S01]  /*2270*/  ISETP.GT.U32.AND P1, PT, R3, R68, PT ;  /* 0x000000440300720c */ /* 0x000fe20003f24070 */
[----:B------:R-:W-:Y:S01]  /*2280*/  IMAD.HI.U32 R9, R5, R84, RZ ;  /* 0x0000005405097227 */ /* 0x000fe200078e00ff */
[----:B------:R-:W-:Y:S01]  /*2290*/  ISETP.GT.U32.AND P2, PT, R3, R70, PT ;  /* 0x000000460300720c */ /* 0x000fe20003f44070 */
[----:B------:R-:W-:Y:S01]  /*22a0*/  STL [R1+0x5c4], R133 ;  /* 0x0005c48501007387 */ /* 0x000fe20000100800 */
[----:B------:R-:W-:Y:S01]  /*22b0*/  IABS R90, R127 ;  /* 0x0000007f005a7213 */ /* 0x000fe20000000000 */
[----:B------:R-:W-:-:S02]  /*22c0*/  IMAD.HI.U32 R13, R5, R88, RZ ;  /* 0x00000058050d7227 */ /* 0x000fc400078e00ff */
[----:B------:R-:W-:Y:S02]  /*22d0*/  STL [R1+0x5c0], R131 ;  /* 0x0005c08301007387 */ /* 0x000fe40000100800 */
[----:B------:R-:W-:Y:S01]  /*22e0*/  VIADD R119, R0, 0x2e ;  /* 0x0000002e00777836 */ /* 0x000fe20000000000 */
[----:B------:R-:W-:Y:S01]  /*22f0*/  IADD3 R13, -R13, RZ, RZ ;  /* 0x000000ff0d0d7210 */ /* 0x000fe20007ffe1ff */
[----:B------:R-:W-:Y:S01]  /*2300*/  @!P3 IMAD.IADD R58, R58, 0x1, -R3 ;  /* 0x000000013a3ab824 */ /* 0x000fe200078e0a03 */
[C---:B------:R-:W-:Y:S01]  /*2310*/  ISETP.GT.U32.AND P3, PT, R3.reuse, R72, PT ;  /* 0x000000480300720c */ /* 0x040fe20003f64070 */
[----:B------:R-:W-:Y:S01]  /*2320*/  IMAD.MOV R9, RZ, RZ, -R9 ;  /* 0x000000ffff097224 */ /* 0x000fe200078e0a09 */
[----:B------:R-:W-:Y:S01]  /*2330*/  IABS R98, R119 ;  /* 0x0000007700627213 */ /* 0x000fe20000000000 */
[----:B------:R-:W-:Y:S01]  /*2340*/  VIADD R123, R0, 0x2c ;  /* 0x0000002c007b7836 */ /* 0x000fe20000000000 */
[----:B------:R-:W-:Y:S01]  /*2350*/  STL [R1+0x5bc], R129 ;  /* 0x0005bc8101007387 */ /* 0x000fe20000100800 */
[--C-:B------:R-:W-:Y:S01]  /*2360*/  @!P0 IMAD.IADD R78, R78, 0x1, -R3.reuse ;  /* 0x000000014e4e8824 */ /* 0x100fe200078e0a03 */
[C---:B------:R-:W-:Y:S01]  /*2370*/  ISETP.GT.U32.AND P0, PT, R3.reuse, R66, PT ;  /* 0x000000420300720c */ /* 0x040fe20003f04070 */
[C---:B------:R-:W-:Y:S01]  /*2380*/  IMAD R84, R3.reuse, R9, R84 ;  /* 0x0000000903547224 */ /* 0x040fe200078e0254 */
[----:B------:R-:W-:Y:S01]  /*2390*/  IABS R94, R123 ;  /* 0x0000007b005e7213 */ /* 0x000fe20000000000 */
[----:B------:R-:W-:Y:S01]  /*23a0*/  VIADD R117, R0, 0x2f ;  /* 0x0000002f00757836 */ /* 0x000fe20000000000 */
[----:B------:R-:W-:Y:S01]  /*23b0*/  STL [R1+0x5b8], R127 ;  /* 0x0005b87f01007387 */ /* 0x000fe20000100800 */
[--C-:B------:R-:W-:Y:S01]  /*23c0*/  @!P6 IMAD.IADD R76, R76, 0x1, -R3.reuse ;  /* 0x000000014c4ce824 */ /* 0x100fe200078e0a03 */
[C---:B------:R-:W-:Y:S01]  /*23d0*/  ISETP.GT.U32.AND P6, PT, R3.reuse, R64, PT ;  /* 0x000000400300720c */ /* 0x040fe20003fc4070 */
[----:B------:R-:W-:Y:S01]  /*23e0*/  @!P4 IMAD.IADD R60, R60, 0x1, -R3 ;  /* 0x000000013c3cc824 */ /* 0x000fe200078e0a03 */
[----:B------:R-:W-:Y:S01]  /*23f0*/  ISETP.GT.U32.AND P4, PT, R3, R74, PT ;  /* 0x0000004a0300720c */ /* 0x000fe20003f84070 */
[----:B------:R-:W-:Y:S01]  /*2400*/  IMAD.HI.U32 R15, R5, R90, RZ ;  /* 0x0000005a050f7227 */ /* 0x000fe200078e00ff */
[----:B------:R-:W-:Y:S01]  /*2410*/  IABS R100, R117 ;  /* 0x0000007500647213 */ /* 0x000fe20000000000 */
[----:B------:R-:W-:Y:S02]  /*2420*/  STL [R1+0x5b4], R125 ;  /* 0x0005b47d01007387 */ /* 0x000fe40000100800 */
[----:B------:R-:W-:-:S02]  /*2430*/  IMAD R88, R3, R13, R88 ;  /* 0x0000000d03587224 */ /* 0x000fc400078e0258 */
[----:B------:R-:W-:Y:S01]  /*2440*/  IMAD.HI.U32 R13, R5, R98, RZ ;  /* 0x00000062050d7227 */ /* 0x000fe200078e00ff */
[----:B------:R-:W-:Y:S03]  /*2450*/  STL [R1+0x5b0], R123 ;  /* 0x0005b07b01007387 */ /* 0x000fe60000100800 */
[--C-:B------:R-:W-:Y:S01]  /*2460*/  @!P5 IMAD.IADD R62, R62, 0x1, -R3.reuse ;  /* 0x000000013e3ed824 */ /* 0x100fe200078e0a03 */
[C---:B------:R-:W-:Y:S01]  /*2470*/  ISETP.GT.U32.AND P5, PT, R3.reuse, R76, PT ;  /* 0x0000004c0300720c */ /* 0x040fe20003fa4070 */
[--C-:B------:R-:W-:Y:S01]  /*2480*/  @!P1 IMAD.IADD R68, R68, 0x1, -R3.reuse ;  /* 0x0000000144449824 */ /* 0x100fe200078e0a03 */
[C---:B------:R-:W-:Y:S01]  /*2490*/  ISETP.GT.U32.AND P1, PT, R3.reuse, R80, PT ;  /* 0x000000500300720c */ /* 0x040fe20003f24070 */
[----:B------:R-:W-:Y:S01]  /*24a0*/  @!P2 IMAD.IADD R70, R70, 0x1, -R3 ;  /* 0x000000014646a824 */ /* 0x000fe200078e0a03 */
[----:B------:R-:W-:Y:S01]  /*24b0*/  ISETP.GT.U32.AND P2, PT, R3, R84, PT ;  /* 0x000000540300720c */ /* 0x000fe20003f44070 */
[----:B------:R-:W-:Y:S01]  /*24c0*/  IMAD.MOV R15, RZ, RZ, -R15 ;  /* 0x000000ffff0f7224 */ /* 0x000fe200078e0a0f */
[----:B------:R-:W-:Y:S01]  /*24d0*/  IADD3 R13, -R13, RZ, RZ ;  /* 0x000000ff0d0d7210 */ /* 0x000fe20007ffe1ff */
[----:B------:R-:W-:Y:S01]  /*24e0*/  IMAD.HI.U32 R9, R5, R94, RZ ;  /* 0x0000005e05097227 */ /* 0x000fe200078e00ff */
[----:B------:R-:W-:Y:S01]  /*24f0*/  @!P4 IADD3 R74, R74, -R3, RZ ;  /* 0x800000034a4ac210 */ /* 0x000fe20007ffe0ff */
[----:B------:R-:W-:Y:S01]  /*2500*/  STL [R1+0x5ac], R121 ;  /* 0x0005ac7901007387 */ /* 0x000fe20000100800 */
[----:B------:R-:W-:Y:S01]  /*2510*/  ISETP.GT.U32.AND P4, PT, R3, R88, PT ;  /* 0x000000580300720c */ /* 0x000fe20003f84070 */
[----:B------:R-:W-:-:S02]  /*2520*/  VIADD R109, R0, 0x33 ;  /* 0x00000033006d7836 */ /* 0x000fc40000000000 */
[----:B------:R-:W-:Y:S01]  /*2530*/  @!P3 IMAD.IADD R72, R72, 0x1, -R3 ;  /* 0x000000014848b824 */ /* 0x000fe200078e0a03 */
[C---:B------:R-:W-:Y:S01]  /*2540*/  ISETP.GT.U32.AND P3, PT, R3.reuse, R86, PT ;  /* 0x000000560300720c */ /* 0x040fe20003f64070 */
[----:B------:R-:W-:Y:S01]  /*2550*/  IMAD R90, R3, R15, R90 ;  /* 0x0000000f035a7224 */ /* 0x000fe200078e025a */
[----:B------:R-:W-:Y:S01]  /*2560*/  IABS R108, R109 ;  /* 0x0000006d006c7213 */ /* 0x000fe20000000000 */
[----:B------:R-:W-:Y:S01]  /*2570*/  IMAD.HI.U32 R15, R5, R100, RZ ;  /* 0x00000064050f7227 */ /* 0x000fe200078e00ff */
[----:B------:R-:W-:Y:S03]  /*2580*/  STL [R1+0x5a8], R119 ;  /* 0x0005a87701007387 */ /* 0x000fe60000100800 */
[----:B------:R-:W-:Y:S01]  /*2590*/  IMAD.MOV R9, RZ, RZ, -R9 ;  /* 0x000000ffff097224 */ /* 0x000fe200078e0a09 */
[----:B------:R4:W-:Y:S01]  /*25a0*/  STL [R1+0x5a4], R117 ;  /* 0x0005a47501007387 */ /* 0x0009e20000100800 */
[----:B------:R-:W-:-:S02]  /*25b0*/  VIADD R113, R0, 0x31 ;  /* 0x0000003100717836 */ /* 0x000fc40000000000 */
[----:B------:R-:W-:Y:S01]  /*25c0*/  @!P0 IMAD.IADD R66, R66, 0x1, -R3 ;  /* 0x0000000142428824 */ /* 0x000fe200078e0a03 */
[C---:B------:R-:W-:Y:S01]  /*25d0*/  ISETP.GT.U32.AND P0, PT, R3.reuse, R78, PT ;  /* 0x0000004e0300720c */ /* 0x040fe20003f04070 */
[----:B------:R-:W-:Y:S01]  /*25e0*/  IMAD.MOV R15, RZ, RZ, -R15 ;  /* 0x000000ffff0f7224 */ /* 0x000fe200078e0a0f */
[----:B------:R-:W-:Y:S01]  /*25f0*/  IABS R104, R113 ;  /* 0x0000007100687213 */ /* 0x000fe20000000000 */
[C---:B------:R-:W-:Y:S01]  /*2600*/  IMAD R94, R3.reuse, R9, R94 ;  /* 0x00000009035e7224 */ /* 0x040fe200078e025e */
[----:B------:R-:W-:Y:S01]  /*2610*/  STL [R1+0x5a0], R115 ;  /* 0x0005a07301007387 */ /* 0x000fe20000100800 */
[C---:B------:R-:W-:Y:S02]  /*2620*/  IMAD R98, R3.reuse, R13, R98 ;  /* 0x0000000d03627224 */ /* 0x040fe400078e0262 */
[----:B------:R-:W-:Y:S01]  /*2630*/  @!P6 IMAD.IADD R64, R64, 0x1, -R3 ;  /* 0x000000014040e824 */ /* 0x000fe200078e0a03 */
[C---:B------:R-:W-:Y:S01]  /*2640*/  ISETP.GT.U32.AND P6, PT, R3.reuse, R82, PT ;  /* 0x000000520300720c */ /* 0x040fe20003fc4070 */
[----:B------:R-:W-:Y:S01]  /*2650*/  IMAD R100, R3, R15, R100 ;  /* 0x0000000f03647224 */ /* 0x000fe200078e0264 */
[----:B------:R4:W-:Y:S01]  /*2660*/  STL [R1+0x59c], R113 ;  /* 0x00059c7101007387 */ /* 0x0009e20000100800 */
[----:B------:R-:W-:-:S03]  /*2670*/  IMAD.HI.U32 R13, R5, R108, RZ ;  /* 0x0000006c050d7227 */ /* 0x000fc600078e00ff */
[----:B------:R-:W-:Y:S01]  /*2680*/  STL [R1+0x598], R111 ;  /* 0x0005986f01007387 */ /* 0x000fe20000100800 */
[--C-:B------:R-:W-:Y:S01]  /*2690*/  @!P5 IMAD.IADD R76, R76, 0x1, -R3.reuse ;  /* 0x000000014c4cd824 */ /* 0x100fe200078e0a03 */
[C---:B------:R-:W-:Y:S01]  /*26a0*/  ISETP.GT.U32.AND P5, PT, R3.reuse, R90, PT ;  /* 0x0000005a0300720c */ /* 0x040fe20003fa4070 */
[--C-:B------:R-:W-:Y:S01]  /*26b0*/  @!P1 IMAD.IADD R80, R80, 0x1, -R3.reuse ;  /* 0x0000000150509824 */ /* 0x100fe200078e0a03 */
[C---:B------:R-:W-:Y:S01]  /*26c0*/  ISETP.GT.U32.AND P1, PT, R3.reuse, R94, PT ;  /* 0x0000005e0300720c */ /* 0x040fe20003f24070 */
[--C-:B------:R-:W-:Y:S01]  /*26d0*/  @!P2 IMAD.IADD R84, R84, 0x1, -R3.reuse ;  /* 0x000000015454a824 */ /* 0x100fe200078e0a03 */
[----:B------:R-:W-:Y:S01]  /*26e0*/  ISETP.GT.U32.AND P2, PT, R3, R98, PT ;  /* 0x000000620300720c */ /* 0x000fe20003f44070 */
[----:B------:R-:W-:Y:S01]  /*26f0*/  IMAD.HI.U32 R9, R5, R104, RZ ;  /* 0x0000006805097227 */ /* 0x000fe200078e00ff */
[----:B------:R-:W-:Y:S01]  /*2700*/  IADD3 R13, -R13, RZ, RZ ;  /* 0x000000ff0d0d7210 */ /* 0x000fe20007ffe1ff */
[----:B------:R-:W-:Y:S02]  /*2710*/  STL [R1+0x594], R109 ;  /* 0x0005946d01007387 */ /* 0x000fe40000100800 */
[----:B------:R-:W-:Y:S01]  /*2720*/  @!P3 IMAD.IADD R86, R86, 0x1, -R3 ;  /* 0x000000015656b824 */ /* 0x000fe200078e0a03 */
[----:B------:R-:W-:Y:S01]  /*2730*/  ISETP.GT.U32.AND P3, PT, R3, R100, PT ;  /* 0x000000640300720c */ /* 0x000fe20003f64070 */
[----:B------:R-:W-:-:S02]  /*2740*/  VIADD R107, R0, 0x34 ;  /* 0x00000034006b7836 */ /* 0x000fc40000000000 */
[----:B------:R-:W-:Y:S02]  /*2750*/  IMAD.MOV R9, RZ, RZ, -R9 ;  /* 0x000000ffff097224 */ /* 0x000fe400078e0a09 */
[--C-:B------:R-:W-:Y:S01]  /*2760*/  @!P0 IMAD.IADD R78, R78, 0x1, -R3.reuse ;  /* 0x000000014e4e8824 */ /* 0x100fe200078e0a03 */
[C---:B------:R-:W-:Y:S01]  /*2770*/  ISETP.GT.U32.AND P0, PT, R3.reuse, R92, PT ;  /* 0x0000005c0300720c */ /* 0x040fe20003f04070 */
[C---:B------:R-:W-:Y:S01]  /*2780*/  IMAD R104, R3.reuse, R9, R104 ;  /* 0x0000000903687224 */ /* 0x040fe200078e0268 */
[----:B------:R-:W-:Y:S01]  /*2790*/  IABS R110, R107 ;  /* 0x0000006b006e7213 */ /* 0x000fe20000000000 */
[C---:B------:R-:W-:Y:S01]  /*27a0*/  IMAD R108, R3.reuse, R13, R108 ;  /* 0x0000000d036c7224 */ /* 0x040fe200078e026c */
[----:B------:R-:W-:Y:S01]  /*27b0*/  @!P1 IADD3 R94, R94, -R3, RZ ;  /* 0x800000035e5e9210 */ /* 0x000fe20007ffe0ff */
[--C-:B------:R-:W-:Y:S01]  /*27c0*/  @!P6 IMAD.IADD R82, R82, 0x1, -R3.reuse ;  /* 0x000000015252e824 */ /* 0x100fe200078e0a03 */
[C---:B------:R-:W-:Y:S01]  /*27d0*/  ISETP.GT.U32.AND P6, PT, R3.reuse, R96, PT ;  /* 0x000000600300720c */ /* 0x040fe20003fc4070 */
[--C-:B------:R-:W-:Y:S01]  /*27e0*/  @!P4 IMAD.IADD R88, R88, 0x1, -R3.reuse ;  /* 0x000000015858c824 */ /* 0x100fe200078e0a03 */
[C---:B------:R-:W-:Y:S01]  /*27f0*/  ISETP.GT.U32.AND P4, PT, R3.reuse, R102, PT ;  /* 0x000000660300720c */ /* 0x040fe20003f84070 */
[----:B------:R-:W-:Y:S01]  /*2800*/  VIADD R103, R0, 0x36 ;  /* 0x0000003600677836 */ /* 0x000fe20000000000 */
[C---:B------:R-:W-:Y:S01]  /*2810*/  ISETP.GT.U32.AND P1, PT, R3.reuse, R108, PT ;  /* 0x0000006c0300720c */ /* 0x040fe20003f24070 */
[--C-:B------:R-:W-:Y:S01]  /*2820*/  @!P5 IMAD.IADD R90, R90, 0x1, -R3.reuse ;  /* 0x000000015a5ad824 */ /* 0x100fe200078e0a03 */
[C---:B------:R-:W-:Y:S01]  /*2830*/  ISETP.GT.U32.AND P5, PT, R3.reuse, R104, PT ;  /* 0x000000680300720c */ /* 0x040fe20003fa4070 */
[----:B------:R-:W-:Y:S01]  /*2840*/  @!P2 IMAD.IADD R98, R98, 0x1, -R3 ;  /* 0x000000016262a824 */ /* 0x000fe200078e0a03 */
[----:B------:R-:W-:Y:S01]  /*2850*/  ISETP.GT.U32.AND P2, PT, R3, R86, PT ;  /* 0x000000560300720c */ /* 0x000fe20003f44070 */
[----:B------:R-:W-:Y:S01]  /*2860*/  IMAD.HI.U32 R15, R5, R110, RZ ;  /* 0x0000006e050f7227 */ /* 0x000fe200078e00ff */
[----:B------:R-:W-:Y:S01]  /*2870*/  IABS R114, R103 ;  /* 0x0000006700727213 */ /* 0x000fe20000000000 */
[----:B------:R-:W-:Y:S02]  /*2880*/  STL [R1+0x590], R107 ;  /* 0x0005906b01007387 */ /* 0x000fe40000100800 */
[----:B------:R-:W-:-:S02]  /*2890*/  VIADD R97, R0, 0x39 ;  /* 0x0000003900617836 */ /* 0x000fc40000000000 */
[----:B------:R-:W-:Y:S01]  /*28a0*/  @!P3 IMAD.IADD R100, R100, 0x1, -R3 ;  /* 0x000000016464b824 */ /* 0x000fe200078e0a03 */
[C---:B------:R-:W-:Y:S01]  /*28b0*/  ISETP.GT.U32.AND P3, PT, R3.reuse, R88, PT ;  /* 0x000000580300720c */ /* 0x040fe20003f64070 */
[----:B------:R-:W-:Y:S01]  /*28c0*/  IMAD.MOV R15, RZ, RZ, -R15 ;  /* 0x000000ffff0f7224 */ /* 0x000fe200078e0a0f */
[----:B------:R-:W-:Y:S01]  /*28d0*/  IABS R120, R97 ;  /* 0x0000006100787213 */ /* 0x000fe20000000000 */
[--C-:B------:R-:W-:Y:S01]  /*28e0*/  @!P0 IMAD.IADD R92, R92, 0x1, -R3.reuse ;  /* 0x000000015c5c8824 */ /* 0x100fe200078e0a03 */
[----:B------:R-:W-:Y:S01]  /*28f0*/  ISETP.GT.U32.AND P0, PT, R3, R106, PT ;  /* 0x0000006a0300720c */ /* 0x000fe20003f04070 */
[----:B------:R-:W-:Y:S01]  /*2900*/  IMAD.HI.U32 R9, R5, R114, RZ ;  /* 0x0000007205097227 */ /* 0x000fe200078e00ff */
[----:B------:R-:W-:Y:S03]  /*2910*/  STL [R1+0x58c], R105 ;  /* 0x00058c6901007387 */ /* 0x000fe60000100800 */
[C---:B------:R-:W-:Y:S01]  /*2920*/  IMAD R110, R3.reuse, R15, R110 ;  /* 0x0000000f036e7224 */ /* 0x040fe200078e026e */
[----:B------:R-:W-:Y:S01]  /*2930*/  STL [R1+0x588], R103 ;  /* 0x0005886701007387 */ /* 0x000fe20000100800 */
[--C-:B------:R-:W-:Y:S01]  /*2940*/  @!P6 IMAD.IADD R96, R96, 0x1, -R3.reuse ;  /* 0x000000016060e824 */ /* 0x100fe200078e0a03 */
[C---:B------:R-:W-:Y:S01]  /*2950*/  ISETP.GT.U32.AND P6, PT, R3.reuse, R84, PT ;  /* 0x000000540300720c */ /* 0x040fe20003fc4070 */
[----:B------:R-:W-:Y:S01]  /*2960*/  @!P4 IMAD.IADD R102, R102, 0x1, -R3 ;  /* 0x000000016666c824 */ /* 0x000fe200078e0a03 */
[C---:B------:R-:W-:Y:S01]  /*2970*/  ISETP.GT.U32.AND P4, PT, R3.reuse, R90, PT ;  /* 0x0000005a0300720c */ /* 0x040fe20003f84070 */
[----:B------:R-:W-:Y:S01]  /*2980*/  IMAD.MOV R15, RZ, RZ, -R9 ;  /* 0x000000ffff0f7224 */ /* 0x000fe200078e0a09 */
[----:B------:R-:W-:Y:S01]  /*2990*/  @!P3 IADD3 R88, R88, -R3, RZ ;  /* 0x800000035858b210 */ /* 0x000fe20007ffe0ff */
[----:B------:R-:W-:Y:S01]  /*29a0*/  VIADD R93, R0, 0x3b ;  /* 0x0000003b005d7836 */ /* 0x000fe20000000000 */
[----:B------:R-:W-:Y:S01]  /*29b0*/  ISETP.GT.U32.AND P3, PT, R3, R100, PT ;  /* 0x000000640300720c */ /* 0x000fe20003f64070 */
[----:B------:R-:W-:Y:S01]  /*29c0*/  IMAD.HI.U32 R9, R5, R120, RZ ;  /* 0x0000007805097227 */ /* 0x000fe200078e00ff */
[----:B------:R-:W-:Y:S02]  /*29d0*/  STL [R1+0x584], R101 ;  /* 0x0005846501007387 */ /* 0x000fe40000100800 */
[----:B------:R-:W-:Y:S01]  /*29e0*/  IABS R124, R93 ;  /* 0x0000005d007c7213 */ /* 0x000fe20000000000 */
[--C-:B------:R-:W-:Y:S01]  /*29f0*/  @!P5 IMAD.IADD R104, R104, 0x1, -R3.reuse ;  /* 0x000000016868d824 */ /* 0x100fe200078e0a03 */
[C---:B------:R-:W-:Y:S01]  /*2a00*/  ISETP.GT.U32.AND P5, PT, R3.reuse, R92, PT ;  /* 0x0000005c0300720c */ /* 0x040fe20003fa4070 */
[--C-:B------:R-:W-:Y:S01]  /*2a10*/  @!P1 IMAD.IADD R108, R108, 0x1, -R3.reuse ;  /* 0x000000016c6c9824 */ /* 0x100fe200078e0a03 */
[C---:B------:R-:W-:Y:S01]  /*2a20*/  ISETP.GT.U32.AND P1, PT, R3.reuse, R96, PT ;  /* 0x000000600300720c */ /* 0x040fe20003f24070 */
[----:B------:R-:W-:Y:S01]  /*2a30*/  @!P2 IMAD.IADD R86, R86, 0x1, -R3 ;  /* 0x000000015656a824 */ /* 0x000fe200078e0a03 */
[----:B------:R-:W-:Y:S01]  /*2a40*/  ISETP.GT.U32.AND P2, PT, R3, R98, PT ;  /* 0x000000620300720c */ /* 0x000fe20003f44070 */
[----:B------:R-:W-:-:S02]  /*2a50*/  IMAD.MOV R9, RZ, RZ, -R9 ;  /* 0x000000ffff097224 */ /* 0x000fc400078e0a09 */
[C---:B------:R-:W-:Y:S02]  /*2a60*/  VIADD R99, R0.reuse, 0x38 ;  /* 0x0000003800637836 */ /* 0x040fe40000000000 */
[C---:B------:R-:W-:Y:S02]  /*2a70*/  IMAD R120, R3.reuse, R9, R120 ;  /* 0x0000000903787224 */ /* 0x040fe400078e0278 */
[----:B------:R-:W-:Y:S01]  /*2a80*/  VIADD R91, R0, 0x3c ;  /* 0x0000003c005b7836 */ /* 0x000fe20000000000 */
[----:B------:R-:W-:Y:S01]  /*2a90*/  IABS R118, R99 ;  /* 0x0000006300767213 */ /* 0x000fe20000000000 */
[----:B------:R-:W-:Y:S01]  /*2aa0*/  @!P0 IMAD.IADD R106, R106, 0x1, -R3 ;  /* 0x000000016a6a8824 */ /* 0x000fe200078e0a03 */
[----:B------:R-:W-:Y:S01]  /*2ab0*/  ISETP.GT.U32.AND P0, PT, R3, R94, PT ;  /* 0x0000005e0300720c */ /* 0x000fe20003f04070 */
[----:B------:R-:W-:Y:S01]  /*2ac0*/  IMAD.HI.U32 R9, R5, R124, RZ ;  /* 0x0000007c05097227 */ /* 0x000fe200078e00ff */
[----:B------:R-:W-:Y:S01]  /*2ad0*/  IABS R126, R91 ;  /* 0x0000005b007e7213 */ /* 0x000fe20000000000 */
[----:B------:R-:W-:Y:S02]  /*2ae0*/  STL [R1+0x580], R99 ;  /* 0x0005806301007387 */ /* 0x000fe40000100800 */
[----:B------:R-:W-:-:S02]  /*2af0*/  VIADD R23, R0, 0x3d ;  /* 0x0000003d00177836 */ /* 0x000fc40000000000 */
[----:B------:R-:W-:Y:S01]  /*2b00*/  @!P4 IMAD.IADD R90, R90, 0x1, -R3 ;  /* 0x000000015a5ac824 */ /* 0x000fe200078e0a03 */
[----:B------:R-:W-:Y:S01]  /*2b10*/  ISETP.GT.U32.AND P4, PT, R3, R102, PT ;  /* 0x000000660300720c */ /* 0x000fe20003f84070 */
[----:B------:R-:W-:Y:S01]  /*2b20*/  IMAD.MOV R9, RZ, RZ, -R9 ;  /* 0x000000ffff097224 */ /* 0x000fe200078e0a09 */
[----:B------:R-:W-:Y:S01]  /*2b30*/  IABS R128, R23 ;  /* 0x0000001700807213 */ /* 0x000fe20000000000 */
[----:B------:R-:W-:Y:S01]  /*2b40*/  IMAD.HI.U32 R13, R5, R118, RZ ;  /* 0x00000076050d7227 */ /* 0x000fe200078e00ff */
[----:B------:R-:W-:Y:S03]  /*2b50*/  STL [R1+0x57c], R97 ;  /* 0x00057c6101007387 */ /* 0x000fe60000100800 */
[----:B------:R-:W-:Y:S01]  /*2b60*/  IMAD R114, R3, R15, R114 ;  /* 0x0000000f03727224 */ /* 0x000fe200078e0272 */
[----:B------:R-:W-:Y:S01]  /*2b70*/  IADD3 R13, -R13, RZ, RZ ;  /* 0x000000ff0d0d7210 */ /* 0x000fe20007ffe1ff */
        /* <DEDUP_REMOVED lines=10> */
[----:B------:R-:W-:Y:S02]  /*2c20*/  IMAD R89, R7, 0x80, R174 ;  /* 0x0000008007597824 */ /* 0x000fe400078e02ae */
[----:B------:R-:W-:Y:S01]  /*2c30*/  @!P3 IMAD.IADD R100, R100, 0x1, -R3 ;  /* 0x000000016464b824 */ /* 0x000fe200078e0a03 */
[C---:B------:R-:W-:Y:S01]  /*2c40*/  ISETP.GT.U32.AND P3, PT, R3.reuse, R114, PT ;  /* 0x000000720300720c */ /* 0x040fe20003f64070 */
[----:B------:R-:W-:Y:S01]  /*2c50*/  IMAD R116, R3, R17, R116 ;  /* 0x0000001103747224 */ /* 0x000fe200078e0274 */
[----:B------:R-:W-:Y:S01]  /*2c60*/  IABS R7, R89 ;  /* 0x0000005900077213 */ /* 0x000fe20000000000 */
[----:B------:R-:W-:Y:S01]  /*2c70*/  IMAD.HI.U32 R11, R5, R128, RZ ;  /* 0x00000080050b7227 */ /* 0x000fe200078e00ff */
[----:B------:R-:W-:Y:S03]  /*2c80*/  STL [R1+0x564], R21 ;  /* 0x0005641501007387 */ /* 0x000fe60000100800 */
[----:B------:R-:W-:Y:S01]  /*2c90*/  IMAD.MOV R9, RZ, RZ, -R9 ;  /* 0x000000ffff097224 */ /* 0x000fe200078e0a09 */
[----:B------:R-:W-:Y:S01]  /*2ca0*/  STL [R1+0x570], R91 ;  /* 0x0005705b01007387 */ /* 0x000fe20000100800 */
[----:B------:R-:W-:Y:S01]  /*2cb0*/  @!P0 IMAD.IADD R94, R94, 0x1, -R3 ;  /* 0x000000015e5e8824 */ /* 0x000fe200078e0a03 */
[C---:B------:R-:W-:Y:S01]  /*2cc0*/  ISETP.GT.U32.AND P0, PT, R3.reuse, R106, PT ;  /* 0x0000006a0300720c */ /* 0x040fe20003f04070 */
[----:B------:R-:W-:Y:S01]  /*2cd0*/  IMAD R118, R3, R13, R118 ;  /* 0x0000000d03767224 */ /* 0x000fe200078e0276 */
[----:B------:R-:W-:Y:S01]  /*2ce0*/  STL [R1+0x56c], R23 ;  /* 0x00056c1701007387 */ /* 0x000fe20000100800 */
[----:B------:R-:W-:-:S02]  /*2cf0*/  IMAD.MOV R11, RZ, RZ, -R11 ;  /* 0x000000ffff0b7224 */ /* 0x000fc400078e0a0b */
[C---:B------:R-:W-:Y:S02]  /*2d00*/  IMAD R126, R3.reuse, R9, R126 ;  /* 0x00000009037e7224 */ /* 0x040fe400078e027e */
[--C-:B------:R-:W-:Y:S01]  /*2d10*/  @!P4 IMAD.IADD R102, R102, 0x1, -R3.reuse ;  /* 0x000000016666c824 */ /* 0x100fe200078e0a03 */
[C---:B------:R-:W-:Y:S01]  /*2d20*/  ISETP.GT.U32.AND P4, PT, R3.reuse, R116, PT ;  /* 0x000000740300720c */ /* 0x040fe20003f84070 */
[----:B------:R-:W-:Y:S02]  /*2d30*/  VIADD R19, R0, 0x3e ;  /* 0x0000003e00137836 */ /* 0x000fe40000000000 */
[C---:B------:R-:W-:Y:S01]  /*2d40*/  IMAD R128, R3.reuse, R11, R128 ;  /* 0x0000000b03807224 */ /* 0x040fe200078e0280 */
[----:B------:R-:W-:Y:S01]  /*2d50*/  LOP3.LUT R11, RZ, R157, RZ, 0x33, !PT ;  /* 0x0000009dff0b7212 */ /* 0x000fe200078e33ff */
[----:B------:R-:W-:Y:S01]  /*2d60*/  IMAD.HI.U32 R2, R2, R7, RZ ;  /* 0x0000000702027227 */ /* 0x000fe200078e00ff */
[----:B------:R-:W-:Y:S01]  /*2d70*/  IABS R130, R19 ;  /* 0x0000001300827213 */ /* 0x000fe20000000000 */
[----:B------:R-:W-:Y:S02]  /*2d80*/  STL [R1+0x568], R19 ;  /* 0x0005681301007387 */ /* 0x000fe40000100800 */
        /* <DEDUP_REMOVED lines=8> */
[--C-:B------:R-:W-:Y:S01]  /*2e10*/  @!P3 IMAD.IADD R114, R114, 0x1, -R3.reuse ;  /* 0x000000017272b824 */ /* 0x100fe200078e0a03 */
[----:B------:R-:W-:Y:S01]  /*2e20*/  IADD3 R2, -R2, RZ, RZ ;  /* 0x000000ff02027210 */ /* 0x000fe20007ffe1ff */
[----:B------:R-:W-:Y:S01]  /*2e30*/  @!P0 IMAD.IADD R106, R106, 0x1, -R3 ;  /* 0x000000016a6a8824 */ /* 0x000fe200078e0a03 */
[----:B------:R-:W-:Y:S01]  /*2e40*/  ISETP.GT.U32.AND P3, PT, R3, R128, PT ;  /* 0x000000800300720c */ /* 0x000fe20003f64070 */
[----:B------:R-:W-:Y:S01]  /*2e50*/  IMAD.HI.U32 R5, R5, R130, RZ ;  /* 0x0000008205057227 */ /* 0x000fe200078e00ff */
[----:B------:R-:W-:Y:S01]  /*2e60*/  ISETP.GT.U32.AND P0, PT, R3, R120, PT ;  /* 0x000000780300720c */ /* 0x000fe20003f04070 */
[----:B------:R-:W-:Y:S02]  /*2e70*/  STL [R1+0x560], R89 ;  /* 0x0005605901007387 */ /* 0x000fe40000100800 */
[----:B------:R-:W-:Y:S01]  /*2e80*/  IMAD R7, R4, R2, R7 ;  /* 0x0000000204077224 */ /* 0x000fe200078e0207 */
[----:B------:R-:W-:Y:S01]  /*2e90*/  LOP3.LUT R2, R81, 0x60, RZ, 0xc0, !PT ;  /* 0x0000006051027812 */ /* 0x000fe200078ec0ff */
[----:B------:R-:W-:Y:S01]  /*2ea0*/  @!P4 IMAD.IADD R116, R116, 0x1, -R3 ;  /* 0x000000017474c824 */ /* 0x000fe200078e0a03 */
[----:B------:R4:W-:Y:S01]  /*2eb0*/  STL.64 [R1+0x6a0], R156 ;  /* 0x0006a09c01007387 */ /* 0x0009e20000100a00 */
[----:B------:R-:W-:Y:S01]  /*2ec0*/  IMAD.MOV R5, RZ, RZ, -R5 ;  /* 0x000000ffff057224 */ /* 0x000fe200078e0a05 */
[----:B------:R-:W-:Y:S01]  /*2ed0*/  @!P6 IADD3 R108, R108, -R3, RZ ;  /* 0x800000036c6ce210 */ /* 0x000fe20007ffe0ff */
[--C-:B------:R-:W-:Y:S01]  /*2ee0*/  @!P5 IMAD.IADD R118, R118, 0x1, -R3.reuse ;  /* 0x000000017676d824 */ /* 0x100fe200078e0a03 */
[C---:B------:R-:W-:Y:S01]  /*2ef0*/  ISETP.GT.U32.AND P5, PT, R3.reuse, R110, PT ;  /* 0x0000006e0300720c */ /* 0x040fe20003fa4070 */
[--C-:B------:R-:W-:Y:S01]  /*2f00*/  @!P1 IMAD.IADD R124, R124, 0x1, -R3.reuse ;  /* 0x000000017c7c9824 */ /* 0x100fe200078e0a03 */
[C---:B------:R-:W-:Y:S01]  /*2f10*/  ISETP.GT.U32.AND P1, PT, R3.reuse, R116, PT ;  /* 0x000000740300720c */ /* 0x040fe20003f24070 */
[--C-:B------:R-:W-:Y:S01]  /*2f20*/  @!P2 IMAD.IADD R126, R126, 0x1, -R3.reuse ;  /* 0x000000017e7ea824 */ /* 0x100fe200078e0a03 */
[----:B------:R-:W-:Y:S01]  /*2f30*/  ISETP.GT.U32.AND P2, PT, R4, R7, PT ;  /* 0x000000070400720c */ /* 0x000fe20003f44070 */
[C---:B------:R-:W-:Y:S01]  /*2f40*/  IMAD R130, R3.reuse, R5, R130 ;  /* 0x0000000503827224 */ /* 0x040fe200078e0282 */
[C---:B------:R-:W-:Y:S01]  /*2f50*/  ISETP.GT.U32.AND P6, PT, R3.reuse, R122, PT ;  /* 0x0000007a0300720c */ /* 0x040fe20003fc4070 */
[--C-:B------:R-:W-:Y:S01]  /*2f60*/  @!P0 IMAD.IADD R120, R120, 0x1, -R3.reuse ;  /* 0x0000000178788824 */ /* 0x100fe200078e0a03 */
[----:B------:R-:W-:Y:S01]  /*2f70*/  @!P3 IADD3 R128, R128, -R3, RZ ;  /* 0x800000038080b210 */ /* 0x000fe20007ffe0ff */
[----:B------:R-:W-:Y:S01]  /*2f80*/  IMAD R9, R174, R153, RZ ;  /* 0x00000099ae097224 */ /* 0x000fe200078e02ff */
[----:B------:R-:W-:Y:S01]  /*2f90*/  ISETP.GT.U32.AND P3, PT, R3, R118, PT ;  /* 0x000000760300720c */ /* 0x000fe20003f64070 */
[----:B------:R-:W-:Y:S01]  /*2fa0*/  IMAD.SHL.U32 R5, R81, 0x4, RZ ;  /* 0x0000000451057824 */ /* 0x000fe200078e00ff */
[C---:B------:R-:W-:Y:S01]  /*2fb0*/  ISETP.GT.U32.AND P4, PT, R3.reuse, R130, PT ;  /* 0x000000820300720c */ /* 0x040fe20003f84070 */
[--C-:B------:R-:W-:Y:S01]  /*2fc0*/  @!P5 IMAD.IADD R110, R110, 0x1, -R3.reuse ;  /* 0x000000016e6ed824 */ /* 0x100fe200078e0a03 */
[C---:B------:R-:W-:Y:S01]  /*2fd0*/  ISETP.GT.U32.AND P0, PT, R3.reuse, R112, PT ;  /* 0x000000700300720c */ /* 0x040fe20003f04070 */
[--C-:B------:R-:W-:Y:S01]  /*2fe0*/  @!P1 IMAD.IADD R116, R116, 0x1, -R3.reuse ;  /* 0x0000000174749824 */ /* 0x100fe200078e0a03 */
[----:B------:R-:W-:Y:S01]  /*2ff0*/  ISETP.GT.U32.AND P5, PT, R3, R124, PT ;  /* 0x0000007c0300720c */ /* 0x000fe20003fa4070 */
[--C-:B------:R-:W-:Y:S01]  /*3000*/  @!P2 IMAD.IADD R7, R7, 0x1, -R4.reuse ;  /* 0x000000010707a824 */ /* 0x100fe200078e0a04 */
[C---:B------:R-:W-:Y:S01]  /*3010*/  ISETP.GT.U32.AND P1, PT, R3.reuse, R126, PT ;  /* 0x0000007e0300720c */ /* 0x040fe20003f24070 */
[--C-:B------:R-:W-:Y:S01]  /*3020*/  @!P6 IMAD.IADD R122, R122, 0x1, -R3.reuse ;  /* 0x000000017a7ae824 */ /* 0x100fe200078e0a03 */
[----:B------:R-:W-:Y:S01]  /*3030*/  ISETP.GT.U32.AND P2, PT, R3, R128, PT ;  /* 0x000000800300720c */ /* 0x000fe20003f44070 */
[----:B------:R-:W-:Y:S01]  /*3040*/  IMAD.SHL.U32 R81, R81, 0x10, RZ ;  /* 0x0000001051517824 */ /* 0x000fe200078e00ff */
[C---:B------:R-:W-:Y:S01]  /*3050*/  ISETP.GT.U32.AND P6, PT, R3.reuse, R114, PT ;  /* 0x000000720300720c */ /* 0x040fe20003fc4070 */
[--C-:B------:R-:W-:Y:S01]  /*3060*/  @!P3 IMAD.IADD R118, R118, 0x1, -R3.reuse ;  /* 0x000000017676b824 */ /* 0x100fe200078e0a03 */
[----:B------:R-:W-:Y:S01]  /*3070*/  ISETP.GT.U32.AND P3, PT, R4, R7, PT ;  /* 0x000000070400720c */ /* 0x000fe20003f64070 */
[--C-:B------:R-:W-:Y:S01]  /*3080*/  @!P4 IMAD.IADD R130, R130, 0x1, -R3.reuse ;  /* 0x000000018282c824 */ /* 0x100fe200078e0a03 */
[C---:B------:R-:W-:Y:S01]  /*3090*/  ISETP.GT.U32.AND P4, PT, R3.reuse, R120, PT ;  /* 0x000000780300720c */ /* 0x040fe20003f84070 */
[--C-:B------:R-:W-:Y:S01]  /*30a0*/  @!P0 IMAD.IADD R112, R112, 0x1, -R3.reuse ;  /* 0x0000000170708824 */ /* 0x100fe200078e0a03 */
[C---:B------:R-:W-:Y:S01]  /*30b0*/  ISETP.GT.U32.AND P0, PT, R3.reuse, R122, PT ;  /* 0x0000007a0300720c */ /* 0x040fe20003f04070 */
[--C-:B------:R-:W-:Y:S01]  /*30c0*/  @!P5 IMAD.IADD R124, R124, 0x1, -R3.reuse ;  /* 0x000000017c7cd824 */ /* 0x100fe200078e0a03 */
[----:B------:R-:W-:Y:S01]  /*30d0*/  ISETP.GE.AND P5, PT, R172, RZ, PT ;  /* 0x000000ffac00720c */ /* 0x000fe20003fa6270 */
[--C-:B------:R-:W-:Y:S01]  /*30e0*/  @!P1 IMAD.IADD R126, R126, 0x1, -R3.reuse ;  /* 0x000000017e7e9824 */ /* 0x100fe200078e0a03 */
[----:B------:R-:W-:Y:S01]  /*30f0*/  ISETP.GE.AND P1, PT, R170, RZ, PT ;  /* 0x000000ffaa00720c */ /* 0x000fe20003f26270 */
[--C-:B------:R-:W-:Y:S01]  /*3100*/  @!P2 IMAD.IADD R128, R128, 0x1, -R3.reuse ;  /* 0x000000018080a824 */ /* 0x100fe200078e0a03 */
[----:B------:R-:W-:Y:S01]  /*3110*/  ISETP.GE.AND P2, PT, R176, RZ, PT ;  /* 0x000000ffb000720c */ /* 0x000fe20003f46270 */
[--C-:B------:R-:W-:Y:S01]  /*3120*/  @!P6 IMAD.IADD R114, R114, 0x1, -R3.reuse ;  /* 0x000000017272e824 */ /* 0x100fe200078e0a03 */
[----:B------:R-:W-:Y:S01]  /*3130*/  ISETP.GT.U32.AND P6, PT, R3, R130, PT ;  /* 0x000000820300720c */ /* 0x000fe20003fc4070 */
[----:B------:R-:W-:Y:S01]  /*3140*/  @!P3 IMAD.IADD R7, R7, 0x1, -R4 ;  /* 0x000000010707b824 */ /* 0x000fe200078e0a04 */
[----:B------:R-:W-:Y:S01]  /*3150*/  ISETP.GE.AND P3, PT, R175, RZ, PT ;  /* 0x000000ffaf00720c */ /* 0x000fe20003f66270 */
[----:B-1----:R-:W-:Y:S01]  /*3160*/  IMAD R172, R152, 0xdc, RZ ;  /* 0x000000dc98ac7824 */ /* 0x002fe200078e02ff */
[----:B------:R-:W-:Y:S01]  /*3170*/  @!P4 IADD3 R120, R120, -R3, RZ ;  /* 0x800000037878c210 */ /* 0x000fe20007ffe0ff */
[--C-:B------:R-:W-:Y:S01]  /*3180*/  @!P0 IMAD.IADD R122, R122, 0x1, -R3.reuse ;  /* 0x000000017a7a8824 */ /* 0x100fe200078e0a03 */
[----:B------:R-:W-:Y:S01]  /*3190*/  ISETP.GE.AND P4, PT, R0, RZ, PT ;  /* 0x000000ff0000720c */ /* 0x000fe20003f86270 */
[----:B------:R-:W-:Y:S01]  /*31a0*/  @!P5 IMAD.MOV R14, RZ, RZ, -R14 ;  /* 0x000000ffff0ed224 */ /* 0x000fe200078e0a0e */
[----:B------:R-:W-:Y:S01]  /*31b0*/  ISETP.GE.AND P0, PT, R171, RZ, PT ;  /* 0x000000ffab00720c */ /* 0x000fe20003f06270 */
[----:B------:R-:W-:Y:S01]  /*31c0*/  @!P1 IMAD.MOV R18, RZ, RZ, -R18 ;  /* 0x000000ffff129224 */ /* 0x000fe200078e0a12 */
[----:B------:R-:W-:Y:S01]  /*31d0*/  ISETP.GE.AND P5, PT, R166, RZ, PT ;  /* 0x000000ffa600720c */ /* 0x000fe20003fa6270 */
[----:B------:R-:W-:Y:S01]  /*31e0*/  @!P2 IMAD.MOV R8, RZ, RZ, -R8 ;  /* 0x000000ffff08a224 */ /* 0x000fe200078e0a08 */
[----:B------:R-:W-:Y:S01]  /*31f0*/  ISETP.GE.AND P1, PT, R164, RZ, PT ;  /* 0x000000ffa400720c */ /* 0x000fe20003f26270 */
[----:B------:R-:W-:Y:S01]  /*3200*/  @!P6 IMAD.IADD R130, R130, 0x1, -R3 ;  /* 0x000000018282e824 */ /* 0x000fe200078e0a03 */
[----:B------:R-:W-:Y:S01]  /*3210*/  ISETP.GE.AND P2, PT, R169, RZ, PT ;  /* 0x000000ffa900720c */ /* 0x000fe20003f46270 */
[----:B------:R-:W-:Y:S01]  /*3220*/  @!P3 IMAD.MOV R10, RZ, RZ, -R10 ;  /* 0x000000ffff0ab224 */ /* 0x000fe200078e0a0a */
[----:B------:R-:W-:Y:S01]  /*3230*/  ISETP.GE.AND P3, PT, R168, RZ, PT ;  /* 0x000000ffa800720c */ /* 0x000fe20003f66270 */
[----:B--2---:R-:W-:Y:S01]  /*3240*/  IMAD R168, R152, 0xd4, RZ ;  /* 0x000000d498a87824 */ /* 0x004fe200078e02ff */
[----:B------:R-:W-:Y:S01]  /*3250*/  ISETP.GE.AND P6, PT, R173, RZ, PT ;  /* 0x000000ffad00720c */ /* 0x000fe20003fc6270 */
[----:B------:R-:W-:Y:S01]  /*3260*/  @!P4 IMAD.MOV R6, RZ, RZ, -R6 ;  /* 0x000000ffff06c224 */ /* 0x000fe200078e0a06 */
        /* <DEDUP_REMOVED lines=11> */
[----:B---3--:R-:W-:Y:S01]  /*3320*/  IMAD R162, R152, 0x6c, RZ ;  /* 0x0000006c98a27824 */ /* 0x008fe200078e02ff */
[----:B------:R-:W-:Y:S01]  /*3330*/  @!P6 IADD3 R12, -R12, RZ, RZ ;  /* 0x000000ff0c0ce210 */ /* 0x000fe20007ffe1ff */
        /* <DEDUP_REMOVED lines=8> */
[----:B----4-:R-:W-:Y:S01]  /*33c0*/  IMAD R161, R152, 0x3c, RZ ;  /* 0x0000003c98a17824 */ /* 0x010fe200078e02ff */
[----:B------:R-:W-:Y:S01]  /*33d0*/  @!P2 IADD3 R32, -R32, RZ, RZ ;  /* 0x000000ff2020a210 */ /* 0x000fe20007ffe1ff */
[----:B------:R-:W-:Y:S01]  /*33e0*/  @!P3 IMAD.MOV R34, RZ, RZ, -R34 ;  /* 0x000000ffff22b224 */ /* 0x000fe200078e0a22 */
[----:B------:R-:W-:Y:S01]  /*33f0*/  ISETP.GE.AND P2, PT, R155, RZ, PT ;  /* 0x000000ff9b00720c */ /* 0x000fe20003f46270 */
[----:B------:R-:W-:Y:S01]  /*3400*/  IMAD R150, R152, 0x14c, RZ ;  /* 0x0000014c98967824 */ /* 0x000fe200078e02ff */
        /* <DEDUP_REMOVED lines=9> */
[----:B------:R-:W-:Y:S01]  /*34a0*/  IMAD R149, R152, 0x34, RZ ;  /* 0x0000003498957824 */ /* 0x000fe200078e02ff */
[----:B------:R-:W-:Y:S01]  /*34b0*/  LOP3.LUT R5, R5, 0x7c, RZ, 0xc0, !PT ;  /* 0x0000007c05057812 */ /* 0x000fe200078ec0ff */
[----:B------:R-:W-:Y:S01]  /*34c0*/  @!P2 IMAD.MOV R44, RZ, RZ, -R44 ;  /* 0x000000ffff2ca224 */ /* 0x000fe200078e0a2c */
[----:B------:R-:W-:Y:S01]  /*34d0*/  ISETP.GE.AND P2, PT, R147, RZ, PT ;  /* 0x000000ff9300720c */ /* 0x000fe20003f46270 */
[----:B------:R-:W-:Y:S01]  /*34e0*/  @!P3 IMAD.MOV R46, RZ, RZ, -R46 ;  /* 0x000000ffff2eb224 */ /* 0x000fe200078e0a2e */
[----:B------:R-:W-:Y:S01]  /*34f0*/  ISETP.GE.AND P3, PT, R146, RZ, PT ;  /* 0x000000ff9200720c */ /* 0x000fe20003f66270 */
[----:B------:R-:W-:Y:S01]  /*3500*/  @!P4 IMAD.MOV R48, RZ, RZ, -R48 ;  /* 0x000000ffff30c224 */ /* 0x000fe200078e0a30 */
[----:B------:R-:W-:Y:S01]  /*3510*/  ISETP.GE.AND P4, PT, R145, RZ, PT ;  /* 0x000000ff9100720c */ /* 0x000fe20003f86270 */
[----:B------:R-:W-:Y:S01]  /*3520*/  IMAD R2, R2, 0x100, R5 ;  /* 0x0000010002027824 */ /* 0x000fe200078e0205 */
[----:B------:R-:W-:Y:S01]  /*3530*/  @!P0 IADD3 R52, -R52, RZ, RZ ;  /* 0x000000ff34348210 */ /* 0x000fe20007ffe1ff */
[----:B------:R-:W-:Y:S01]  /*3540*/  @!P5 IMAD.MOV R62, RZ, RZ, -R62 ;  /* 0x000000ffff3ed224 */ /* 0x000fe200078e0a3e */
[----:B------:R-:W-:Y:S01]  /*3550*/  ISETP.GE.AND P0, PT, R143, RZ, PT ;  /* 0x000000ff8f00720c */ /* 0x000fe20003f06270 */
[----:B------:R-:W-:Y:S01]  /*3560*/  @!P1 IMAD.MOV R66, RZ, RZ, -R66 ;  /* 0x000000ffff429224 */ /* 0x000fe200078e0a42 */
[----:B------:R-:W-:Y:S01]  /*3570*/  ISETP.GE.AND P5, PT, R138, RZ, PT ;  /* 0x000000ff8a00720c */ /* 0x000fe20003fa6270 */
[----:B------:R-:W1:Y:S01]  /*3580*/  LDC.64 R4, c[0x0][0x230] ;  /* 0x00008c00ff047b82 */ /* 0x000e620000000a00 */
[----:B------:R-:W-:Y:S01]  /*3590*/  ISETP.GE.AND P1, PT, R136, RZ, PT ;  /* 0x000000ff8800720c */ /* 0x000fe20003f26270 */
[----:B------:R-:W-:Y:S01]  /*35a0*/  @!P2 IMAD.MOV R56, RZ, RZ, -R56 ;  /* 0x000000ffff38a224 */ /* 0x000fe200078e0a38 */
[----:B------:R-:W-:Y:S01]  /*35b0*/  ISETP.GE.AND P2, PT, R141, RZ, PT ;  /* 0x000000ff8d00720c */ /* 0x000fe20003f46270 */
[----:B------:R-:W-:Y:S01]  /*35c0*/  @!P3 IMAD.MOV R58, RZ, RZ, -R58 ;  /* 0x000000ffff3ab224 */ /* 0x000fe200078e0a3a */
[----:B------:R-:W-:Y:S01]  /*35d0*/  ISETP.GE.AND P3, PT, R140, RZ, PT ;  /* 0x000000ff8c00720c */ /* 0x000fe20003f66270 */
[----:B------:R-:W-:Y:S01]  /*35e0*/  @!P4 IMAD.MOV R60, RZ, RZ, -R60 ;  /* 0x000000ffff3cc224 */ /* 0x000fe200078e0a3c */
[----:B------:R-:W-:Y:S01]  /*35f0*/  ISETP.GE.AND P4, PT, R139, RZ, PT ;  /* 0x000000ff8b00720c */ /* 0x000fe20003f86270 */
[----:B------:R-:W-:-:S02]  /*3600*/  IMAD R151, R152, 0x38, RZ ;  /* 0x0000003898977824 */ /* 0x000fc400078e02ff */
        /* <DEDUP_REMOVED lines=11> */
[----:B------:R-:W-:Y:S01]  /*36c0*/  @!P4 IADD3 R72, -R72, RZ, RZ ;  /* 0x000000ff4848c210 */ /* 0x000fe20007ffe1ff */
        /* <DEDUP_REMOVED lines=12> */
[----:B-1----:R-:W-:-:S02]  /*3790*/  VIADD R51, R4, 0xfffffffe ;  /* 0xfffffffe04337836 */ /* 0x002fc40000000000 */
        /* <DEDUP_REMOVED lines=10> */
[----:B------:R-:W-:Y:S01]  /*3840*/  @!P3 IMAD.MOV R94, RZ, RZ, -R94 ;  /* 0x000000ffff5eb224 */ /* 0x000fe200078e0a5e */
[----:B------:R-:W-:Y:S01]  /*3850*/  ISETP.GE.AND P2, PT, R113, RZ, PT ;  /* 0x000000ff7100720c */ /* 0x000fe20003f46270 */
[C---:B------:R-:W-:Y:S01]  /*3860*/  IMAD R113, R152.reuse, 0x14, RZ ;  /* 0x0000001498717824 */ /* 0x040fe200078e02ff */
        /* <DEDUP_REMOVED lines=20> */
[----:B------:R-:W-:Y:S01]  /*39b0*/  @!P1 IMAD.MOV R126, RZ, RZ, -R126 ;  /* 0x000000ffff7e9224 */ /* 0x000fe200078e0a7e */
[----:B------:R-:W-:Y:S01]  /*39c0*/  ISETP.NE.AND P5, PT, R157, RZ, PT ;  /* 0x000000ff9d00720c */ /* 0x000fe20003fa5270 */
[----:B------:R-:W-:Y:S01]  /*39d0*/  IMAD R160, R152, 0x148, RZ ;  /* 0x0000014898a07824 */ /* 0x000fe200078e02ff */
[----:B------:R-:W-:Y:S01]  /*39e0*/  ISETP.GE.AND P1, PT, R89, RZ, PT ;  /* 0x000000ff5900720c */ /* 0x000fe20003f26270 */
[----:B------:R-:W-:Y:S01]  /*39f0*/  @!P2 IMAD.MOV R116, RZ, RZ, -R116 ;  /* 0x000000ffff74a224 */ /* 0x000fe200078e0a74 */
[----:B------:R-:W-:Y:S01]  /*3a00*/  ISETP.GE.AND P2, PT, R23, RZ, PT ;  /* 0x000000ff1700720c */ /* 0x000fe20003f46270 */
[----:B------:R-:W-:Y:S01]  /*3a10*/  @!P3 IMAD.MOV R118, RZ, RZ, -R118 ;  /* 0x000000ffff76b224 */ /* 0x000fe200078e0a76 */
[----:B------:R-:W-:Y:S01]  /*3a20*/  ISETP.GE.AND P3, PT, R21, RZ, PT ;  /* 0x000000ff1500720c */ /* 0x000fe20003f66270 */
[----:B------:R-:W-:Y:S01]  /*3a30*/  @!P4 IMAD.MOV R120, RZ, RZ, -R120 ;  /* 0x000000ffff78c224 */ /* 0x000fe200078e0a78 */
[----:B------:R-:W-:Y:S01]  /*3a40*/  SEL R37, R11, R6, !P5 ;  /* 0x000000060b257207 */ /* 0x000fe20006800000 */
[----:B------:R-:W1:Y:S01]  /*3a50*/  S2R R157, SR_TID.X ;  /* 0x00000000009d7919 */ /* 0x000e620000002100 */
[----:B------:R-:W-:Y:S01]  /*3a60*/  ISETP.GE.AND P4, PT, R19, RZ, PT ;  /* 0x000000ff1300720c */ /* 0x000fe20003f86270 */
[----:B------:R-:W-:Y:S01]  /*3a70*/  @!P0 IMAD.MOV R124, RZ, RZ, -R124 ;  /* 0x000000ffff7c8224 */ /* 0x000fe200078e0a7c */
[----:B------:R-:W-:Y:S01]  /*3a80*/  LEA R3, P0, R9, UR4, 0x2 ;  /* 0x0000000409037c11 */ /* 0x000fe2000f8010ff */
[----:B------:R-:W-:Y:S01]  /*3a90*/  ULDC UR4, c[0x0][0x240] ;  /* 0x0000900000047ab9 */ /* 0x000fe20000000800 */
[----:B------:R-:W-:Y:S01]  /*3aa0*/  SEL R15, R11, R8, !P5 ;  /* 0x000000080b0f7207 */ /* 0x000fe20006800000 */
[----:B------:R-:W-:Y:S01]  /*3ab0*/  IMAD R37, R37, UR4, RZ ;  /* 0x0000000425257c24 */ /* 0x000fe2000f8e02ff */
[----:B------:R-:W-:Y:S01]  /*3ac0*/  LEA.HI.X.SX32 R6, R9, UR5, 0x2, P0 ;  /* 0x0000000509067c11 */ /* 0x000fe200080f16ff */
[----:B------:R-:W-:Y:S01]  /*3ad0*/  IMAD.MOV.U32 R8, RZ, RZ, R7 ;  /* 0x000000ffff087224 */ /* 0x000fe200078e0007 */
[C---:B------:R-:W-:Y:S01]  /*3ae0*/  SEL R39, R11.reuse, R10, !P5 ;  /* 0x0000000a0b277207 */ /* 0x040fe20006800000 */
[----:B------:R-:W-:Y:S01]  /*3af0*/  @!P2 IMAD.MOV R128, RZ, RZ, -R128 ;  /* 0x000000ffff80a224 */ /* 0x000fe200078e0a80 */
[----:B------:R-:W-:Y:S01]  /*3b00*/  ISETP.NE.AND P0, PT, R156, RZ, PT ;  /* 0x000000ff9c00720c */ /* 0x000fe20003f05270 */
[----:B------:R-:W-:Y:S01]  /*3b10*/  @!P1 IMAD.MOV R8, RZ, RZ, -R8 ;  /* 0x000000ffff089224 */ /* 0x000fe200078e0a08 */
[----:B------:R-:W-:Y:S01]  /*3b20*/  SEL R12, R11, R12, !P5 ;  /* 0x0000000c0b0c7207 */ /* 0x000fe20006800000 */
[----:B------:R-:W-:Y:S01]  /*3b30*/  IMAD R39, R39, UR4, RZ ;  /* 0x0000000427277c24 */ /* 0x000fe2000f8e02ff */
[C---:B------:R-:W-:Y:S01]  /*3b40*/  SEL R49, R11.reuse, R30, !P5 ;  /* 0x0000001e0b317207 */ /* 0x040fe20006800000 */
[----:B------:R-:W-:Y:S01]  /*3b50*/  @!P3 IMAD.MOV R132, RZ, RZ, -R132 ;  /* 0x000000ffff84b224 */ /* 0x000fe200078e0a84 */
[C---:B------:R-:W-:Y:S01]  /*3b60*/  SEL R41, R11.reuse, R14, !P5 ;  /* 0x0000000e0b297207 */ /* 0x040fe20006800000 */
[----:B------:R-:W2:Y:S01]  /*3b70*/  S2UR UR5, SR_CgaCtaId ;  /* 0x00000000000579c3 */ /* 0x000ea20000008800 */
[----:B------:R-:W-:Y:S01]  /*3b80*/  SEL R30, R11, R88, !P5 ;  /* 0x000000580b1e7207 */ /* 0x000fe20006800000 */
[----:B------:R-:W-:Y:S01]  /*3b90*/  IMAD R49, R49, UR4, RZ ;  /* 0x0000000431317c24 */ /* 0x000fe2000f8e02ff */
[----:B------:R-:W-:Y:S01]  /*3ba0*/  SEL R16, R11, R16, !P5 ;  /* 0x000000100b107207 */ /* 0x000fe20006800000 */
[----:B------:R-:W-:Y:S01]  /*3bb0*/  IMAD R41, R41, UR4, RZ ;  /* 0x0000000429297c24 */ /* 0x000fe2000f8e02ff */
[----:B------:R-:W-:Y:S01]  /*3bc0*/  SEL R55, R11, R38, !P5 ;  /* 0x000000260b377207 */ /* 0x000fe20006800000 */
[----:B------:R-:W-:Y:S01]  /*3bd0*/  IMAD R38, R15, UR4, RZ ;  /* 0x000000040f267c24 */ /* 0x000fe2000f8e02ff */
[-C--:B------:R-:W-:Y:S01]  /*3be0*/  LEA R88, P1, R37, R3.reuse, 0x2 ;  /* 0x0000000325587211 */ /* 0x080fe200078210ff */
[----:B------:R-:W-:Y:S01]  /*3bf0*/  IMAD R30, R30, UR4, RZ ;  /* 0x000000041e1e7c24 */ /* 0x000fe2000f8e02ff */
[----:B------:R-:W-:Y:S01]  /*3c00*/  SEL R43, R11, R18, !P5 ;  /* 0x000000120b2b7207 */ /* 0x000fe20006800000 */
[----:B------:R-:W-:Y:S01]  /*3c10*/  IMAD R55, R55, UR4, RZ ;  /* 0x0000000437377c24 */ /* 0x000fe2000f8e02ff */
[C---:B------:R-:W-:Y:S01]  /*3c20*/  SEL R28, R11.reuse, R28, !P5 ;  /* 0x0000001c0b1c7207 */ /* 0x040fe20006800000 */
[----:B------:R-:W-:Y:S01]  /*3c30*/  IMAD R148, R152, 0x158, RZ ;  /* 0x0000015898947824 */ /* 0x000fe200078e02ff */
[C---:B------:R-:W-:Y:S01]  /*3c40*/  SEL R10, R11.reuse, R40, !P5 ;  /* 0x000000280b0a7207 */ /* 0x040fe20006800000 */
[----:B------:R-:W-:Y:S01]  /*3c50*/  IMAD R40, R12, UR4, RZ ;  /* 0x000000040c287c24 */ /* 0x000fe2000f8e02ff */
[----:B------:R-:W-:Y:S01]  /*3c60*/  SEL R92, R11, R92, !P5 ;  /* 0x0000005c0b5c7207 */ /* 0x000fe20006800000 */
[----:B------:R-:W-:Y:S01]  /*3c70*/  IMAD R43, R43, UR4, RZ ;  /* 0x000000042b2b7c24 */ /* 0x000fe2000f8e02ff */
[----:B------:R-:W-:Y:S01]  /*3c80*/  @!P4 IADD3 R130, -R130, RZ, RZ ;  /* 0x000000ff8282c210 */ /* 0x000fe20007ffe1ff */
[C---:B------:R-:W-:Y:S01]  /*3c90*/  IMAD R170, R152.reuse, 0x15c, RZ ;  /* 0x0000015c98aa7824 */ /* 0x040fe200078e02ff */
[C---:B------:R-:W-:Y:S01]  /*3ca0*/  SEL R47, R11.reuse, R26, !P5 ;  /* 0x0000001a0b2f7207 */ /* 0x040fe20006800000 */
[----:B------:R-:W-:Y:S01]  /*3cb0*/  IMAD R146, R152, 0x56, RZ ;  /* 0x0000005698927824 */ /* 0x000fe200078e02ff */
[----:B------:R-:W-:Y:S01]  /*3cc0*/  SEL R57, R11, R42, !P5 ;  /* 0x0000002a0b397207 */ /* 0x000fe20006800000 */
[----:B------:R-:W-:Y:S01]  /*3cd0*/  IMAD R42, R16, UR4, RZ ;  /* 0x00000004102a7c24 */ /* 0x000fe2000f8e02ff */
[----:B------:R-:W-:Y:S01]  /*3ce0*/  LEA.HI.X.SX32 R89, R37, R6, 0x2, P1 ;  /* 0x0000000625597211 */ /* 0x000fe200008f16ff */
[----:B------:R-:W-:Y:S01]  /*3cf0*/  IMAD R47, R47, UR4, RZ ;  /* 0x000000042f2f7c24 */ /* 0x000fe2000f8e02ff */
[C---:B------:R-:W-:Y:S01]  /*3d00*/  SEL R17, R11.reuse, R48, !P5 ;  /* 0x000000300b117207 */ /* 0x040fe20006800000 */
[----:B------:R-:W-:Y:S01]  /*3d10*/  IMAD R48, R28, UR4, RZ ;  /* 0x000000041c307c24 */ /* 0x000fe2000f8e02ff */
[C---:B------:R-:W-:Y:S01]  /*3d20*/  SEL R26, R11.reuse, R96, !P5 ;  /* 0x000000600b1a7207 */ /* 0x040fe20006800000 */
[----:B------:R-:W-:Y:S01]  /*3d30*/  IMAD R28, R92, UR4, RZ ;  /* 0x000000045c1c7c24 */ /* 0x000fe2000f8e02ff */
[C---:B------:R-:W-:Y:S01]  /*3d40*/  SEL R20, R11.reuse, R20, !P5 ;  /* 0x000000140b147207 */ /* 0x040fe20006800000 */
[----:B------:R3:W-:Y:S01]  /*3d50*/  STL.64 [R1+0x1a0], R88 ;  /* 0x0001a05801007387 */ /* 0x0007e20000100a00 */
[----:B------:R-:W-:Y:S01]  /*3d60*/  SEL R27, R11, R94, !P5 ;  /* 0x0000005e0b1b7207 */ /* 0x000fe20006800000 */
[----:B------:R-:W-:Y:S01]  /*3d70*/  IMAD R57, R57, UR4, RZ ;  /* 0x0000000439397c24 */ /* 0x000fe2000f8e02ff */
[-C--:B------:R-:W-:Y:S01]  /*3d80*/  LEA R96, P1, R38, R3.reuse, 0x2 ;  /* 0x0000000326607211 */ /* 0x080fe200078210ff */
[----:B------:R-:W-:Y:S01]  /*3d90*/  IMAD R26, R26, UR4, RZ ;  /* 0x000000041a1a7c24 */ /* 0x000fe2000f8e02ff */
[----:B------:R-:W-:Y:S01]  /*3da0*/  SEL R45, R11, R22, !P5 ;  /* 0x000000160b2d7207 */ /* 0x000fe20006800000 */
[----:B------:R-:W-:Y:S01]  /*3db0*/  IMAD R27, R27, UR4, RZ ;  /* 0x000000041b1b7c24 */ /* 0x000fe2000f8e02ff */
[----:B------:R-:W-:Y:S01]  /*3dc0*/  SEL R53, R11, R34, !P5 ;  /* 0x000000220b357207 */ /* 0x000fe20006800000 */
[C---:B------:R-:W-:Y:S01]  /*3dd0*/  IMAD R37, R152.reuse, 0x25, RZ ;  /* 0x0000002598257824 */ /* 0x040fe200078e02ff */
[-C--:B------:R-:W-:Y:S01]  /*3de0*/  LEA R94, P2, R39, R3.reuse, 0x2 ;  /* 0x00000003275e7211 */ /* 0x080fe200078410ff */
[----:B------:R-:W-:Y:S01]  /*3df0*/  IMAD R45, R45, UR4, RZ ;  /* 0x000000042d2d7c24 */ /* 0x000fe2000f8e02ff */
[----:B------:R-:W-:Y:S01]  /*3e00*/  SEL R24, R11, R24, !P5 ;  /* 0x000000180b187207 */ /* 0x000fe20006800000 */
[----:B------:R-:W-:Y:S01]  /*3e10*/  IMAD R53, R53, UR4, RZ ;  /* 0x0000000435357c24 */ /* 0x000fe2000f8e02ff */
[C---:B------:R-:W-:Y:S01]  /*3e20*/  SEL R32, R11.reuse, R32, !P5 ;  /* 0x000000200b207207 */ /* 0x040fe20006800000 */
[C---:B------:R-:W-:Y:S01]  /*3e30*/  IMAD R158, R152.reuse, 0x57, RZ ;  /* 0x00000057989e7824 */ /* 0x040fe200078e02ff */
[C---:B------:R-:W-:Y:S01]  /*3e40*/  SEL R36, R11.reuse, R36, !P5 ;  /* 0x000000240b247207 */ /* 0x040fe20006800000 */
[----:B------:R-:W-:Y:S01]  /*3e50*/  IMAD R147, R152, 0x168, RZ ;  /* 0x0000016898937824 */ /* 0x000fe200078e02ff */
[C---:B------:R-:W-:Y:S01]  /*3e60*/  SEL R14, R11.reuse, R44, !P5 ;  /* 0x0000002c0b0e7207 */ /* 0x040fe20006800000 */
[----:B------:R-:W-:Y:S01]  /*3e70*/  IMAD R44, R20, UR4, RZ ;  /* 0x00000004142c7c24 */ /* 0x000fe2000f8e02ff */
[C---:B------:R-:W-:Y:S01]  /*3e80*/  SEL R59, R11.reuse, R46, !P5 ;  /* 0x0000002e0b3b7207 */ /* 0x040fe20006800000 */
[----:B------:R-:W-:Y:S01]  /*3e90*/  IMAD R46, R24, UR4, RZ ;  /* 0x00000004182e7c24 */ /* 0x000fe2000f8e02ff */
[C---:B------:R-:W-:Y:S01]  /*3ea0*/  SEL R61, R11.reuse, R50, !P5 ;  /* 0x000000320b3d7207 */ /* 0x040fe20006800000 */
[----:B------:R-:W-:Y:S01]  /*3eb0*/  IMAD R50, R32, UR4, RZ ;  /* 0x0000000420327c24 */ /* 0x000fe2000f8e02ff */
[----:B------:R-:W-:Y:S01]  /*3ec0*/  SEL R18, R11, R52, !P5 ;  /* 0x000000340b127207 */ /* 0x000fe20006800000 */
[----:B------:R-:W-:Y:S01]  /*3ed0*/  IMAD R59, R59, UR4, RZ ;  /* 0x000000043b3b7c24 */ /* 0x000fe2000f8e02ff */
        /* <DEDUP_REMOVED lines=8> */
[----:B------:R-:W-:Y:S01]  /*3f60*/  SEL R67, R11, R62, !P5 ;  /* 0x0000003e0b437207 */ /* 0x000fe20006800000 */
[----:B------:R-:W-:Y:S01]  /*3f70*/  IMAD R61, R61, UR4, RZ ;  /* 0x000000043d3d7c24 */ /* 0x000fe2000f8e02ff */
[C---:B------:R-:W-:Y:S01]  /*3f80*/  SEL R22, R11.reuse, R64, !P5 ;  /* 0x000000400b167207 */ /* 0x040fe20006800000 */
[----:B------:R-:W-:Y:S01]  /*3f90*/  IMAD R62, R18, UR4, RZ ;  /* 0x00000004123e7c24 */ /* 0x000fe2000f8e02ff */
[----:B------:R-:W-:Y:S01]  /*3fa0*/  SEL R69, R11, R66, !P5 ;  /* 0x000000420b457207 */ /* 0x000fe20006800000 */
        /* <DEDUP_REMOVED lines=59> */
[-C--:B------:R-:W-:Y:S01]  /*4360*/  LEA R92, P3, R40, R3.reuse, 0x2 ;  /* 0x00000003285c7211 */ /* 0x080fe200078610ff */
[----:B------:R-:W-:Y:S01]  /*4370*/  IMAD R11, R128, UR4, RZ ;  /* 0x00000004800b7c24 */ /* 0x000fe2000f8e02ff */
[-C--:B------:R-:W-:Y:S01]  /*4380*/  LEA R90, P5, R41, R3.reuse, 0x2 ;  /* 0x00000003295a7211 */ /* 0x080fe200078a10ff */
[----:B------:R-:W-:Y:S01]  /*4390*/  IMAD R14, R120, UR4, RZ ;  /* 0x00000004780e7c24 */ /* 0x000fe2000f8e02ff */
[----:B------:R-:W-:Y:S01]  /*43a0*/  @!P0 LOP3.LUT R8, RZ, R156, RZ, 0x33, !PT ;  /* 0x0000009cff088212 */ /* 0x000fe200078e33ff */
[----:B------:R-:W-:Y:S01]  /*43b0*/  IMAD R12, R130, UR4, RZ ;  /* 0x00000004820c7c24 */ /* 0x000fe2000f8e02ff */
[----:B---3--:R-:W-:Y:S01]  /*43c0*/  LEA R88, P4, R42, R3, 0x2 ;  /* 0x000000032a587211 */ /* 0x008fe200078810ff */
[----:B------:R-:W-:Y:S01]  /*43d0*/  IMAD R7, R122, UR4, RZ ;  /* 0x000000047a077c24 */ /* 0x000fe2000f8e02ff */
[-C--:B------:R-:W-:Y:S01]  /*43e0*/  LEA.HI.X.SX32 R97, R38, R6.reuse, 0x2, P1 ;  /* 0x0000000626617211 */ /* 0x080fe200008f16ff */
[----:B------:R-:W-:Y:S01]  /*43f0*/  IMAD R5, R8, R5, RZ ;  /* 0x0000000508057224 */ /* 0x000fe200078e02ff */
[-C--:B------:R-:W-:Y:S01]  /*4400*/  LEA R98, P0, R43, R3.reuse, 0x2 ;  /* 0x000000032b627211 */ /* 0x080fe200078010ff */
[----:B------:R-:W-:Y:S01]  /*4410*/  IMAD R9, R124, UR4, RZ ;  /* 0x000000047c097c24 */ /* 0x000fe2000f8e02ff */
[-C--:B------:R-:W-:Y:S01]  /*4420*/  LEA.HI.X.SX32 R95, R39, R6.reuse, 0x2, P2 ;  /* 0x00000006275f7211 */ /* 0x080fe200010f16ff */
[----:B------:R3:W-:Y:S01]  /*4430*/  STL.64 [R1+0x198], R96 ;  /* 0x0001986001007387 */ /* 0x0007e20000100a00 */
[-C--:B------:R-:W-:Y:S01]  /*4440*/  LEA.HI.X.SX32 R93, R40, R6.reuse, 0x2, P3 ;  /* 0x00000006285d7211 */ /* 0x080fe200018f16ff */
[----:B------:R-:W-:Y:S01]  /*4450*/  IMAD R13, R13, UR4, RZ ;  /* 0x000000040d0d7c24 */ /* 0x000fe2000f8e02ff */
[-C--:B------:R-:W-:Y:S01]  /*4460*/  LEA.HI.X.SX32 R91, R41, R6.reuse, 0x2, P5 ;  /* 0x00000006295b7211 */ /* 0x080fe200028f16ff */
[----:B------:R4:W-:Y:S01]  /*4470*/  STL.64 [R1+0x190], R94 ;  /* 0x0001905e01007387 */ /* 0x0009e20000100a00 */
[-C--:B------:R-:W-:Y:S01]  /*4480*/  LEA.HI.X.SX32 R89, R42, R6.reuse, 0x2, P4 ;  /* 0x000000062a597211 */ /* 0x080fe200020f16ff */
[C---:B------:R-:W-:Y:S01]  /*4490*/  IMAD R8, R152.reuse, 0xd, RZ ;  /* 0x0000000d98087824 */ /* 0x040fe200078e02ff */
[-C--:B------:R-:W-:Y:S01]  /*44a0*/  LEA.HI.X.SX32 R99, R43, R6.reuse, 0x2, P0 ;  /* 0x000000062b637211 */ /* 0x080fe200000f16ff */
[----:B------:R1:W-:Y:S01]  /*44b0*/  STL.64 [R1+0x188], R92 ;  /* 0x0001885c01007387 */ /* 0x0003e20000100a00 */
[C---:B------:R-:W-:Y:S01]  /*44c0*/  IMAD R42, R152.reuse, 0xf, RZ ;  /* 0x0000000f982a7824 */ /* 0x040fe200078e02ff */
[----:B------:R-:W-:Y:S01]  /*44d0*/  UMOV UR4, 0x400 ;  /* 0x0000040000047882 */ /* 0x000fe20000000000 */
[----:B------:R-:W-:Y:S01]  /*44e0*/  IMAD.SHL.U32 R43, R152, 0x20, RZ ;  /* 0x00000020982b7824 */ /* 0x000fe200078e00ff */
[-C--:B---3--:R-:W-:Y:S01]  /*44f0*/  LEA R96, P1, R44, R3.reuse, 0x2 ;  /* 0x000000032c607211 */ /* 0x088fe200078210ff */
[----:B------:R3:W-:Y:S01]  /*4500*/  STL.64 [R1+0x180], R90 ;  /* 0x0001805a01007387 */ /* 0x0007e20000100a00 */
[----:B------:R-:W-:Y:S01]  /*4510*/  IMAD R41, R152, 0x22, RZ ;  /* 0x0000002298297824 */ /* 0x000fe200078e02ff */
[----:B--2---:R-:W-:Y:S01]  /*4520*/  ULEA UR8, UR5, UR4, 0x18 ;  /* 0x0000000405087291 */ /* 0x004fe2000f8ec03f */
[CC--:B----4-:R-:W-:Y:S01]  /*4530*/  LEA R94, P2, R45.reuse, R3.reuse, 0x2 ;  /* 0x000000032d5e7211 */ /* 0x0d0fe200078410ff */
[----:B------:R2:W-:Y:S01]  /*4540*/  STL.64 [R1+0x1b0], R88 ;  /* 0x0001b05801007387 */ /* 0x0005e20000100a00 */
[-C--:B------:R-:W-:Y:S01]  /*4550*/  LEA.HI.X.SX32 R97, R44, R6.reuse, 0x2, P1 ;  /* 0x000000062c617211 */ /* 0x080fe200008f16ff */
[----:B------:R-:W-:Y:S01]  /*4560*/  IMAD R44, R152, 0x88, RZ ;  /* 0x00000088982c7824 */ /* 0x000fe200078e02ff */
[-C--:B-1----:R-:W-:Y:S01]  /*4570*/  LEA R92, P3, R46, R3.reuse, 0x2 ;  /* 0x000000032e5c7211 */ /* 0x082fe200078610ff */
[----:B------:R1:W-:Y:S01]  /*4580*/  STL.64 [R1+0x1f0], R98 ;  /* 0x0001f06201007387 */ /* 0x0003e20000100a00 */
[-C--:B------:R-:W-:Y:S01]  /*4590*/  LEA.HI.X.SX32 R95, R45, R6.reuse, 0x2, P2 ;  /* 0x000000062d5f7211 */ /* 0x080fe200010f16ff */
[----:B------:R-:W-:Y:S01]  /*45a0*/  IMAD R45, R152, 0x84, RZ ;  /* 0x00000084982d7824 */ /* 0x000fe200078e02ff */
[-C--:B------:R-:W-:Y:S01]  /*45b0*/  LEA.HI.X.SX32 R93, R46, R6.reuse, 0x2, P3 ;  /* 0x000000062e5d7211 */ /* 0x080fe200018f16ff */
[----:B------:R4:W-:Y:S01]  /*45c0*/  STL.64 [R1+0x230], R96 ;  /* 0x0002306001007387 */ /* 0x0009e20000100a00 */
[-C--:B---3--:R-:W-:Y:S01]  /*45d0*/  LEA R90, P5, R47, R3.reuse, 0x2 ;  /* 0x000000032f5a7211 */ /* 0x088fe200078a10ff */
[----:B------:R-:W-:Y:S01]  /*45e0*/  IMAD R46, R152, 0xb, RZ ;  /* 0x0000000b982e7824 */ /* 0x000fe200078e02ff */
[----:B------:R-:W-:Y:S01]  /*45f0*/  LOP3.LUT R157, R157, 0x7f, RZ, 0xc0, !PT ;  /* 0x0000007f9d9d7812 */ /* 0x000fe200078ec0ff */
[----:B------:R3:W-:Y:S01]  /*4600*/  STL.64 [R1+0x178], R94 ;  /* 0x0001785e01007387 */ /* 0x0007e20000100a00 */
[-C--:B--2---:R-:W-:Y:S01]  /*4610*/  LEA R88, P4, R48, R3.reuse, 0x2 ;  /* 0x0000000330587211 */ /* 0x084fe200078810ff */
[C---:B------:R-:W-:Y:S01]  /*4620*/  IMAD R38, R152.reuse, 0x8c, RZ ;  /* 0x0000008c98267824 */ /* 0x040fe200078e02ff */
[-C--:B------:R-:W-:Y:S01]  /*4630*/  LEA.HI.X.SX32 R91, R47, R6.reuse, 0x2, P5 ;  /* 0x000000062f5b7211 */ /* 0x080fe200028f16ff */
[----:B------:R2:W-:Y:S01]  /*4640*/  STL.64 [R1+0x170], R92 ;  /* 0x0001705c01007387 */ /* 0x0005e20000100a00 */
[CC--:B-1----:R-:W-:Y:S01]  /*4650*/  LEA R98, P0, R49.reuse, R3.reuse, 0x2 ;  /* 0x0000000331627211 */ /* 0x0c2fe200078010ff */
[----:B------:R-:W-:Y:S01]  /*4660*/  IMAD R47, R152, 0xe, RZ ;  /* 0x0000000e982f7824 */ /* 0x000fe200078e02ff */
[-C--:B------:R-:W-:Y:S01]  /*4670*/  LEA.HI.X.SX32 R89, R48, R6.reuse, 0x2, P4 ;  /* 0x0000000630597211 */ /* 0x080fe200020f16ff */
[----:B------:R1:W-:Y:S01]  /*4680*/  STL.64 [R1+0x168], R90 ;  /* 0x0001685a01007387 */ /* 0x0003e20000100a00 */
[-C--:B------:R-:W-:Y:S01]  /*4690*/  LEA.HI.X.SX32 R99, R49, R6.reuse, 0x2, P0 ;  /* 0x0000000631637211 */ /* 0x080fe200000f16ff */
[----:B------:R-:W-:Y:S01]  /*46a0*/  IMAD R49, R152, 0xc, RZ ;  /* 0x0000000c98317824 */ /* 0x000fe200078e02ff */
[-C--:B----4-:R-:W-:Y:S01]  /*46b0*/  LEA R96, P1, R50, R3.reuse, 0x2 ;  /* 0x0000000332607211 */ /* 0x090fe200078210ff */
[----:B------:R4:W-:Y:S01]  /*46c0*/  STL.64 [R1+0x160], R88 ;  /* 0x0001605801007387 */ /* 0x0009e20000100a00 */
[CC--:B---3--:R-:W-:Y:S01]  /*46d0*/  LEA R94, P2, R53.reuse, R3.reuse, 0x2 ;  /* 0x00000003355e7211 */ /* 0x0c8fe200078410ff */
[----:B------:R-:W-:Y:S01]  /*46e0*/  IMAD R39, R152, 0x23, RZ ;  /* 0x0000002398277824 */ /* 0x000fe200078e02ff */
[-C--:B------:R-:W-:Y:S01]  /*46f0*/  LEA.HI.X.SX32 R97, R50, R6.reuse, 0x2, P1 ;  /* 0x0000000632617211 */ /* 0x080fe200008f16ff */
[----:B------:R3:W-:Y:S01]  /*4700*/  STL.64 [R1+0x158], R98 ;  /* 0x0001586201007387 */ /* 0x0007e20000100a00 */
[-C--:B--2---:R-:W-:Y:S01]  /*4710*/  LEA R92, P3, R54, R3.reuse, 0x2 ;  /* 0x00000003365c7211 */ /* 0x084fe200078610ff */
[C---:B------:R-:W-:Y:S01]  /*4720*/  IMAD R50, R152.reuse, 0x90, RZ ;  /* 0x0000009098327824 */ /* 0x040fe200078e02ff */
[-C--:B------:R-:W-:Y:S01]  /*4730*/  LEA.HI.X.SX32 R95, R53, R6.reuse, 0x2, P2 ;  /* 0x00000006355f7211 */ /* 0x080fe200010f16ff */
[----:B------:R2:W-:Y:S01]  /*4740*/  STL.64 [R1+0x1b8], R96 ;  /* 0x0001b86001007387 */ /* 0x0005e20000100a00 */
[CC--:B-1----:R-:W-:Y:S01]  /*4750*/  LEA R90, P5, R55.reuse, R3.reuse, 0x2 ;  /* 0x00000003375a7211 */ /* 0x0c2fe200078a10ff */
[----:B------:R-:W-:Y:S01]  /*4760*/  IMAD.SHL.U32 R53, R152, 0x8, RZ ;  /* 0x0000000898357824 */ /* 0x000fe200078e00ff */
[-C--:B------:R-:W-:Y:S01]  /*4770*/  LEA.HI.X.SX32 R93, R54, R6.reuse, 0x2, P3 ;  /* 0x00000006365d7211 */ /* 0x080fe200018f16ff */
[----:B------:R1:W-:Y:S01]  /*4780*/  STL.64 [R1+0x1f8], R94 ;  /* 0x0001f85e01007387 */ /* 0x0003e20000100a00 */
[-C--:B----4-:R-:W-:Y:S01]  /*4790*/  LEA R88, P4, R56, R3.reuse, 0x2 ;  /* 0x0000000338587211 */ /* 0x090fe200078810ff */
[C---:B------:R-:W-:Y:S01]  /*47a0*/  IMAD R48, R152.reuse, 0x98, RZ ;  /* 0x0000009898307824 */ /* 0x040fe200078e02ff */
[-C--:B------:R-:W-:Y:S01]  /*47b0*/  LEA.HI.X.SX32 R91, R55, R6.reuse, 0x2, P5 ;  /* 0x00000006375b7211 */ /* 0x080fe200028f16ff */
[----:B------:R4:W-:Y:S01]  /*47c0*/  STL.64 [R1+0x238], R92 ;  /* 0x0002385c01007387 */ /* 0x0009e20000100a00 */
[CC--:B---3--:R-:W-:Y:S01]  /*47d0*/  LEA R98, P0, R57.reuse, R3.reuse, 0x2 ;  /* 0x0000000339627211 */ /* 0x0c8fe200078010ff */
[----:B------:R-:W-:Y:S01]  /*47e0*/  IMAD R55, R152, 0x6, RZ ;  /* 0x0000000698377824 */ /* 0x000fe200078e02ff */
[-C--:B------:R-:W-:Y:S01]  /*47f0*/  LEA.HI.X.SX32 R89, R56, R6.reuse, 0x2, P4 ;  /* 0x0000000638597211 */ /* 0x080fe200020f16ff */
[----:B------:R3:W-:Y:S01]  /*4800*/  STL.64 [R1+0x150], R90 ;  /* 0x0001505a01007387 */ /* 0x0007e20000100a00 */
[-C--:B------:R-:W-:Y:S01]  /*4810*/  LEA.HI.X.SX32 R99, R57, R6.reuse, 0x2, P0 ;  /* 0x0000000639637211 */ /* 0x080fe200000f16ff */
[----:B------:R-:W-:Y:S01]  /*4820*/  IMAD.SHL.U32 R57, R152, 0x4, RZ ;  /* 0x0000000498397824 */ /* 0x000fe200078e00ff */
[-C--:B--2---:R-:W-:Y:S01]  /*4830*/  LEA R96, P1, R58, R3.reuse, 0x2 ;  /* 0x000000033a607211 */ /* 0x084fe200078210ff */
[----:B------:R2:W-:Y:S01]  /*4840*/  STL.64 [R1+0x148], R88 ;  /* 0x0001485801007387 */ /* 0x0005e20000100a00 */
[CC--:B-1----:R-:W-:Y:S01]  /*4850*/  LEA R94, P2, R59.reuse, R3.reuse, 0x2 ;  /* 0x000000033b5e7211 */ /* 0x0c2fe200078410ff */
[----:B------:R-:W-:Y:S01]  /*4860*/  IMAD R56, R152, 0x94, RZ ;  /* 0x0000009498387824 */ /* 0x000fe200078e02ff */
[-C--:B------:R-:W-:Y:S01]  /*4870*/  LEA.HI.X.SX32 R97, R58, R6.reuse, 0x2, P1 ;  /* 0x000000063a617211 */ /* 0x080fe200008f16ff */
[----:B------:R1:W-:Y:S01]  /*4880*/  STL.64 [R1+0x140], R98 ;  /* 0x0001406201007387 */ /* 0x0003e20000100a00 */
[-C--:B----4-:R-:W-:Y:S01]  /*4890*/  LEA R92, P3, R60, R3.reuse, 0x2 ;  /* 0x000000033c5c7211 */ /* 0x090fe200078610ff */
[C---:B------:R-:W-:Y:S01]  /*48a0*/  IMAD R58, R152.reuse, 0x9c, RZ ;  /* 0x0000009c983a7824 */ /* 0x040fe200078e02ff */
[-C--:B------:R-:W-:Y:S01]  /*48b0*/  LEA.HI.X.SX32 R95, R59, R6.reuse, 0x2, P2 ;  /* 0x000000063b5f7211 */ /* 0x080fe200010f16ff */
[----:B------:R4:W-:Y:S01]  /*48c0*/  STL.64 [R1+0x138], R96 ;  /* 0x0001386001007387 */ /* 0x0009e20000100a00 */
[CC--:B---3--:R-:W-:Y:S01]  /*48d0*/  LEA R90, P5, R61.reuse, R3.reuse, 0x2 ;  /* 0x000000033d5a7211 */ /* 0x0c8fe200078a10ff */
[----:B------:R-:W-:Y:S01]  /*48e0*/  IMAD.SHL.U32 R59, R152, 0x2, RZ ;  /* 0x00000002983b7824 */ /* 0x000fe200078e00ff */
[-C--:B------:R-:W-:Y:S01]  /*48f0*/  LEA.HI.X.SX32 R93, R60, R6.reuse, 0x2, P3 ;  /* 0x000000063c5d7211 */ /* 0x080fe200018f16ff */
        /* <DEDUP_REMOVED lines=18> */
[----:B------:R-:W-:Y:S01]  /*4a20*/  VIADD R52, R4, 0xffffffff ;  /* 0xffffffff04347836 */ /* 0x000fe20000000000 */
[-C--:B------:R-:W-:Y:S01]  /*4a30*/  LEA.HI.X.SX32 R95, R65, R6.reuse, 0x2, P2 ;  /* 0x00000006415f7211 */ /* 0x080fe200010f16ff */
        /* <DEDUP_REMOVED lines=14> */
[----:B------:R-:W-:Y:S01]  /*4b20*/  IMAD R68, R152, 0xa0, RZ ;  /* 0x000000a098447824 */ /* 0x000fe200078e02ff */
        /* <DEDUP_REMOVED lines=89> */
[----:B------:R-:W-:Y:S01]  /*50c0*/  STL.64 [R1+0x98], R92 ;  /* 0x0000985c01007387 */ /* 0x000fe20000100a00 */
[CC--:B---3--:R-:W-:Y:S01]  /*50d0*/  LEA R98, P0, R17.reuse, R3.reuse, 0x2 ;  /* 0x0000000311627211 */ /* 0x0c8fe200078010ff */
[----:B------:R-:W-:Y:S01]  /*50e0*/  IMAD R116, R152, 0xc0, RZ ;  /* 0x000000c098747824 */ /* 0x000fe200078e02ff */
[-C--:B------:R-:W-:Y:S01]  /*50f0*/  LEA.HI.X.SX32 R89, R18, R6.reuse, 0x2, P4 ;  /* 0x0000000612597211 */ /* 0x080fe200020f16ff */
[----:B------:R-:W-:Y:S01]  /*5100*/  STL.64 [R1+0x90], R90 ;  /* 0x0000905a01007387 */ /* 0x000fe20000100a00 */
[-C--:B------:R-:W-:Y:S01]  /*5110*/  LEA.HI.X.SX32 R99, R17, R6.reuse, 0x2, P0 ;  /* 0x0000000611637211 */ /* 0x080fe200000f16ff */
[----:B------:R-:W-:Y:S01]  /*5120*/  IMAD R112, R152, 0xc4, RZ ;  /* 0x000000c498707824 */ /* 0x000fe200078e02ff */
[-C--:B------:R-:W-:Y:S01]  /*5130*/  LEA R22, P0, R10, R3.reuse, 0x2 ;  /* 0x000000030a167211 */ /* 0x080fe200078010ff */
[----:B------:R-:W-:Y:S01]  /*5140*/  STL.64 [R1+0x1e0], R88 ;  /* 0x0001e05801007387 */ /* 0x000fe20000100a00 */
[-C--:B--2---:R-:W-:Y:S01]  /*5150*/  LEA R96, P1, R16, R3.reuse, 0x2 ;  /* 0x0000000310607211 */ /* 0x084fe200078210ff */
[----:B------:R-:W-:Y:S01]  /*5160*/  IMAD R124, R152, 0xc8, RZ ;  /* 0x000000c8987c7824 */ /* 0x000fe200078e02ff */
[-C--:B------:R-:W-:Y:S01]  /*5170*/  LEA.HI.X.SX32 R23, R10, R6.reuse, 0x2, P0 ;  /* 0x000000060a177211 */ /* 0x080fe200000f16ff */
[----:B------:R2:W-:Y:S01]  /*5180*/  STL.64 [R1+0x220], R98 ;  /* 0x0002206201007387 */ /* 0x0005e20000100a00 */
[----:B------:R-:W-:Y:S01]  /*5190*/  LEA R24, P0, R5, UR6, 0x2 ;  /* 0x0000000605187c11 */ /* 0x000fe2000f8010ff */
[----:B------:R-:W-:Y:S01]  /*51a0*/  IMAD R10, R152, 0x47, RZ ;  /* 0x00000047980a7824 */ /* 0x000fe200078e02ff */
[----:B------:R-:W-:Y:S01]  /*51b0*/  LEA.HI.X.SX32 R97, R16, R6, 0x2, P1 ;  /* 0x0000000610617211 */ /* 0x000fe200008f16ff */
[C---:B------:R-:W-:Y:S01]  /*51c0*/  IMAD R176, R152.reuse, 0x160, RZ ;  /* 0x0000016098b07824 */ /* 0x040fe200078e02ff */
[-C--:B-1----:R-:W-:Y:S01]  /*51d0*/  LEA R94, P2, R15, R3.reuse, 0x2 ;  /* 0x000000030f5e7211 */ /* 0x082fe200078410ff */
[C---:B------:R-:W-:Y:S01]  /*51e0*/  IMAD R159, R152.reuse, 0x59, RZ ;  /* 0x00000059989f7824 */ /* 0x040fe200078e02ff */
[-C--:B------:R-:W-:Y:S01]  /*51f0*/  LEA R20, P1, R11, R3.reuse, 0x2 ;  /* 0x000000030b147211 */ /* 0x080fe200078210ff */
[----:B------:R-:W-:Y:S01]  /*5200*/  STL.64 [R1+0x260], R96 ;  /* 0x0002606001007387 */ /* 0x000fe20000100a00 */
[----:B------:R-:W-:Y:S01]  /*5210*/  LEA.HI.X.SX32 R25, R5, UR7, 0x2, P0 ;  /* 0x0000000705197c11 */ /* 0x000fe200080f16ff */
[C---:B------:R-:W-:Y:S01]  /*5220*/  IMAD R5, R152.reuse, 0x24, RZ ;  /* 0x0000002498057824 */ /* 0x040fe200078e02ff */
[C---:B------:R-:W-:Y:S01]  /*5230*/  LEA R136, P0, R152.reuse, R24, 0x3 ;  /* 0x0000001898887211 */ /* 0x040fe200078018ff */
[C---:B--2---:R-:W-:Y:S01]  /*5240*/  IMAD R98, R152.reuse, 0xa4, RZ ;  /* 0x000000a498627824 */ /* 0x044fe200078e02ff */
[-C--:B------:R-:W-:Y:S01]  /*5250*/  LEA.HI.X.SX32 R95, R15, R6.reuse, 0x2, P2 ;  /* 0x000000060f5f7211 */ /* 0x080fe200010f16ff */
[C---:B------:R-:W-:Y:S01]  /*5260*/  IMAD R15, R152.reuse, 0x49, RZ ;  /* 0x00000049980f7824 */ /* 0x040fe200078e02ff */
[----:B------:R-:W-:Y:S01]  /*5270*/  LEA.HI.X.SX32 R21, R11, R6, 0x2, P1 ;  /* 0x000000060b157211 */ /* 0x000fe200008f16ff */
[----:B------:R-:W-:Y:S01]  /*5280*/  IMAD R11, R152, 0x9, RZ ;  /* 0x00000009980b7824 */ /* 0x000fe200078e02ff */
[-C--:B------:R-:W-:Y:S01]  /*5290*/  LEA R92, P3, R14, R3.reuse, 0x2 ;  /* 0x000000030e5c7211 */ /* 0x080fe200078610ff */
[----:B------:R1:W-:Y:S01]  /*52a0*/  STL.64 [R1+0x88], R94 ;  /* 0x0000885e01007387 */ /* 0x0003e20000100a00 */
[----:B------:R-:W-:Y:S01]  /*52b0*/  LEA R18, P2, R12, R3, 0x2 ;  /* 0x000000030c127211 */ /* 0x000fe200078410ff */
[C---:B------:R-:W-:Y:S01]  /*52c0*/  IMAD R163, R152.reuse, 0x5a, RZ ;  /* 0x0000005a98a37824 */ /* 0x040fe200078e02ff */
[-C--:B------:R-:W-:Y:S01]  /*52d0*/  IADD3 R134, P1, R49, R24.reuse, RZ ;  /* 0x0000001831867210 */ /* 0x080fe20007f3e0ff */
[C---:B------:R-:W-:Y:S01]  /*52e0*/  IMAD R167, R152.reuse, 0x5b, RZ ;  /* 0x0000005b98a77824 */ /* 0x040fe200078e02ff */
[----:B------:R-:W-:Y:S01]  /*52f0*/  LEA.HI.X.SX32 R137, R59, R25, 0x2, P0 ;  /* 0x000000193b897211 */ /* 0x000fe200000f16ff */
[C---:B------:R-:W-:Y:S01]  /*5300*/  IMAD R166, R152.reuse, 0x178, RZ ;  /* 0x0000017898a67824 */ /* 0x040fe200078e02ff */
[----:B------:R-:W-:Y:S01]  /*5310*/  IADD3 R140, P0, R57, R24, RZ ;  /* 0x00000018398c7210 */ /* 0x000fe20007f1e0ff */
[----:B------:R-:W-:Y:S01]  /*5320*/  IMAD R156, R152, 0x1ec, RZ ;  /* 0x000001ec989c7824 */ /* 0x000fe200078e02ff */
[----:B------:R-:W-:-:S02]  /*5330*/  LEA R90, P5, R7, R3, 0x2 ;  /* 0x00000003075a7211 */ /* 0x000fc400078a10ff */
[-C--:B------:R-:W-:Y:S01]  /*5340*/  LEA.HI.X.SX32 R93, R14, R6.reuse, 0x2, P3 ;  /* 0x000000060e5d7211 */ /* 0x080fe200018f16ff */
[----:B-1----:R-:W-:Y:S01]  /*5350*/  IMAD R94, R152, 0xbc, RZ ;  /* 0x000000bc985e7824 */ /* 0x002fe200078e02ff */
[----:B------:R-:W-:Y:S01]  /*5360*/  LEA.HI.X.SX32 R19, R12, R6, 0x2, P2 ;  /* 0x000000060c137211 */ /* 0x000fe200010f16ff */
[----:B------:R-:W-:Y:S01]  /*5370*/  IMAD R12, R152, 0x5, RZ ;  /* 0x00000005980c7824 */ /* 0x000fe200078e02ff */
[----:B------:R-:W-:Y:S01]  /*5380*/  LEA.HI.X.SX32 R135, R34, R25, 0x2, P1 ;  /* 0x0000001922877211 */ /* 0x000fe200008f16ff */
[----:B------:R-:W-:Y:S01]  /*5390*/  STL.64 [R1+0x80], R92 ;  /* 0x0000805c01007387 */ /* 0x000fe20000100a00 */
[-C--:B------:R-:W-:Y:S01]  /*53a0*/  LEA R88, P4, R9, R3.reuse, 0x2 ;  /* 0x0000000309587211 */ /* 0x080fe200078810ff */
[----:B------:R-:W-:Y:S01]  /*53b0*/  IMAD R14, R152, 0x4a, RZ ;  /* 0x0000004a980e7824 */ /* 0x000fe200078e02ff */
[----:B------:R-:W-:Y:S01]  /*53c0*/  LEA R16, P3, R13, R3, 0x2 ;  /* 0x000000030d107211 */ /* 0x000fe200078610ff */
[----:B------:R-:W-:Y:S01]  /*53d0*/  VIADD R3, R4, 0xfffffffd ;  /* 0xfffffffd04037836 */ /* 0x000fe20000000000 */
[C---:B------:R-:W-:Y:S01]  /*53e0*/  LEA R132, P1, R152.reuse, R24, 0x4 ;  /* 0x0000001898847211 */ /* 0x040fe200078220ff */
[C---:B------:R-:W-:Y:S01]  /*53f0*/  IMAD R34, R152.reuse, 0x180, RZ ;  /* 0x0000018098227824 */ /* 0x040fe200078e02ff */
[----:B------:R-:W-:-:S02]  /*5400*/  LEA.HI.X.SX32 R141, R152, R25, 0x2, P0 ;  /* 0x00000019988d7211 */ /* 0x000fc400000f16ff */
[----:B------:R-:W-:Y:S02]  /*5410*/  IADD3 R130, P0, R113, R24, RZ ;  /* 0x0000001871827210 */ /* 0x000fe40007f1e0ff */
[-C--:B------:R-:W-:Y:S01]  /*5420*/  LEA.HI.X.SX32 R91, R7, R6.reuse, 0x2, P5 ;  /* 0x00000006075b7211 */ /* 0x080fe200028f16ff */
[----:B------:R-:W-:Y:S01]  /*5430*/  VIADD R7, R4, 0xffffffdf ;  /* 0xffffffdf04077836 */ /* 0x000fe20000000000 */
[-C--:B------:R-:W-:Y:S01]  /*5440*/  LEA.HI.X.SX32 R89, R9, R6.reuse, 0x2, P4 ;  /* 0x0000000609597211 */ /* 0x080fe200020f16ff */
[----:B------:R-:W-:Y:S01]  /*5450*/  IMAD R9, R152, 0x4b, RZ ;  /* 0x0000004b98097824 */ /* 0x000fe200078e02ff */
[----:B------:R-:W-:Y:S01]  /*5460*/  LEA.HI.X.SX32 R17, R13, R6, 0x2, P3 ;  /* 0x000000060d117211 */ /* 0x000fe200018f16ff */
[----:B------:R-:W-:Y:S01]  /*5470*/  VIADD R6, R4, 0xfffffffc ;  /* 0xfffffffc04067836 */ /* 0x000fe20000000000 */
[-C--:B------:R-:W-:Y:S01]  /*5480*/  LEA.HI.X.SX32 R133, R57, R25.reuse, 0x2, P1 ;  /* 0x0000001939857211 */ /* 0x080fe200008f16ff */
[----:B------:R-:W-:Y:S01]  /*5490*/  IMAD R13, R152, 0x60, RZ ;  /* 0x00000060980d7824 */ /* 0x000fe200078e02ff */
[-C--:B------:R-:W-:Y:S01]  /*54a0*/  IADD3 R128, P1, R30, R24.reuse, RZ ;  /* 0x000000181e807210 */ /* 0x080fe20007f3e0ff */
[----:B------:R1:W-:Y:S01]  /*54b0*/  STL.64 [R1+0x78], R90 ;  /* 0x0000785a01007387 */ /* 0x0003e20000100a00 */
[-C--:B------:R-:W-:Y:S01]  /*54c0*/  LEA.HI.X.SX32 R131, R12, R25.reuse, 0x2, P0 ;  /* 0x000000190c837211 */ /* 0x080fe200000f16ff */
[C---:B------:R-:W-:Y:S01]  /*54d0*/  IMAD R12, R152.reuse, 0x61, RZ ;  /* 0x00000061980c7824 */ /* 0x040fe200078e02ff */
[-C--:B------:R-:W-:Y:S01]  /*54e0*/  IADD3 R126, P0, R117, R24.reuse, RZ ;  /* 0x00000018757e7210 */ /* 0x080fe20007f1e0ff */
[----:B------:R-:W-:Y:S01]  /*54f0*/  STL.64 [R1+0x70], R88 ;  /* 0x0000705801007387 */ /* 0x000fe20000100a00 */
[----:B------:R-:W-:Y:S01]  /*5500*/  ISETP.GE.U32.AND P5, PT, R7, 0x7fffff60, PT ;  /* 0x7fffff600700780c */ /* 0x000fe20003fa6070 */
[----:B------:R-:W-:Y:S01]  /*5510*/  IMAD R7, R152, 0x28, RZ ;  /* 0x0000002898077824 */ /* 0x000fe200078e02ff */
[-C--:B------:R-:W-:Y:S01]  /*5520*/  LEA.HI.X.SX32 R129, R55, R25.reuse, 0x2, P1 ;  /* 0x0000001937817211 */ /* 0x080fe200008f16ff */
[----:B------:R2:W-:Y:S01]  /*5530*/  STL.64 [R1+0x1a8], R22 ;  /* 0x0001a81601007387 */ /* 0x0005e20000100a00 */
[----:B------:R-:W-:Y:S01]  /*5540*/  ISETP.GE.U32.AND P3, PT, R6, 0x7fffff7d, PT ;  /* 0x7fffff7d0600780c */ /* 0x000fe20003f66070 */
[C---:B------:R-:W-:Y:S01]  /*5550*/  IMAD R6, R152.reuse, 0x2c, RZ ;  /* 0x0000002c98067824 */ /* 0x040fe200078e02ff */
[CC--:B------:R-:W-:Y:S01]  /*5560*/  LEA R122, P1, R152.reuse, R24.reuse, 0x5 ;  /* 0x00000018987a7211 */ /* 0x0c0fe200078228ff */
[----:B-1----:R-:W-:Y:S01]  /*5570*/  IMAD R90, R152, 0xb0, RZ ;  /* 0x000000b0985a7824 */ /* 0x002fe200078e02ff */
[-C--:B------:R-:W-:Y:S01]  /*5580*/  LEA.HI.X.SX32 R127, R36, R25.reuse, 0x2, P0 ;  /* 0x00000019247f7211 */ /* 0x080fe200000f16ff */
[----:B------:R1:W-:Y:S01]  /*5590*/  STL.64 [R1+0x1e8], R20 ;  /* 0x0001e81401007387 */ /* 0x0003e20000100a00 */
[-C--:B------:R-:W-:Y:S01]  /*55a0*/  IADD3 R118, P0, R5, R24.reuse, RZ ;  /* 0x0000001805767210 */ /* 0x080fe20007f1e0ff */
[C---:B------:R-:W-:Y:S01]  /*55b0*/  IMAD R36, R152.reuse, 0x184, RZ ;  /* 0x0000018498247824 */ /* 0x040fe200078e02ff */
[----:B------:R-:W-:Y:S01]  /*55c0*/  ISETP.GE.U32.AND P4, PT, R51, 0x7fffff7f, PT ;  /* 0x7fffff7f3300780c */ /* 0x000fe20003f86070 */
[C---:B------:R-:W-:Y:S01]  /*55d0*/  IMAD R51, R152.reuse, 0xa, RZ ;  /* 0x0000000a98337824 */ /* 0x040fe200078e02ff */
[-C--:B------:R-:W-:Y:S01]  /*55e0*/  LEA.HI.X.SX32 R123, R53, R25.reuse, 0x2, P1 ;  /* 0x00000019357b7211 */ /* 0x080fe200008f16ff */
[C---:B--2---:R-:W-:Y:S01]  /*55f0*/  IMAD R23, R152.reuse, 0x2e, RZ ;  /* 0x0000002e98177824 */ /* 0x044fe200078e02ff */
[-C--:B------:R-:W-:Y:S01]  /*5600*/  IADD3 R108, P1, R7, R24.reuse, RZ ;  /* 0x00000018076c7210 */ /* 0x080fe20007f3e0ff */
[----:B------:R2:W-:Y:S01]  /*5610*/  STL.64 [R1+0x228], R18 ;  /* 0x0002281201007387 */ /* 0x0005e20000100a00 */
[-C--:B------:R-:W-:Y:S01]  /*5620*/  LEA.HI.X.SX32 R119, R11, R25.reuse, 0x2, P0 ;  /* 0x000000190b777211 */ /* 0x080fe200000f16ff */
[----:B------:R-:W-:Y:S01]  /*5630*/  IMAD R22, R152, 0x124, RZ ;  /* 0x0000012498167824 */ /* 0x000fe200078e02ff */
[-C--:B------:R-:W-:Y:S01]  /*5640*/  IADD3 R104, P0, R6, R24.reuse, RZ ;  /* 0x0000001806687210 */ /* 0x080fe20007f1e0ff */
[C---:B-1----:R-:W-:Y:S01]  /*5650*/  IMAD R21, R152.reuse, 0x2f, RZ ;  /* 0x0000002f98157824 */ /* 0x042fe200078e02ff */
[-C--:B------:R-:W-:Y:S01]  /*5660*/  LEA.HI.X.SX32 R109, R51, R25.reuse, 0x2, P1 ;  /* 0x00000019336d7211 */ /* 0x080fe200008f16ff */
[----:B------:R-:W-:Y:S01]  /*5670*/  IMAD.SHL.U32 R20, R152, 0x40, RZ ;  /* 0x0000004098147824 */ /* 0x000fe200078e00ff */
[-C--:B------:R-:W-:Y:S01]  /*5680*/  IADD3 R102, P1, R125, R24.reuse, RZ ;  /* 0x000000187d667210 */ /* 0x080fe20007f3e0ff */
[----:B------:R1:W-:Y:S01]  /*5690*/  STL.64 [R1+0x268], R16 ;  /* 0x0002681001007387 */ /* 0x0003e20000100a00 */
[-C--:B------:R-:W-:Y:S01]  /*56a0*/  LEA.HI.X.SX32 R105, R46, R25.reuse, 0x2, P0 ;  /* 0x000000192e697211 */ /* 0x080fe200000f16ff */
[C---:B------:R-:W-:Y:S01]  /*56b0*/  IMAD R46, R152.reuse, 0x188, RZ ;  /* 0x00000188982e7824 */ /* 0x040fe200078e02ff */
[-C--:B------:R-:W-:Y:S01]  /*56c0*/  IADD3 R100, P0, R149, R24.reuse, RZ ;  /* 0x0000001895647210 */ /* 0x080fe20007f1e0ff */
[C---:B--2---:R-:W-:Y:S01]  /*56d0*/  IMAD R19, R152.reuse, 0x41, RZ ;  /* 0x0000004198137824 */ /* 0x044fe200078e02ff */
[-C--:B------:R-:W-:Y:S01]  /*56e0*/  LEA.HI.X.SX32 R103, R49, R25.reuse, 0x2, P1 ;  /* 0x0000001931677211 */ /* 0x080fe200008f16ff */
[C---:B------:R-:W-:Y:S01]  /*56f0*/  IMAD R18, R152.reuse, 0x42, RZ ;  /* 0x0000004298127824 */ /* 0x040fe200078e02ff */
[-C--:B------:R-:W-:Y:S01]  /*5700*/  IADD3 R96, P1, R151, R24.reuse, RZ ;  /* 0x0000001897607210 */ /* 0x080fe20007f3e0ff */
[----:B------:R-:W-:Y:S01]  /*5710*/  IMAD R11, R152, 0x62, RZ ;  /* 0x00000062980b7824 */ /* 0x000fe200078e02ff */
[-C--:B------:R-:W-:Y:S01]  /*5720*/  LEA.HI.X.SX32 R101, R8, R25.reuse, 0x2, P0 ;  /* 0x0000001908657211 */ /* 0x080fe200000f16ff */
[C---:B------:R-:W-:Y:S01]  /*5730*/  IMAD R8, R152.reuse, 0x63, RZ ;  /* 0x0000006398087824 */ /* 0x040fe200078e02ff */
[-C--:B------:R-:W-:Y:S01]  /*5740*/  IADD3 R250, P0, R161, R24.reuse, RZ ;  /* 0x00000018a1fa7210 */ /* 0x080fe20007f1e0ff */
[C---:B-1----:R-:W-:Y:S01]  /*5750*/  IMAD R17, R152.reuse, 0x45, RZ ;  /* 0x0000004598117824 */ /* 0x042fe200078e02ff */
[-C--:B------:R-:W-:Y:S01]  /*5760*/  LEA.HI.X.SX32 R97, R47, R25.reuse, 0x2, P1 ;  /* 0x000000192f617211 */ /* 0x080fe200008f16ff */
[C---:B------:R-:W-:Y:S01]  /*5770*/  IMAD R16, R152.reuse, 0x46, RZ ;  /* 0x0000004698107824 */ /* 0x040fe200078e02ff */
[-C--:B------:R-:W-:Y:S01]  /*5780*/  IADD3 R164, P1, R13, R24.reuse, RZ ;  /* 0x000000180da47210 */ /* 0x080fe20007f3e0ff */
[----:B------:R-:W-:Y:S01]  /*5790*/  IMAD R88, R152, 0x190, RZ ;  /* 0x0000019098587824 */ /* 0x000fe200078e02ff */
[-C--:B------:R-:W-:Y:S01]  /*57a0*/  LEA.HI.X.SX32 R251, R42, R25.reuse, 0x2, P0 ;  /* 0x000000192afb7211 */ /* 0x080fe200000f16ff */
[C---:B------:R-:W-:Y:S01]  /*57b0*/  IMAD R42, R152.reuse, 0x18c, RZ ;  /* 0x0000018c982a7824 */ /* 0x040fe200078e02ff */
[C---:B------:R-:W-:Y:S01]  /*57c0*/  LEA R66, P0, R152.reuse, R24, 0x7 ;  /* 0x0000001898427211 */ /* 0x040fe200078038ff */
[----:B------:R-:W-:Y:S01]  /*57d0*/  IMAD R92, R152, 0x1a0, RZ ;  /* 0x000001a0985c7824 */ /* 0x000fe200078e02ff */
[----:B------:R-:W-:-:S02]  /*57e0*/  LEA.HI.X.SX32 R165, R30, R25, 0x2, P1 ;  /* 0x000000191ea57211 */ /* 0x000fc400008f16ff */
[-C--:B------:R-:W-:Y:S02]  /*57f0*/  IADD3 R30, P1, R45, R24.reuse, RZ ;  /* 0x000000182d1e7210 */ /* 0x080fe40007f3e0ff */
[-C--:B------:R-:W-:Y:S02]  /*5800*/  LEA.HI.X.SX32 R67, R43, R25.reuse, 0x2, P0 ;  /* 0x000000192b437211 */ /* 0x080fe400000f16ff */
[-C--:B------:R-:W-:Y:S02]  /*5810*/  IADD3 R44, P0, R44, R24.reuse, RZ ;  /* 0x000000182c2c7210 */ /* 0x080fe40007f1e0ff */
[-C--:B------:R-:W-:Y:S02]  /*5820*/  LEA.HI.X.SX32 R31, R31, R25.reuse, 0x2, P1 ;  /* 0x000000191f1f7211 */ /* 0x080fe400008f16ff */
[----:B------:R-:W-:Y:S02]  /*5830*/  IADD3 R38, P1, R38, R24, RZ ;  /* 0x0000001826267210 */ /* 0x000fe40007f3e0ff */
[----:B------:R-:W-:-:S02]  /*5840*/  LEA.HI.X.SX32 R45, R41, R25, 0x2, P0 ;  /* 0x00000019292d7211 */ /* 0x000fc400000f16ff */
[-C--:B------:R-:W-:Y:S02]  /*5850*/  IADD3 R50, P0, R50, R24.reuse, RZ ;  /* 0x0000001832327210 */ /* 0x080fe40007f1e0ff */
[-C--:B------:R-:W-:Y:S02]  /*5860*/  LEA.HI.X.SX32 R39, R39, R25.reuse, 0x2, P1 ;  /* 0x0000001927277211 */ /* 0x080fe400008f16ff */
[-C--:B------:R-:W-:Y:S02]  /*5870*/  IADD3 R56, P1, R56, R24.reuse, RZ ;  /* 0x0000001838387210 */ /* 0x080fe40007f3e0ff */
[-C--:B------:R-:W-:Y:S01]  /*5880*/  LEA.HI.X.SX32 R51, R5, R25.reuse, 0x2, P0 ;  /* 0x0000001905337211 */ /* 0x080fe200000f16ff */
[----:B------:R-:W-:Y:S01]  /*5890*/  IMAD R5, R152, 0x65, RZ ;  /* 0x0000006598057824 */ /* 0x000fe200078e02ff */
[----:B------:R-:W-:Y:S02]  /*58a0*/  IADD3 R48, P0, R48, R24, RZ ;  /* 0x0000001830307210 */ /* 0x000fe40007f1e0ff */
[----:B------:R-:W-:-:S02]  /*58b0*/  LEA.HI.X.SX32 R57, R37, R25, 0x2, P1 ;  /* 0x0000001925397211 */ /* 0x000fc400008f16ff */
[-C--:B------:R-:W-:Y:S02]  /*58c0*/  IADD3 R58, P1, R58, R24.reuse, RZ ;  /* 0x000000183a3a7210 */ /* 0x080fe40007f3e0ff */
[-C--:B------:R-:W-:Y:S02]  /*58d0*/  LEA.HI.X.SX32 R49, R35, R25.reuse, 0x2, P0 ;  /* 0x0000001923317211 */ /* 0x080fe400000f16ff */
[-C--:B------:R-:W-:Y:S02]  /*58e0*/  IADD3 R68, P0, R68, R24.reuse, RZ ;  /* 0x0000001844447210 */ /* 0x080fe40007f1e0ff */
[-C--:B------:R-:W-:Y:S01]  /*58f0*/  LEA.HI.X.SX32 R59, R33, R25.reuse, 0x2, P1 ;  /* 0x00000019213b7211 */ /* 0x080fe200008f16ff */
[----:B------:R-:W-:Y:S01]  /*5900*/  IMAD R33, R152, 0x36, RZ ;  /* 0x0000003698217824 */ /* 0x000fe200078e02ff */
[-C--:B------:R-:W-:Y:S02]  /*5910*/  IADD3 R98, P1, R98, R24.reuse, RZ ;  /* 0x0000001862627210 */ /* 0x080fe40007f3e0ff */
[----:B------:R-:W-:Y:S01]  /*5920*/  LEA.HI.X.SX32 R69, R7, R25, 0x2, P0 ;  /* 0x0000001907457211 */ /* 0x000fe200000f16ff */
[----:B------:R-:W-:Y:S01]  /*5930*/  IMAD R7, R152, 0x66, RZ ;  /* 0x0000006698077824 */ /* 0x000fe200078e02ff */
[----:B------:R-:W-:-:S02]  /*5940*/  IADD3 R70, P0, R70, R24, RZ ;  /* 0x0000001846467210 */ /* 0x000fc40007f1e0ff */
[-C--:B------:R-:W-:Y:S01]  /*5950*/  LEA.HI.X.SX32 R99, R32, R25.reuse, 0x2, P1 ;  /* 0x0000001920637211 */ /* 0x080fe200008f16ff */
[----:B------:R-:W-:Y:S01]  /*5960*/  IMAD R32, R152, 0x35, RZ ;  /* 0x0000003598207824 */ /* 0x000fe200078e02ff */
[-C--:B------:R-:W-:Y:S02]  /*5970*/  IADD3 R120, P1, R120, R24.reuse, RZ ;  /* 0x0000001878787210 */ /* 0x080fe40007f3e0ff */
[-C--:B------:R-:W-:Y:S02]  /*5980*/  LEA.HI.X.SX32 R71, R29, R25.reuse, 0x2, P0 ;  /* 0x000000191d477211 */ /* 0x080fe400000f16ff */
[-C--:B------:R-:W-:Y:S02]  /*5990*/  IADD3 R90, P0, R90, R24.reuse, RZ ;  /* 0x000000185a5a7210 */ /* 0x080fe40007f1e0ff */
[----:B------:R-:W-:Y:S02]  /*59a0*/  LEA.HI.X.SX32 R121, R27, R25, 0x2, P1 ;  /* 0x000000191b797211 */ /* 0x000fe400008f16ff */
[----:B------:R-:W-:-:S02]  /*59b0*/  IADD3 R232, P1, R232, R24, RZ ;  /* 0x00000018e8e87210 */ /* 0x000fc40007f3e0ff */
[-C--:B------:R-:W-:Y:S01]  /*59c0*/  LEA.HI.X.SX32 R91, R6, R25.reuse, 0x2, P0 ;  /* 0x00000019065b7211 */ /* 0x080fe200000f16ff */
[----:B------:R-:W-:Y:S01]  /*59d0*/  IMAD R6, R152, 0x67, RZ ;  /* 0x0000006798067824 */ /* 0x000fe200078e02ff */
[-C--:B------:R-:W-:Y:S02]  /*59e0*/  IADD3 R110, P0, R110, R24.reuse, RZ ;  /* 0x000000186e6e7210 */ /* 0x080fe40007f1e0ff */
[-C--:B------:R-:W-:Y:S02]  /*59f0*/  LEA.HI.X.SX32 R233, R26, R25.reuse, 0x2, P1 ;  /* 0x000000191ae97211 */ /* 0x080fe400008f16ff */
[-C--:B------:R-:W-:Y:S02]  /*5a00*/  IADD3 R94, P1, R94, R24.reuse, RZ ;  /* 0x000000185e5e7210 */ /* 0x080fe40007f3e0ff */
[----:B------:R-:W-:Y:S02]  /*5a10*/  LEA.HI.X.SX32 R111, R23, R25, 0x2, P0 ;  /* 0x00000019176f7211 */ /* 0x000fe400000f16ff */
[----:B------:R-:W-:-:S02]  /*5a20*/  LEA R26, P0, R152, R24, 0x8 ;  /* 0x00000018981a7211 */ /* 0x000fc400078040ff */
[----:B------:R-:W-:Y:S02]  /*5a30*/  ISETP.GE.U32.AND P2, PT, R3, 0x7fffff7e, PT ;  /* 0x7fffff7e0300780c */ /* 0x000fe40003f46070 */
[----:B------:R-:W-:Y:S02]  /*5a40*/  MOV R3, UR8 ;  /* 0x0000000800037c02 */ /* 0x000fe40008000f00 */
[-C--:B------:R-:W-:Y:S01]  /*5a50*/  LEA.HI.X.SX32 R95, R21, R25.reuse, 0x2, P1 ;  /* 0x00000019155f7211 */ /* 0x080fe200008f16ff */
[----:B------:R-:W-:Y:S01]  /*5a60*/  IMAD R21, R152, 0x33, RZ ;  /* 0x0000003398157824 */ /* 0x000fe200078e02ff */
[-C--:B------:R-:W-:Y:S01]  /*5a70*/  IADD3 R40, P1, R40, R24.reuse, RZ ;  /* 0x0000001828287210 */ /* 0x080fe20007f3e0ff */
[----:B------:R1:W-:Y:S01]  /*5a80*/  STL [R1+0x350], R3 ;  /* 0x0003500301007387 */ /* 0x0003e20000100800 */
[-C--:B------:R-:W-:Y:S01]  /*5a90*/  LEA.HI.X.SX32 R27, R20, R25.reuse, 0x2, P0 ;  /* 0x00000019141b7211 */ /* 0x080fe200000f16ff */
[----:B------:R-:W-:Y:S01]  /*5aa0*/  IMAD R20, R152, 0x32, RZ ;  /* 0x0000003298147824 */ /* 0x000fe200078e02ff */
[-C--:B------:R-:W-:Y:S01]  /*5ab0*/  IADD3 R54, P0, R54, R24.reuse, RZ ;  /* 0x0000001836367210 */ /* 0x080fe20007f1e0ff */
[----:B------:R-:W-:Y:S01]  /*5ac0*/  STL.64 [R1+0x60], R136 ;  /* 0x0000608801007387 */ /* 0x000fe20000100a00 */
[-C--:B------:R-:W-:Y:S01]  /*5ad0*/  LEA.HI.X.SX32 R41, R19, R25.reuse, 0x2, P1 ;  /* 0x0000001913297211 */ /* 0x080fe200008f16ff */
[----:B------:R-:W-:Y:S01]  /*5ae0*/  IMAD R19, R152, 0x31, RZ ;  /* 0x0000003198137824 */ /* 0x000fe200078e02ff */
[----:B------:R-:W-:Y:S01]  /*5af0*/  ISETP.GE.U32.AND P6, PT, R52, 0x7fffff80, PT ;  /* 0x7fffff803400780c */ /* 0x000fe20003fc6070 */
[----:B------:R-:W-:Y:S01]  /*5b00*/  IMAD R52, R152, 0x118, RZ ;  /* 0x0000011898347824 */ /* 0x000fe200078e02ff */
[-C--:B------:R-:W-:Y:S01]  /*5b10*/  IADD3 R62, P1, R62, R24.reuse, RZ ;  /* 0x000000183e3e7210 */ /* 0x080fe20007f3e0ff */
[----:B-1----:R-:W-:Y:S01]  /*5b20*/  IMAD R3, R152, 0x43, RZ ;  /* 0x0000004398037824 */ /* 0x002fe200078e02ff */
[-C--:B------:R-:W-:Y:S01]  /*5b30*/  LEA.HI.X.SX32 R55, R18, R25.reuse, 0x2, P0 ;  /* 0x0000001912377211 */ /* 0x080fe200000f16ff */
[----:B------:R-:W-:Y:S01]  /*5b40*/  STL.64 [R1+0x58], R134 ;  /* 0x0000588601007387 */ /* 0x000fe20000100a00 */
[-C--:B------:R-:W-:Y:S01]  /*5b50*/  IADD3 R28, P0, R28, R24.reuse, RZ ;  /* 0x000000181c1c7210 */ /* 0x080fe20007f1e0ff */
[C---:B------:R-:W-:Y:S01]  /*5b60*/  IMAD R18, R152.reuse, 0xd0, RZ ;  /* 0x000000d098127824 */ /* 0x040fe200078e02ff */
[-C--:B------:R-:W-:Y:S01]  /*5b70*/  LEA.HI.X.SX32 R63, R3, R25.reuse, 0x2, P1 ;  /* 0x00000019033f7211 */ /* 0x080fe200008f16ff */
[----:B------:R-:W-:Y:S01]  /*5b80*/  IMAD R3, R152, 0x69, RZ ;  /* 0x0000006998037824 */ /* 0x000fe200078e02ff */
[----:B------:R-:W-:Y:S01]  /*5b90*/  IADD3 R78, P1, R78, R24, RZ ;  /* 0x000000184e4e7210 */ /* 0x000fe20007f3e0ff */
[----:B------:R1:W-:Y:S01]  /*5ba0*/  STL.64 [R1+0x68], R140 ;  /* 0x0000688c01007387 */ /* 0x0003e20000100a00 */
[----:B------:R-:W-:-:S02]  /*5bb0*/  LEA.HI.X.SX32 R29, R246, R25, 0x2, P0 ;  /* 0x00000019f61d7211 */ /* 0x000fc400000f16ff */
[-C--:B------:R-:W-:Y:S01]  /*5bc0*/  IADD3 R52, P0, R52, R24.reuse, RZ ;  /* 0x0000001834347210 */ /* 0x080fe20007f1e0ff */
[----:B------:R-:W-:Y:S01]  /*5bd0*/  STL.64 [R1+0x50], R132 ;  /* 0x0000508401007387 */ /* 0x000fe20000100a00 */
[-C--:B------:R-:W-:Y:S01]  /*5be0*/  LEA.HI.X.SX32 R79, R17, R25.reuse, 0x2, P1 ;  /* 0x00000019114f7211 */ /* 0x080fe200008f16ff */
[----:B------:R-:W-:Y:S01]  /*5bf0*/  IMAD R17, R152, 0x1f, RZ ;  /* 0x0000001f98117824 */ /* 0x000fe200078e02ff */
[-C--:B------:R-:W-:Y:S01]  /*5c00*/  IADD3 R74, P1, R74, R24.reuse, RZ ;  /* 0x000000184a4a7210 */ /* 0x080fe20007f3e0ff */
[----:B------:R2:W-:Y:S01]  /*5c10*/  STL.64 [R1+0x48], R130 ;  /* 0x0000488201007387 */ /* 0x0005e20000100a00 */
[-C--:B------:R-:W-:Y:S01]  /*5c20*/  LEA.HI.X.SX32 R53, R16, R25.reuse, 0x2, P0 ;  /* 0x0000001910357211 */ /* 0x080fe200000f16ff */
[----:B------:R-:W-:Y:S01]  /*5c30*/  IMAD R16, R152, 0x1e, RZ ;  /* 0x0000001e98107824 */ /* 0x000fe200078e02ff */
[-C--:B------:R-:W-:Y:S01]  /*5c40*/  IADD3 R86, P0, R86, R24.reuse, RZ ;  /* 0x0000001856567210 */ /* 0x080fe20007f1e0ff */
[----:B------:R3:W-:Y:S01]  /*5c50*/  STL.64 [R1+0x40], R128 ;  /* 0x0000408001007387 */ /* 0x0007e20000100a00 */
        /* <DEDUP_REMOVED lines=17> */
[----:B------:R-:W-:Y:S01]  /*5d70*/  IADD3 R34, P1, R34, R24, RZ ;  /* 0x0000001822227210 */ /* 0x000fe20007f3e0ff */
[----:B------:R-:W-:Y:S01]  /*5d80*/  STL.64 [R1+0x18], R104 ;  /* 0x0000186801007387 */ /* 0x000fe20000100a00 */
        /* <DEDUP_REMOVED lines=10> */
[----:B------:R-:W-:Y:S01]  /*5e30*/  STL.64 [R1], R96 ;  /* 0x0000006001007387 */ /* 0x000fe20000100a00 */
[----:B------:R-:W-:-:S02]  /*5e40*/  LEA.HI.X.SX32 R47, R11, R25, 0x2, P1 ;  /* 0x000000190b2f7211 */ /* 0x000fc400008f16ff */
[-C--:B------:R-:W-:Y:S02]  /*5e50*/  IADD3 R88, P1, R88, R24.reuse, RZ ;  /* 0x0000001858587210 */ /* 0x080fe40007f3e0ff */
[-C--:B------:R-:W-:Y:S01]  /*5e60*/  LEA.HI.X.SX32 R43, R8, R25.reuse, 0x2, P0 ;  /* 0x00000019082b7211 */ /* 0x080fe200000f16ff */
[----:B------:R-:W-:Y:S01]  /*5e70*/  VIADD R8, R4, 0xffffffde ;  /* 0xffffffde04087836 */ /* 0x000fe20000000000 */
[-C--:B------:R-:W-:Y:S02]  /*5e80*/  IADD3 R60, P0, R60, R24.reuse, RZ ;  /* 0x000000183c3c7210 */ /* 0x080fe40007f1e0ff */
[-C--:B------:R-:W-:Y:S02]  /*5e90*/  LEA.HI.X.SX32 R89, R196, R25.reuse, 0x2, P1 ;  /* 0x00000019c4597211 */ /* 0x080fe400008f16ff */
[-C--:B------:R-:W-:Y:S02]  /*5ea0*/  IADD3 R72, P1, R72, R24.reuse, RZ ;  /* 0x0000001848487210 */ /* 0x080fe40007f3e0ff */
[----:B------:R-:W-:Y:S01]  /*5eb0*/  LEA.HI.X.SX32 R61, R5, R25, 0x2, P0 ;  /* 0x00000019053d7211 */ /* 0x000fe200000f16ff */
[----:B------:R-:W-:Y:S01]  /*5ec0*/  VIADD R5, R4, 0xffffffdd ;  /* 0xffffffdd04057836 */ /* 0x000fe20000000000 */
[----:B------:R-:W-:-:S02]  /*5ed0*/  IADD3 R64, P0, R64, R24, RZ ;  /* 0x0000001840407210 */ /* 0x000fc40007f1e0ff */
[-C--:B------:R-:W-:Y:S02]  /*5ee0*/  LEA.HI.X.SX32 R73, R7, R25.reuse, 0x2, P1 ;  /* 0x0000001907497211 */ /* 0x080fe400008f16ff */
[-C--:B------:R-:W-:Y:S01]  /*5ef0*/  IADD3 R92, P1, R92, R24.reuse, RZ ;  /* 0x000000185c5c7210 */ /* 0x080fe20007f3e0ff */
[----:B------:R-:W2:Y:S01]  /*5f00*/  LDC R7, c[0x0][0x230] ;  /* 0x00008c00ff077b82 */ /* 0x000ea20000000800 */
[-C--:B------:R-:W-:Y:S02]  /*5f10*/  LEA.HI.X.SX32 R65, R6, R25.reuse, 0x2, P0 ;  /* 0x0000001906417211 */ /* 0x080fe400000f16ff */
[----:B------:R-:W-:Y:S02]  /*5f20*/  IADD3 R80, P0, R80, R24, RZ ;  /* 0x0000001850507210 */ /* 0x000fe40007f1e0ff */
[----:B------:R-:W-:Y:S02]  /*5f30*/  LOP3.LUT R6, R81, 0x70, RZ, 0xc0, !PT ;  /* 0x0000007051067812 */ /* 0x000fe400078ec0ff */
[----:B------:R-:W-:-:S02]  /*5f40*/  LEA.HI.X.SX32 R93, R184, R25, 0x2, P1 ;  /* 0x00000019b85d7211 */ /* 0x000fc400008f16ff */
[-C--:B------:R-:W-:Y:S02]  /*5f50*/  IADD3 R114, P1, R114, R24.reuse, RZ ;  /* 0x0000001872727210 */ /* 0x080fe40007f3e0ff */
[-C--:B------:R-:W-:Y:S01]  /*5f60*/  LEA.HI.X.SX32 R81, R3, R25.reuse, 0x2, P0 ;  /* 0x0000001903517211 */ /* 0x080fe200000f16ff */
[----:B------:R-:W-:Y:S01]  /*5f70*/  IMAD R3, R157, 0x80, R6 ;  /* 0x000000809d037824 */ /* 0x000fe200078e0206 */
[----:B------:R-:W-:Y:S01]  /*5f80*/  IADD3 R82, P0, R82, R24, RZ ;  /* 0x0000001852527210 */ /* 0x000fe20007f1e0ff */
[----:B------:R-:W-:Y:S01]  /*5f90*/  VIADD R6, R4, 0xffffffdc ;  /* 0xffffffdc04067836 */ /* 0x000fe20000000000 */
[-C--:B------:R-:W-:Y:S01]  /*5fa0*/  LEA.HI.X.SX32 R115, R10, R25.reuse, 0x2, P1 ;  /* 0x000000190a737211 */ /* 0x080fe200008f16ff */
[----:B------:R-:W-:Y:S01]  /*5fb0*/  VIADD R245, R3, UR8 ;  /* 0x0000000803f57c36 */ /* 0x000fe20008000000 */
[----:B------:R-:W-:Y:S01]  /*5fc0*/  ISETP.GE.U32.AND P1, PT, R8, 0x7fffff5f, PT ;  /* 0x7fffff5f0800780c */ /* 0x000fe20003f26070 */
[----:B------:R-:W3:Y:S01]  /*5fd0*/  LDC R10, c[0x0][0x230] ;  /* 0x00008c00ff0a7b82 */ /* 0x000ee20000000800 */
[----:B------:R-:W-:-:S02]  /*5fe0*/  LEA.HI.X.SX32 R83, R9, R25, 0x2, P0 ;  /* 0x0000001909537211 */ /* 0x000fc400000f16ff */
[----:B------:R-:W-:Y:S01]  /*5ff0*/  ISETP.GE.U32.AND P0, PT, R5, 0x7fffff5e, PT ;  /* 0x7fffff5e0500780c */ /* 0x000fe20003f06070 */
[----:B------:R-:W-:Y:S01]  /*6000*/  @!PT LDS RZ, [RZ] ;  /* 0x00000000fffff984 */ /* 0x000fe20000000800 */
[----:B------:R-:W-:Y:S01]  /*6010*/  @!PT LDS RZ, [RZ] ;  /* 0x00000000fffff984 */ /* 0x000fe20000000800 */
[----:B------:R-:W-:Y:S01]  /*6020*/  @!PT LDS RZ, [RZ] ;  /* 0x00000000fffff984 */ /* 0x000fe20000000800 */
[----:B------:R-:W-:Y:S01]  /*6030*/  LDGSTS.E [R245], desc[UR60][R24.64], !P6 ;  /* 0x0000000018f57fae */ /* 0x000fe2000f12187c */
[----:B------:R-:W-:Y:S02]  /*6040*/  IADD3 R5, R4, -0x41, RZ ;  /* 0xffffffbf04057810 */ /* 0x000fe40007ffe0ff */
[----:B------:R-:W-:Y:S01]  /*6050*/  ISETP.GE.U32.AND P6, PT, R6, 0x7fffff5d, PT ;  /* 0x7fffff5d0600780c */ /* 0x000fe20003fc6070 */
[----:B------:R-:W4:Y:S01]  /*6060*/  LDC R8, c[0x0][0x230] ;  /* 0x00008c00ff087b82 */ /* 0x000f220000000800 */
[----:B------:R1:W-:Y:S01]  /*6070*/  LDGSTS.E [R245+0x4], desc[UR60][R140.64], !P4 ;  /* 0x000040008cf57fae */ /* 0x0003e2000e12187c */
[----:B------:R-:W-:Y:S01]  /*6080*/  ISETP.GE.U32.AND P4, PT, R5, 0x7fffff40, PT ;  /* 0x7fffff400500780c */ /* 0x000fe20003f86070 */
[C---:B------:R-:W-:Y:S01]  /*6090*/  VIADD R6, R4.reuse, 0xffffffbe ;  /* 0xffffffbe04067836 */ /* 0x040fe20000000000 */
[----:B------:R-:W-:Y:S01]  /*60a0*/  LOP3.LUT R11, R3, 0x10, RZ, 0x3c, !PT ;  /* 0x00000010030b7812 */ /* 0x000fe200078e3cff */
[----:B------:R-:W-:Y:S01]  /*60b0*/  VIADD R5, R4, 0xffffffbd ;  /* 0xffffffbd04057836 */ /* 0x000fe20000000000 */
[----:B------:R2:W-:Y:S02]  /*60c0*/  LDGSTS.E [R245+0x8], desc[UR60][R136.64], !P2 ;  /* 0x0000800088f57fae */ /* 0x0005e4000d12187c */
[----:B------:R-:W3:Y:S01]  /*60d0*/  LDC R9, c[0x0][0x230] ;  /* 0x00008c00ff097b82 */ /* 0x000ee20000000800 */
[----:B------:R-:W-:Y:S01]  /*60e0*/  ISETP.GE.U32.AND P2, PT, R6, 0x7fffff3f, PT ;  /* 0x7fffff3f0600780c */ /* 0x000fe20003f46070 */
[----:B------:R3:W-:Y:S01]  /*60f0*/  LDGSTS.E [R245+0xc], desc[UR60][R134.64], !P3 ;  /* 0x0000c00086f57fae */ /* 0x0007e2000d92187c */
[----:B------:R-:W-:Y:S01]  /*6100*/  ISETP.GE.U32.AND P3, PT, R5, 0x7fffff3e, PT ;  /* 0x7fffff3e0500780c */ /* 0x000fe20003f66070 */
[----:B------:R-:W-:-:S02]  /*6110*/  VIADD R6, R4, 0xfffffffb ;  /* 0xfffffffb04067836 */ /* 0x000fc40000000000 */
[----:B------:R-:W-:Y:S01]  /*6120*/  VIADD R5, R4, 0xffffffbc ;  /* 0xffffffbc04057836 */ /* 0x000fe20000000000 */
[----:B------:R-:W-:Y:S01]  /*6130*/  LDGSTS.E [R245+0x4000], desc[UR60][R66.64], !P5 ;  /* 0x0400000042f57fae */ /* 0x000fe2000e92187c */
[----:B------:R-:W-:Y:S02]  /*6140*/  VIADD R239, R11, UR8 ;  /* 0x000000080bef7c36 */ /* 0x000fe40008000000 */
[----:B-1----:R-:W-:Y:S01]  /*6150*/  IMAD R141, R152, 0x5c, RZ ;  /* 0x0000005c988d7824 */ /* 0x002fe200078e02ff */
[----:B------:R-:W-:Y:S01]  /*6160*/  LDGSTS.E [R245+0x4004], desc[UR60][R30.64], !P1 ;  /* 0x040040001ef57fae */ /* 0x000fe2000c92187c */
[----:B------:R-:W-:Y:S01]  /*6170*/  ISETP.GE.U32.AND P1, PT, R6, 0x7fffff7c, PT ;  /* 0x7fffff7c0600780c */ /* 0x000fe20003f26070 */
[C---:B------:R-:W-:Y:S01]  /*6180*/  VIADD R6, R4.reuse, 0xfffffffa ;  /* 0xfffffffa04067836 */ /* 0x040fe20000000000 */
[----:B------:R-:W-:Y:S01]  /*6190*/  ISETP.GE.U32.AND P5, PT, R5, 0x7fffff3d, PT ;  /* 0x7fffff3d0500780c */ /* 0x000fe20003fa6070 */
[----:B------:R-:W-:Y:S01]  /*61a0*/  VIADD R5, R4, 0xfffffff9 ;  /* 0xfffffff904057836 */ /* 0x000fe20000000000 */
[----:B------:R-:W-:Y:S01]  /*61b0*/  LDGSTS.E [R245+0x4008], desc[UR60][R44.64], !P0 ;  /* 0x040080002cf57fae */ /* 0x000fe2000c12187c */
[----:B--2---:R-:W-:Y:S01]  /*61c0*/  IMAD R136, R152, 0xcc, RZ ;  /* 0x000000cc98887824 */ /* 0x004fe200078e02ff */
[----:B------:R-:W-:Y:S01]  /*61d0*/  ISETP.GE.U32.AND P0, PT, R6, 0x7fffff7b, PT ;  /* 0x7fffff7b0600780c */ /* 0x000fe20003f06070 */
[----:B----4-:R-:W-:Y:S01]  /*61e0*/  VIADD R6, R8, 0xffffff9f ;  /* 0xffffff9f08067836 */ /* 0x010fe20000000000 */
[----:B------:R-:W-:Y:S01]  /*61f0*/  LDGSTS.E [R245+0x400c], desc[UR60][R38.64], !P6 ;  /* 0x0400c00026f57fae */ /* 0x000fe2000f12187c */
[----:B------:R-:W-:Y:S01]  /*6200*/  ISETP.GE.U32.AND P6, PT, R5, 0x7fffff7a, PT ;  /* 0x7fffff7a0500780c */ /* 0x000fe20003fc6070 */
[----:B---3--:R-:W-:Y:S01]  /*6210*/  VIADD R5, R10, 0xffffff9e ;  /* 0xffffff9e0a057836 */ /* 0x008fe20000000000 */
[----:B------:R-:W1:Y:S01]  /*6220*/  LDC R8, c[0x0][0x230] ;  /* 0x00008c00ff087b82 */ /* 0x000e620000000800 */
[----:B------:R-:W-:Y:S01]  /*6230*/  LDGSTS.E [R245+0x8000], desc[UR60][R26.64], !P4 ;  /* 0x080000001af57fae */ /* 0x000fe2000e12187c */
[----:B------:R-:W-:Y:S01]  /*6240*/  ISETP.GE.U32.AND P4, PT, R6, 0x7fffff20, PT ;  /* 0x7fffff200600780c */ /* 0x000fe20003f86070 */
[----:B------:R-:W-:-:S02]  /*6250*/  VIADD R6, R7, 0xffffff9d ;  /* 0xffffff9d07067836 */ /* 0x000fc40000000000 */
[----:B------:R-:W-:Y:S01]  /*6260*/  LDGSTS.E [R245+0x8004], desc[UR60][R40.64], !P2 ;  /* 0x0800400028f57fae */ /* 0x000fe2000d12187c */
[----:B------:R-:W-:Y:S01]  /*6270*/  ISETP.GE.U32.AND P2, PT, R5, 0x7fffff1f, PT ;  /* 0x7fffff1f0500780c */ /* 0x000fe20003f46070 */
[----:B------:R-:W-:Y:S01]  /*6280*/  IMAD R135, R152, 0x53, RZ ;  /* 0x0000005398877824 */ /* 0x000fe200078e02ff */
[----:B------:R-:W-:Y:S01]  /*6290*/  IADD3 R5, R9, -0x64, RZ ;  /* 0xffffff9c09057810 */ /* 0x000fe20007ffe0ff */
[----:B------:R-:W-:Y:S01]  /*62a0*/  LDGSTS.E [R245+0x8008], desc[UR60][R54.64], !P3 ;  /* 0x0800800036f57fae */ /* 0x000fe2000d92187c */
[----:B------:R-:W-:Y:S01]  /*62b0*/  ISETP.GE.U32.AND P3, PT, R6, 0x7fffff1e, PT ;  /* 0x7fffff1e0600780c */ /* 0x000fe20003f66070 */
[C---:B------:R-:W-:Y:S01]  /*62c0*/  VIADD R6, R4.reuse, 0xfffffff8 ;  /* 0xfffffff804067836 */ /* 0x040fe20000000000 */
[----:B------:R-:W2:Y:S01]  /*62d0*/  LDC R10, c[0x0][0x230] ;  /* 0x00008c00ff0a7b82 */ /* 0x000ea20000000800 */
[----:B------:R-:W-:Y:S01]  /*62e0*/  LDGSTS.E [R245+0x800c], desc[UR60][R62.64], !P5 ;  /* 0x0800c0003ef57fae */ /* 0x000fe2000e92187c */
[----:B------:R-:W-:Y:S01]  /*62f0*/  ISETP.GE.U32.AND P5, PT, R5, 0x7fffff1d, PT ;  /* 0x7fffff1d0500780c */ /* 0x000fe20003fa6070 */
[----:B------:R-:W-:-:S02]  /*6300*/  VIADD R5, R4, 0xffffffdb ;  /* 0xffffffdb04057836 */ /* 0x000fc40000000000 */
[----:B------:R-:W-:Y:S01]  /*6310*/  LDGSTS.E [R245+0xc000], desc[UR60][R34.64], !P4 ;  /* 0x0c00000022f57fae */ /* 0x000fe2000e12187c */
[----:B------:R-:W-:Y:S01]  /*6320*/  ISETP.GE.U32.AND P4, PT, R6, 0x7fffff79, PT ;  /* 0x7fffff790600780c */ /* 0x000fe20003f86070 */
[C---:B------:R-:W-:Y:S01]  /*6330*/  VIADD R6, R4.reuse, 0xffffffd8 ;  /* 0xffffffd804067836 */ /* 0x040fe20000000000 */
[----:B------:R-:W3:Y:S01]  /*6340*/  LDC R7, c[0x0][0x230] ;  /* 0x00008c00ff077b82 */ /* 0x000ee20000000800 */
[----:B------:R-:W-:Y:S01]  /*6350*/  LDGSTS.E [R245+0xc004], desc[UR60][R36.64], !P2 ;  /* 0x0c00400024f57fae */ /* 0x000fe2000d12187c */
[----:B------:R-:W-:Y:S01]  /*6360*/  ISETP.GE.U32.AND P2, PT, R5, 0x7fffff5c, PT ;  /* 0x7fffff5c0500780c */ /* 0x000fe20003f46070 */
[----:B------:R-:W-:Y:S02]  /*6370*/  VIADD R5, R4, 0xffffffda ;  /* 0xffffffda04057836 */ /* 0x000fe40000000000 */
[----:B------:R-:W-:Y:S01]  /*6380*/  LDGSTS.E [R245+0xc008], desc[UR60][R46.64], !P3 ;  /* 0x0c0080002ef57fae */ /* 0x000fe2000d92187c */
[----:B------:R-:W-:Y:S02]  /*6390*/  IMAD R134, R152, 0x52, RZ ;  /* 0x0000005298867824 */ /* 0x000fe400078e02ff */
[----:B------:R-:W-:Y:S01]  /*63a0*/  ISETP.GE.U32.AND P3, PT, R5, 0x7fffff5b, PT ;  /* 0x7fffff5b0500780c */ /* 0x000fe20003f66070 */
[----:B------:R-:W-:Y:S01]  /*63b0*/  VIADD R5, R4, 0xffffffd9 ;  /* 0xffffffd904057836 */ /* 0x000fe20000000000 */
[----:B------:R-:W-:Y:S01]  /*63c0*/  LDGSTS.E [R245+0xc00c], desc[UR60][R42.64], !P5 ;  /* 0x0c00c0002af57fae */ /* 0x000fe2000e92187c */
[----:B------:R-:W4:Y:S01]  /*63d0*/  LDC R9, c[0x0][0x230] ;  /* 0x00008c00ff097b82 */ /* 0x000f220000000800 */
[----:B------:R-:W-:-:S02]  /*63e0*/  IMAD R140, R152, 0x55, RZ ;  /* 0x00000055988c7824 */ /* 0x000fc400078e02ff */
[----:B------:R-:W-:Y:S01]  /*63f0*/  ISETP.GE.U32.AND P5, PT, R5, 0x7fffff5a, PT ;  /* 0x7fffff5a0500780c */ /* 0x000fe20003fa6070 */
[----:B------:R-:W-:Y:S01]  /*6400*/  VIADD R5, R4, 0xffffffbb ;  /* 0xffffffbb04057836 */ /* 0x000fe20000000000 */
[----:B------:R-:W-:Y:S01]  /*6410*/  LDGSTS.E [R239], desc[UR60][R132.64], !P1 ;  /* 0x0000000084ef7fae */ /* 0x000fe2000c92187c */
[----:B------:R-:W-:Y:S01]  /*6420*/  ISETP.GE.U32.AND P1, PT, R6, 0x7fffff59, PT ;  /* 0x7fffff590600780c */ /* 0x000fe20003f26070 */
[C---:B------:R-:W-:Y:S02]  /*6430*/  VIADD R6, R4.reuse, 0xffffffba ;  /* 0xffffffba04067836 */ /* 0x040fe40000000000 */
[----:B------:R1:W-:Y:S01]  /*6440*/  LDGSTS.E [R239+0x4], desc[UR60][R130.64], !P0 ;  /* 0x0000400082ef7fae */ /* 0x0003e2000c12187c */
[----:B------:R-:W-:Y:S01]  /*6450*/  ISETP.GE.U32.AND P0, PT, R5, 0x7fffff3c, PT ;  /* 0x7fffff3c0500780c */ /* 0x000fe20003f06070 */
[----:B------:R-:W-:Y:S02]  /*6460*/  VIADD R5, R4, 0xffffffb9 ;  /* 0xffffffb904057836 */ /* 0x000fe40000000000 */
[----:B------:R2:W-:Y:S01]  /*6470*/  LDGSTS.E [R239+0x8], desc[UR60][R128.64], !P6 ;  /* 0x0000800080ef7fae */ /* 0x0005e2000f12187c */
[----:B------:R-:W-:Y:S01]  /*6480*/  ISETP.GE.U32.AND P6, PT, R6, 0x7fffff3b, PT ;  /* 0x7fffff3b0600780c */ /* 0x000fe20003fc6070 */
[----:B------:R-:W-:-:S02]  /*6490*/  VIADD R6, R4, 0xfffffff7 ;  /* 0xfffffff704067836 */ /* 0x000fc40000000000 */
[----:B------:R4:W-:Y:S01]  /*64a0*/  LDGSTS.E [R239+0xc], desc[UR60][R126.64], !P4 ;  /* 0x0000c0007eef7fae */ /* 0x0009e2000e12187c */
[----:B------:R-:W-:Y:S02]  /*64b0*/  ISETP.GE.U32.AND P4, PT, R5, 0x7fffff3a, PT ;  /* 0x7fffff3a0500780c */ /* 0x000fe40003f86070 */
[----:B------:R-:W-:Y:S01]  /*64c0*/  IADD3 R5, R4, -0x48, RZ ;  /* 0xffffffb804057810 */ /* 0x000fe20007ffe0ff */
[----:B------:R-:W-:Y:S01]  /*64d0*/  LDGSTS.E [R239+0x4000], desc[UR60][R50.64], !P2 ;  /* 0x0400000032ef7fae */ /* 0x000fe2000d12187c */
[----:B-1----:R-:W-:Y:S02]  /*64e0*/  IMAD R131, R152, 0x58, RZ ;  /* 0x0000005898837824 */ /* 0x002fe400078e02ff */
[----:B------:R-:W-:Y:S01]  /*64f0*/  ISETP.GE.U32.AND P2, PT, R5, 0x7fffff39, PT ;  /* 0x7fffff390500780c */ /* 0x000fe20003f46070 */
[----:B------:R-:W-:Y:S01]  /*6500*/  LDGSTS.E [R239+0x4004], desc[UR60][R56.64], !P3 ;  /* 0x0400400038ef7fae */ /* 0x000fe2000d92187c */
[----:B------:R-:W-:Y:S01]  /*6510*/  ISETP.GE.U32.AND P3, PT, R6, 0x7fffff78, PT ;  /* 0x7fffff780600780c */ /* 0x000fe20003f66070 */
[----:B------:R-:W-:-:S02]  /*6520*/  VIADD R6, R4, 0xfffffff6 ;  /* 0xfffffff604067836 */ /* 0x000fc40000000000 */
[----:B------:R-:W-:Y:S01]  /*6530*/  VIADD R5, R4, 0xfffffff5 ;  /* 0xfffffff504057836 */ /* 0x000fe20000000000 */
[----:B------:R-:W-:Y:S01]  /*6540*/  LDGSTS.E [R239+0x4008], desc[UR60][R48.64], !P5 ;  /* 0x0400800030ef7fae */ /* 0x000fe2000e92187c */
[----:B--2---:R-:W-:Y:S01]  /*6550*/  IMAD R128, R152, 0x4e, RZ ;  /* 0x0000004e98807824 */ /* 0x004fe200078e02ff */
[----:B------:R-:W-:Y:S01]  /*6560*/  ISETP.GE.U32.AND P5, PT, R6, 0x7fffff77, PT ;  /* 0x7fffff770600780c */ /* 0x000fe20003fa6070 */
[----:B------:R-:W-:Y:S01]  /*6570*/  VIADD R6, R8, 0xffffff9b ;  /* 0xffffff9b08067836 */ /* 0x000fe20000000000 */
[----:B------:R-:W-:Y:S01]  /*6580*/  LDGSTS.E [R239+0x400c], desc[UR60][R58.64], !P1 ;  /* 0x0400c0003aef7fae */ /* 0x000fe2000c92187c */
[----:B------:R-:W-:Y:S01]  /*6590*/  ISETP.GE.U32.AND P1, PT, R5, 0x7fffff76, PT ;  /* 0x7fffff760500780c */ /* 0x000fe20003f26070 */
[----:B------:R-:W-:Y:S01]  /*65a0*/  VIADD R5, R10, 0xffffff9a ;  /* 0xffffff9a0a057836 */ /* 0x000fe20000000000 */
[----:B------:R-:W1:Y:S01]  /*65b0*/  LDC R8, c[0x0][0x230] ;  /* 0x00008c00ff087b82 */ /* 0x000e620000000800 */
[----:B------:R-:W-:Y:S01]  /*65c0*/  LDGSTS.E [R239+0x8000], desc[UR60][R28.64], !P0 ;  /* 0x080000001cef7fae */ /* 0x000fe2000c12187c */
[----:B------:R-:W-:Y:S01]  /*65d0*/  ISETP.GE.U32.AND P0, PT, R6, 0x7fffff1c, PT ;  /* 0x7fffff1c0600780c */ /* 0x000fe20003f06070 */
[----:B---3--:R-:W-:-:S02]  /*65e0*/  VIADD R6, R7, 0xffffff99 ;  /* 0xffffff9907067836 */ /* 0x008fc40000000000 */
[----:B------:R-:W-:Y:S01]  /*65f0*/  LDGSTS.E [R239+0x8004], desc[UR60][R78.64], !P6 ;  /* 0x080040004eef7fae */ /* 0x000fe2000f12187c */
[----:B------:R-:W-:Y:S01]  /*6600*/  ISETP.GE.U32.AND P6, PT, R5, 0x7fffff1b, PT ;  /* 0x7fffff1b0500780c */ /* 0x000fe20003fc6070 */
[----:B----4-:R-:W-:Y:S01]  /*6610*/  VIADD R5, R9, 0xffffff98 ;  /* 0xffffff9809057836 */ /* 0x010fe20000000000 */
[----:B------:R-:W2:Y:S01]  /*6620*/  LDC R10, c[0x0][0x230] ;  /* 0x00008c00ff0a7b82 */ /* 0x000ea20000000800 */
[----:B------:R-:W-:Y:S01]  /*6630*/  LDGSTS.E [R239+0x8008], desc[UR60][R52.64], !P4 ;  /* 0x0800800034ef7fae */ /* 0x000fe2000e12187c */
[----:B------:R-:W-:Y:S01]  /*6640*/  ISETP.GE.U32.AND P4, PT, R6, 0x7fffff1a, PT ;  /* 0x7fffff1a0600780c */ /* 0x000fe20003f86070 */
[C---:B------:R-:W-:Y:S02]  /*6650*/  VIADD R6, R4.reuse, 0xfffffff4 ;  /* 0xfffffff404067836 */ /* 0x040fe40000000000 */
[----:B------:R-:W-:Y:S01]  /*6660*/  LDGSTS.E [R239+0x800c], desc[UR60][R74.64], !P2 ;  /* 0x0800c0004aef7fae */ /* 0x000fe2000d12187c */
[----:B------:R-:W-:Y:S01]  /*6670*/  ISETP.GE.U32.AND P2, PT, R5, 0x7fffff19, PT ;  /* 0x7fffff190500780c */ /* 0x000fe20003f46070 */
[----:B------:R-:W-:Y:S01]  /*6680*/  VIADD R5, R4, 0xffffffd7 ;  /* 0xffffffd704057836 */ /* 0x000fe20000000000 */
[----:B------:R-:W3:Y:S01]  /*6690*/  LDC R9, c[0x0][0x230] ;  /* 0x00008c00ff097b82 */ /* 0x000ee20000000800 */
[----:B------:R4:W-:Y:S01]  /*66a0*/  LDGSTS.E [R239+0xc000], desc[UR60][R88.64], !P0 ;  /* 0x0c00000058ef7fae */ /* 0x0009e2000c12187c */
[----:B------:R-:W-:Y:S01]  /*66b0*/  ISETP.GE.U32.AND P0, PT, R6, 0x7fffff75, PT ;  /* 0x7fffff750600780c */ /* 0x000fe20003f06070 */
[----:B------:R-:W-:-:S02]  /*66c0*/  VIADD R6, R4, 0xffffffd4 ;  /* 0xffffffd404067836 */ /* 0x000fc40000000000 */
[----:B------:R-:W-:Y:S01]  /*66d0*/  LDGSTS.E [R239+0xc004], desc[UR60][R60.64], !P6 ;  /* 0x0c0040003cef7fae */ /* 0x000fe2000f12187c */
[----:B------:R-:W-:Y:S01]  /*66e0*/  ISETP.GE.U32.AND P6, PT, R5, 0x7fffff58, PT ;  /* 0x7fffff580500780c */ /* 0x000fe20003fc6070 */
[----:B------:R-:W-:Y:S01]  /*66f0*/  IMAD R126, R152, 0x140, RZ ;  /* 0x00000140987e7824 */ /* 0x000fe200078e02ff */
[----:B------:R-:W-:Y:S01]  /*6700*/  IADD3 R5, R4, -0x2a, RZ ;  /* 0xffffffd604057810 */ /* 0x000fe20007ffe0ff */
[----:B------:R4:W-:Y:S01]  /*6710*/  STL [R1+0x698], R11 ;  /* 0x0006980b01007387 */ /* 0x0009e20000100800 */
[----:B------:R-:W1:Y:S01]  /*6720*/  LDC R7, c[0x0][0x230] ;  /* 0x00008c00ff077b82 */ /* 0x000e620000000800 */
[----:B------:R-:W-:Y:S02]  /*6730*/  IMAD R127, R152, 0x144, RZ ;  /* 0x00000144987f7824 */ /* 0x000fe400078e02ff */
[----:B------:R-:W-:Y:S01]  /*6740*/  LDGSTS.E [R239+0xc008], desc[UR60][R72.64], !P4 ;  /* 0x0c00800048ef7fae */ /* 0x000fe2000e12187c */
[----:B------:R-:W-:Y:S01]  /*6750*/  ISETP.GE.U32.AND P4, PT, R5, 0x7fffff57, PT ;  /* 0x7fffff570500780c */ /* 0x000fe20003f86070 */
[----:B------:R-:W-:-:S02]  /*6760*/  VIADD R5, R4, 0xffffffd5 ;  /* 0xffffffd504057836 */ /* 0x000fc40000000000 */
[----:B------:R-:W-:Y:S01]  /*6770*/  LDGSTS.E [R239+0xc00c], desc[UR60][R64.64], !P2 ;  /* 0x0c00c00040ef7fae */ /* 0x000fe2000d12187c */
[C---:B------:R-:W-:Y:S01]  /*6780*/  IMAD R130, R152.reuse, 0x51, RZ ;  /* 0x0000005198827824 */ /* 0x040fe200078e02ff */
[----:B----4-:R-:W-:Y:S01]  /*6790*/  LOP3.LUT R11, R3, 0x20, RZ, 0x3c, !PT ;  /* 0x00000020030b7812 */ /* 0x010fe200078e3cff */
[----:B------:R-:W-:Y:S01]  /*67a0*/  IMAD R129, R152, 0x4f, RZ ;  /* 0x0000004f98817824 */ /* 0x000fe200078e02ff */
[----:B------:R-:W-:Y:S01]  /*67b0*/  ISETP.GE.U32.AND P2, PT, R5, 0x7fffff56, PT ;  /* 0x7fffff560500780c */ /* 0x000fe20003f46070 */
[----:B------:R-:W-:Y:S01]  /*67c0*/  VIADD R5, R4, 0xffffffb7 ;  /* 0xffffffb704057836 */ /* 0x000fe20000000000 */
[----:B------:R-:W-:Y:S01]  /*67d0*/  STL.64 [R1+0x730], R88 ;  /* 0x0007305801007387 */ /* 0x000fe20000100a00 */
[----:B------:R-:W-:-:S03]  /*67e0*/  VIADD R240, R11, UR8 ;  /* 0x000000080bf07c36 */ /* 0x000fc60008000000 */
[----:B------:R4:W-:Y:S04]  /*67f0*/  STL [R1+0x694], R11 ;  /* 0x0006940b01007387 */ /* 0x0009e80000100800 */
[----:B------:R2:W-:Y:S01]  /*6800*/  LDGSTS.E [R240], desc[UR60][R122.64], !P3 ;  /* 0x000000007af07fae */ /* 0x0005e2000d92187c */
[----:B------:R-:W-:Y:S01]  /*6810*/  ISETP.GE.U32.AND P3, PT, R6, 0x7fffff55, PT ;  /* 0x7fffff550600780c */ /* 0x000fe20003f66070 */
[C---:B------:R-:W-:Y:S02]  /*6820*/  VIADD R6, R4.reuse, 0xffffffb6 ;  /* 0xffffffb604067836 */ /* 0x040fe40000000000 */
[----:B------:R-:W-:Y:S01]  /*6830*/  LDGSTS.E [R240+0x4], desc[UR60][R118.64], !P5 ;  /* 0x0000400076f07fae */ /* 0x000fe2000e92187c */
[----:B------:R-:W-:Y:S01]  /*6840*/  ISETP.GE.U32.AND P5, PT, R5, 0x7fffff38, PT ;  /* 0x7fffff380500780c */ /* 0x000fe20003fa6070 */
[----:B------:R-:W-:Y:S01]  /*6850*/  VIADD R5, R4, 0xffffffb5 ;  /* 0xffffffb504057836 */ /* 0x000fe20000000000 */
[----:B----4-:R-:W-:Y:S01]  /*6860*/  LOP3.LUT R11, R3, 0x30, RZ, 0x3c, !PT ;  /* 0x00000030030b7812 */ /* 0x010fe200078e3cff */
[----:B------:R-:W-:Y:S01]  /*6870*/  LDGSTS.E [R240+0x8], desc[UR60][R108.64], !P1 ;  /* 0x000080006cf07fae */ /* 0x000fe2000c92187c */
[----:B------:R-:W-:Y:S01]  /*6880*/  ISETP.GE.U32.AND P1, PT, R6, 0x7fffff37, PT ;  /* 0x7fffff370600780c */ /* 0x000fe20003f26070 */
[C---:B------:R-:W-:Y:S01]  /*6890*/  VIADD R6, R4.reuse, 0xfffffff3 ;  /* 0xfffffff304067836 */ /* 0x040fe20000000000 */
[----:B------:R-:W-:Y:S01]  /*68a0*/  IADD3 R241, R11, UR8, RZ ;  /* 0x000000080bf17c10 */ /* 0x000fe2000fffe0ff */
[----:B------:R4:W-:Y:S01]  /*68b0*/  LDGSTS.E [R240+0xc], desc[UR60][R104.64], !P0 ;  /* 0x0000c00068f07fae */ /* 0x0009e2000c12187c */
[----:B------:R-:W-:Y:S01]  /*68c0*/  ISETP.GE.U32.AND P0, PT, R5, 0x7fffff36, PT ;  /* 0x7fffff360500780c */ /* 0x000fe20003f06070 */
[----:B------:R-:W-:Y:S01]  /*68d0*/  VIADD R5, R4, 0xffffffb4 ;  /* 0xffffffb404057836 */ /* 0x000fe20000000000 */
[----:B------:R-:W1:Y:S01]  /*68e0*/  LDC R89, c[0x0][0x230] ;  /* 0x00008c00ff597b82 */ /* 0x000e620000000800 */
[----:B------:R-:W-:Y:S01]  /*68f0*/  LDGSTS.E [R240+0x4000], desc[UR60][R68.64], !P6 ;  /* 0x0400000044f07fae */ /* 0x000fe2000f12187c */
[----:B--2---:R-:W-:-:S02]  /*6900*/  IMAD R123, R152, 0x54, RZ ;  /* 0x00000054987b7824 */ /* 0x004fc400078e02ff */
[----:B------:R-:W-:Y:S01]  /*6910*/  ISETP.GE.U32.AND P6, PT, R5, 0x7fffff35, PT ;  /* 0x7fffff350500780c */ /* 0x000fe20003fc6070 */
[----:B------:R-:W-:Y:S01]  /*6920*/  LDGSTS.E [R240+0x4004], desc[UR60][R98.64], !P4 ;  /* 0x0400400062f07fae */ /* 0x000fe2000e12187c */
[----:B------:R-:W-:Y:S01]  /*6930*/  ISETP.GE.U32.AND P4, PT, R6, 0x7fffff74, PT ;  /* 0x7fffff740600780c */ /* 0x000fe20003f86070 */
[C---:B------:R-:W-:Y:S01]  /*6940*/  VIADD R6, R4.reuse, 0xfffffff2 ;  /* 0xfffffff204067836 */ /* 0x040fe20000000000 */
[----:B------:R-:W-:Y:S01]  /*6950*/  IADD3 R5, R4, -0xf, RZ ;  /* 0xfffffff104057810 */ /* 0x000fe20007ffe0ff */
[----:B------:R-:W-:Y:S01]  /*6960*/  LDGSTS.E [R240+0x4008], desc[UR60][R70.64], !P2 ;  /* 0x0400800046f07fae */ /* 0x000fe2000d12187c */
[----:B----4-:R-:W-:Y:S01]  /*6970*/  IMAD R105, R152, 0x50, RZ ;  /* 0x0000005098697824 */ /* 0x010fe200078e02ff */
[----:B------:R-:W2:Y:S01]  /*6980*/  LDC R88, c[0x0][0x230] ;  /* 0x00008c00ff587b82 */ /* 0x000ea20000000800 */
[----:B------:R-:W-:Y:S01]  /*6990*/  ISETP.GE.U32.AND P2, PT, R6, 0x7fffff73, PT ;  /* 0x7fffff730600780c */ /* 0x000fe20003f46070 */
[----:B---3--:R-:W-:Y:S01]  /*69a0*/  VIADD R6, R9, 0xffffff97 ;  /* 0xffffff9709067836 */ /* 0x008fe20000000000 */
[----:B------:R-:W-:Y:S01]  /*69b0*/  LDGSTS.E [R240+0x400c], desc[UR60][R120.64], !P3 ;  /* 0x0400c00078f07fae */ /* 0x000fe2000d92187c */
[----:B------:R-:W-:Y:S01]  /*69c0*/  ISETP.GE.U32.AND P3, PT, R5, 0x7fffff72, PT ;  /* 0x7fffff720500780c */ /* 0x000fe20003f66070 */
[----:B------:R-:W-:-:S02]  /*69d0*/  VIADD R5, R10, 0xffffff96 ;  /* 0xffffff960a057836 */ /* 0x000fc40000000000 */
[----:B------:R-:W-:Y:S01]  /*69e0*/  LDGSTS.E [R240+0x8000], desc[UR60][R86.64], !P5 ;  /* 0x0800000056f07fae */ /* 0x000fe2000e92187c */
[----:B------:R-:W-:Y:S01]  /*69f0*/  ISETP.GE.U32.AND P5, PT, R6, 0x7fffff18, PT ;  /* 0x7fffff180600780c */ /* 0x000fe20003fa6070 */
[----:B-1----:R-:W-:Y:S02]  /*6a00*/  VIADD R6, R8, 0xffffff95 ;  /* 0xffffff9508067836 */ /* 0x002fe40000000000 */
[----:B------:R-:W-:Y:S01]  /*6a10*/  LDGSTS.E [R240+0x8004], desc[UR60][R22.64], !P1 ;  /* 0x0800400016f07fae */ /* 0x000fe2000c92187c */
[----:B------:R-:W-:Y:S01]  /*6a20*/  ISETP.GE.U32.AND P1, PT, R5, 0x7fffff17, PT ;  /* 0x7fffff170500780c */ /* 0x000fe20003f26070 */
[----:B------:R-:W-:Y:S02]  /*6a30*/  VIADD R5, R4, 0xfffffff0 ;  /* 0xfffffff004057836 */ /* 0x000fe40000000000 */
[----:B------:R-:W-:Y:S01]  /*6a40*/  LDGSTS.E [R240+0x8008], desc[UR60][R84.64], !P0 ;  /* 0x0800800054f07fae */ /* 0x000fe2000c12187c */
[----:B------:R-:W-:Y:S01]  /*6a50*/  ISETP.GE.U32.AND P0, PT, R6, 0x7fffff16, PT ;  /* 0x7fffff160600780c */ /* 0x000fe20003f06070 */
[----:B------:R-:W-:-:S02]  /*6a60*/  VIADD R6, R7, 0xffffff94 ;  /* 0xffffff9407067836 */ /* 0x000fc40000000000 */
[----:B------:R-:W-:Y:S01]  /*6a70*/  LDGSTS.E [R240+0x800c], desc[UR60][R76.64], !P6 ;  /* 0x0800c0004cf07fae */ /* 0x000fe2000f12187c */
[----:B------:R-:W-:Y:S01]  /*6a80*/  ISETP.GE.U32.AND P6, PT, R5, 0x7fffff71, PT ;  /* 0x7fffff710500780c */ /* 0x000fe20003fc6070 */
[----:B------:R-:W-:Y:S02]  /*6a90*/  VIADD R5, R4, 0xffffffd3 ;  /* 0xffffffd304057836 */ /* 0x000fe40000000000 */
[----:B------:R-:W-:Y:S01]  /*6aa0*/  LDGSTS.E [R240+0xc000], desc[UR60][R92.64], !P5 ;  /* 0x0c0000005cf07fae */ /* 0x000fe2000e92187c */
[----:B------:R-:W-:Y:S01]  /*6ab0*/  ISETP.GE.U32.AND P5, PT, R6, 0x7fffff15, PT ;  /* 0x7fffff150600780c */ /* 0x000fe20003fa6070 */
[C---:B------:R-:W-:Y:S02]  /*6ac0*/  VIADD R6, R4.reuse, 0xffffffd1 ;  /* 0xffffffd104067836 */ /* 0x040fe40000000000 */
[----:B------:R-:W-:Y:S01]  /*6ad0*/  LDGSTS.E [R240+0xc004], desc[UR60][R80.64], !P1 ;  /* 0x0c00400050f07fae */ /* 0x000fe2000c92187c */
[----:B------:R-:W-:Y:S01]  /*6ae0*/  ISETP.GE.U32.AND P1, PT, R5, 0x7fffff54, PT ;  /* 0x7fffff540500780c */ /* 0x000fe20003f26070 */
[----:B------:R-:W-:-:S02]  /*6af0*/  VIADD R5, R4, 0xffffffd2 ;  /* 0xffffffd204057836 */ /* 0x000fc40000000000 */
[----:B------:R-:W-:Y:S01]  /*6b00*/  LDGSTS.E [R240+0xc008], desc[UR60][R114.64], !P0 ;  /* 0x0c00800072f07fae */ /* 0x000fe2000c12187c */
[----:B------:R-:W-:Y:S02]  /*6b10*/  IMAD R7, R152, 0x13, RZ ;  /* 0x0000001398077824 */ /* 0x000fe400078e02ff */
[----:B------:R-:W-:Y:S01]  /*6b20*/  ISETP.GE.U32.AND P0, PT, R5, 0x7fffff53, PT ;  /* 0x7fffff530500780c */ /* 0x000fe20003f06070 */
[----:B------:R-:W-:Y:S01]  /*6b30*/  VIADD R5, R4, 0xffffffd0 ;  /* 0xffffffd004057836 */ /* 0x000fe20000000000 */
[----:B------:R-:W-:Y:S01]  /*6b40*/  STL.64 [R1+0x718], R98 ;  /* 0x0007186201007387 */ /* 0x000fe20000100a00 */
[C---:B------:R-:W-:Y:S02]  /*6b50*/  IMAD R8, R152.reuse, 0x19, RZ ;  /* 0x0000001998087824 */ /* 0x040fe400078e02ff */
[----:B------:R-:W-:Y:S01]  /*6b60*/  IMAD R9, R152, 0x1a, RZ ;  /* 0x0000001a98097824 */ /* 0x000fe200078e02ff */
[----:B------:R-:W-:Y:S01]  /*6b70*/  LDGSTS.E [R240+0xc00c], desc[UR60][R82.64], !P5 ;  /* 0x0c00c00052f07fae */ /* 0x000fe2000e92187c */
[----:B------:R-:W-:Y:S01]  /*6b80*/  ISETP.GE.U32.AND P5, PT, R6, 0x7fffff52, PT ;  /* 0x7fffff520600780c */ /* 0x000fe20003fa6070 */
[----:B------:R-:W-:-:S02]  /*6b90*/  VIADD R6, R4, 0xffffffef ;  /* 0xffffffef04067836 */ /* 0x000fc40000000000 */
[----:B------:R1:W-:Y:S01]  /*6ba0*/  LDGSTS.E [R241], desc[UR60][R102.64], !P4 ;  /* 0x0000000066f17fae */ /* 0x0003e2000e12187c */
[----:B------:R-:W-:Y:S01]  /*6bb0*/  ISETP.GE.U32.AND P4, PT, R5, 0x7fffff51, PT ;  /* 0x7fffff510500780c */ /* 0x000fe20003f86070 */
[----:B------:R-:W-:Y:S02]  /*6bc0*/  VIADD R5, R4, 0xffffffb3 ;  /* 0xffffffb304057836 */ /* 0x000fe40000000000 */
[----:B------:R3:W-:Y:S01]  /*6bd0*/  LDGSTS.E [R241+0x4], desc[UR60][R100.64], !P2 ;  /* 0x0000400064f17fae */ /* 0x0007e2000d12187c */
[----:B------:R-:W-:Y:S02]  /*6be0*/  IMAD.SHL.U32 R10, R152, 0x10, RZ ;  /* 0x00000010980a7824 */ /* 0x000fe400078e00ff */
[----:B------:R-:W-:Y:S01]  /*6bf0*/  ISETP.GE.U32.AND P2, PT, R5, 0x7fffff34, PT ;  /* 0x7fffff340500780c */ /* 0x000fe20003f46070 */
[----:B------:R4:W-:Y:S01]  /*6c00*/  LDGSTS.E [R241+0x8], desc[UR60][R96.64], !P3 ;  /* 0x0000800060f17fae */ /* 0x0009e2000d92187c */
[----:B------:R-:W-:Y:S01]  /*6c10*/  ISETP.GE.U32.AND P3, PT, R6, 0x7fffff70, PT ;  /* 0x7fffff700600780c */ /* 0x000fe20003f66070 */
[----:B------:R-:W-:-:S02]  /*6c20*/  IMAD R5, R152, 0x11, RZ ;  /* 0x0000001198057824 */ /* 0x000fc400078e02ff */
[----:B------:R2:W-:Y:S01]  /*6c30*/  LDGSTS.E [R241+0xc], desc[UR60][R250.64], !P6 ;  /* 0x0000c000faf17fae */ /* 0x0005e2000f12187c */
[----:B------:R-:W-:Y:S01]  /*6c40*/  IMAD R6, R152, 0x12, RZ ;  /* 0x0000001298067824 */ /* 0x000fe200078e02ff */
[-C--:B------:R-:W-:Y:S01]  /*6c50*/  IADD3 R246, P6, R246, R24.reuse, RZ ;  /* 0x00000018f6f67210 */ /* 0x080fe20007fde0ff */
[----:B-1----:R-:W-:Y:S01]  /*6c60*/  IMAD R102, R152, 0x3b, RZ ;  /* 0x0000003b98667824 */ /* 0x002fe200078e02ff */
[----:B------:R1:W-:Y:S01]  /*6c70*/  LDGSTS.E [R241+0x4000], desc[UR60][R90.64], !P1 ;  /* 0x040000005af17fae */ /* 0x0003e2000c92187c */
[-C--:B------:R-:W-:Y:S01]  /*6c80*/  IADD3 R138, P1, R138, R24.reuse, RZ ;  /* 0x000000188a8a7210 */ /* 0x080fe20007f3e0ff */
[----:B---3--:R-:W-:Y:S01]  /*6c90*/  IMAD R101, R152, 0x3a, RZ ;  /* 0x0000003a98657824 */ /* 0x008fe200078e02ff */
[-C--:B------:R-:W-:Y:S01]  /*6ca0*/  LEA.HI.X.SX32 R247, R5, R25.reuse, 0x2, P6 ;  /* 0x0000001905f77211 */ /* 0x080fe200030f16ff */
[----:B------:R-:W-:Y:S01]  /*6cb0*/  LDGSTS.E [R241+0x4004], desc[UR60][R232.64], !P0 ;  /* 0x04004000e8f17fae */ /* 0x000fe2000c12187c */
[-C--:B------:R-:W-:Y:S01]  /*6cc0*/  IADD3 R144, P0, R144, R24.reuse, RZ ;  /* 0x0000001890907210 */ /* 0x080fe20007f1e0ff */
[----:B----4-:R-:W-:Y:S01]  /*6cd0*/  IMAD R96, R152, 0x37, RZ ;  /* 0x0000003798607824 */ /* 0x010fe200078e02ff */
[-C--:B------:R-:W-:Y:S01]  /*6ce0*/  IADD3 R196, P6, R196, R24.reuse, RZ ;  /* 0x00000018c4c47210 */ /* 0x080fe20007fde0ff */
[----:B------:R-:W-:Y:S01]  /*6cf0*/  STL.64 [R1+0x720], R120 ;  /* 0x0007207801007387 */ /* 0x000fe20000100a00 */
[-C--:B------:R-:W-:Y:S01]  /*6d00*/  LEA.HI.X.SX32 R139, R6, R25.reuse, 0x2, P1 ;  /* 0x00000019068b7211 */ /* 0x080fe200008f16ff */
[----:B------:R-:W-:Y:S01]  /*6d10*/  IMAD R97, R152, 0x39, RZ ;  /* 0x0000003998617824 */ /* 0x000fe200078e02ff */
[-C--:B------:R-:W-:Y:S01]  /*6d20*/  LEA.HI.X.SX32 R145, R7, R25.reuse, 0x2, P0 ;  /* 0x0000001907917211 */ /* 0x080fe200000f16ff */
[----:B------:R-:W-:Y:S01]  /*6d30*/  STL.64 [R1+0x728], R22 ;  /* 0x0007281601007387 */ /* 0x000fe20000100a00 */
[-C--:B------:R-:W-:Y:S01]  /*6d40*/  IADD3 R184, P1, R184, R24.reuse, RZ ;  /* 0x00000018b8b87210 */ /* 0x080fe20007f3e0ff */
[C---:B------:R-:W-:Y:S01]  /*6d50*/  IMAD R100, R152.reuse, 0xf4, RZ ;  /* 0x000000f498647824 */ /* 0x040fe200078e02ff */
[-C--:B------:R-:W-:Y:S01]  /*6d60*/  LEA R248, P0, R152, R24.reuse, 0x6 ;  /* 0x0000001898f87211 */ /* 0x080fe200078030ff */
[----:B------:R3:W-:Y:S01]  /*6d70*/  STL.64 [R1+0x738], R92 ;  /* 0x0007385c01007387 */ /* 0x0007e20000100a00 */
[-C--:B------:R-:W-:Y:S01]  /*6d80*/  LEA.HI.X.SX32 R197, R8, R25.reuse, 0x2, P6 ;  /* 0x0000001908c57211 */ /* 0x080fe200030f16ff */
[C---:B------:R-:W-:Y:S01]  /*6d90*/  IMAD R104, R152.reuse, 0x3d, RZ ;  /* 0x0000003d98687824 */ /* 0x040fe200078e02ff */
[-C--:B------:R-:W-:Y:S01]  /*6da0*/  IADD3 R132, P6, R105, R24.reuse, RZ ;  /* 0x0000001869847210 */ /* 0x080fe20007fde0ff */
[----:B------:R-:W-:Y:S01]  /*6db0*/  STL.64 [R1+0x710], R114 ;  /* 0x0007107201007387 */ /* 0x000fe20000100a00 */
[-C--:B------:R-:W-:Y:S01]  /*6dc0*/  LEA.HI.X.SX32 R185, R9, R25.reuse, 0x2, P1 ;  /* 0x0000001909b97211 */ /* 0x080fe200008f16ff */
[----:B------:R-:W-:Y:S01]  /*6dd0*/  IMAD R109, R152, 0x3e, RZ ;  /* 0x0000003e986d7824 */ /* 0x000fe200078e02ff */
[-C--:B------:R-:W-:Y:S01]  /*6de0*/  LEA.HI.X.SX32 R249, R10, R25.reuse, 0x2, P0 ;  /* 0x000000190af97211 */ /* 0x080fe200000f16ff */
[----:B------:R4:W-:Y:S01]  /*6df0*/  STL [R1+0x690], R11 ;  /* 0x0006900b01007387 */ /* 0x0009e20000100800 */
[-C--:B------:R-:W-:Y:S01]  /*6e00*/  IADD3 R174, P1, R123, R24.reuse, RZ ;  /* 0x000000187bae7210 */ /* 0x080fe20007f3e0ff */
[C---:B------:R-:W-:Y:S01]  /*6e10*/  IMAD R103, R152.reuse, 0x134, RZ ;  /* 0x0000013498677824 */ /* 0x040fe200078e02ff */
[-C--:B------:R-:W-:Y:S01]  /*6e20*/  IADD3 R142, P0, R131, R24.reuse, RZ ;  /* 0x00000018838e7210 */ /* 0x080fe20007f1e0ff */
[C---:B---3--:R-:W-:Y:S01]  /*6e30*/  IMAD R93, R152.reuse, 0x7c, RZ ;  /* 0x0000007c985d7824 */ /* 0x048fe200078e02ff */
[-C--:B------:R-:W-:Y:S01]  /*6e40*/  LEA.HI.X.SX32 R133, R113, R25.reuse, 0x2, P6 ;  /* 0x0000001971857211 */ /* 0x080fe200030f16ff */
[C---:B------:R-:W-:Y:S01]  /*6e50*/  IMAD R108, R152.reuse, 0x138, RZ ;  /* 0x00000138986c7824 */ /* 0x040fe200078e02ff */
[-C--:B------:R-:W-:Y:S01]  /*6e60*/  IADD3 R178, P6, R141, R24.reuse, RZ ;  /* 0x000000188db27210 */ /* 0x080fe20007fde0ff */
[----:B------:R-:W-:Y:S01]  /*6e70*/  IMAD R119, R152, 0x3f, RZ ;  /* 0x0000003f98777824 */ /* 0x000fe200078e02ff */
[-C--:B------:R-:W-:Y:S01]  /*6e80*/  LEA.HI.X.SX32 R143, R12, R25.reuse, 0x2, P0 ;  /* 0x000000190c8f7211 */ /* 0x080fe200000f16ff */
[C---:B----4-:R-:W-:Y:S01]  /*6e90*/  IMAD R11, R152.reuse, 0x15, RZ ;  /* 0x00000015980b7824 */ /* 0x050fe200078e02ff */
[-C--:B------:R-:W-:Y:S01]  /*6ea0*/  IADD3 R210, P0, R189, R24.reuse, RZ ;  /* 0x00000018bdd27210 */ /* 0x080fe20007f1e0ff */
[C---:B------:R-:W-:Y:S01]  /*6eb0*/  IMAD R122, R152.reuse, 0x4d, RZ ;  /* 0x0000004d987a7824 */ /* 0x040fe200078e02ff */
[-C--:B------:R-:W-:Y:S01]  /*6ec0*/  LEA.HI.X.SX32 R179, R13, R25.reuse, 0x2, P6 ;  /* 0x000000190db37211 */ /* 0x080fe200030f16ff */
[----:B------:R-:W-:Y:S01]  /*6ed0*/  IMAD R118, R152, 0x13c, RZ ;  /* 0x0000013c98767824 */ /* 0x000fe200078e02ff */
[-C--:B------:R-:W-:Y:S01]  /*6ee0*/  LEA.HI.X.SX32 R175, R11, R25.reuse, 0x2, P1 ;  /* 0x000000190baf7211 */ /* 0x080fe200008f16ff */
[----:B------:R2:W-:Y:S01]  /*6ef0*/  STL.64 [R1+0x740], R250 ;  /* 0x000740fa01007387 */ /* 0x0005e20000100a00 */
[-C--:B------:R-:W-:Y:S01]  /*6f00*/  IADD3 R182, P1, R162, R24.reuse, RZ ;  /* 0x00000018a2b67210 */ /* 0x080fe20007f3e0ff */
[----:B------:R-:W-:Y:S01]  /*6f10*/  IMAD R121, R152, 0x79, RZ ;  /* 0x0000007998797824 */ /* 0x000fe200078e02ff */
[-C--:B------:R-:W-:Y:S01]  /*6f20*/  IADD3 R198, P6, R221, R24.reuse, RZ ;  /* 0x00000018ddc67210 */ /* 0x080fe20007fde0ff */
[----:B------:R1:W-:Y:S01]  /*6f30*/  STL.64 [R1+0x748], R90 ;  /* 0x0007485a01007387 */ /* 0x0003e20000100a00 */
[-C--:B------:R-:W-:Y:S01]  /*6f40*/  LEA.HI.X.SX32 R183, R14, R25.reuse, 0x2, P1 ;  /* 0x000000190eb77211 */ /* 0x080fe200008f16ff */
[----:B------:R-:W3:Y:S01]  /*6f50*/  LDC R23, c[0x0][0x230] ;  /* 0x00008c00ff177b82 */ /* 0x000ee20000000800 */
[-C--:B------:R-:W-:Y:S01]  /*6f60*/  LEA.HI.X.SX32 R211, R117, R25.reuse, 0x2, P0 ;  /* 0x0000001975d37211 */ /* 0x080fe200000f16ff */
[----:B------:R-:W-:Y:S01]  /*6f70*/  IMAD R120, R152, 0x1f0, RZ ;  /* 0x000001f098787824 */ /* 0x000fe200078e02ff */
[-C--:B------:R-:W-:Y:S01]  /*6f80*/  IADD3 R206, P1, R242, R24.reuse, RZ ;  /* 0x00000018f2ce7210 */ /* 0x080fe20007f3e0ff */
[C---:B------:R-:W-:Y:S01]  /*6f90*/  IMAD R92, R152.reuse, 0x1fc, RZ ;  /* 0x000001fc985c7824 */ /* 0x040fe200078e02ff */
[-C--:B------:R-:W-:Y:S01]  /*6fa0*/  IADD3 R202, P0, R93, R24.reuse, RZ ;  /* 0x000000185dca7210 */ /* 0x080fe20007f1e0ff */
[C---:B--2---:R-:W-:Y:S01]  /*6fb0*/  IMAD R250, R152.reuse, 0x73, RZ ;  /* 0x0000007398fa7824 */ /* 0x044fe200078e02ff */
[-C--:B------:R-:W-:Y:S01]  /*6fc0*/  LEA.HI.X.SX32 R199, R15, R25.reuse, 0x2, P6 ;  /* 0x000000190fc77211 */ /* 0x080fe200030f16ff */
[----:B------:R-:W-:Y:S01]  /*6fd0*/  IMAD R251, R152, 0x1d8, RZ ;  /* 0x000001d898fb7824 */ /* 0x000fe200078e02ff */
[-C--:B------:R-:W-:Y:S01]  /*6fe0*/  IADD3 R116, P6, R116, R24.reuse, RZ ;  /* 0x0000001874747210 */ /* 0x080fe20007fde0ff */
[----:B-1----:R-:W-:Y:S01]  /*6ff0*/  IMAD R91, R152, 0x72, RZ ;  /* 0x00000072985b7824 */ /* 0x002fe200078e02ff */
[-C--:B------:R-:W-:Y:S01]  /*7000*/  LEA.HI.X.SX32 R207, R16, R25.reuse, 0x2, P1 ;  /* 0x0000001910cf7211 */ /* 0x080fe200008f16ff */
[----:B------:R-:W-:Y:S01]  /*7010*/  IMAD R90, R152, 0x76, RZ ;  /* 0x00000076985a7824 */ /* 0x000fe200078e02ff */
[-C--:B------:R-:W-:Y:S01]  /*7020*/  LEA.HI.X.SX32 R203, R17, R25.reuse, 0x2, P0 ;  /* 0x0000001911cb7211 */ /* 0x080fe200000f16ff */
[----:B------:R-:W1:Y:S01]  /*7030*/  LDC R22, c[0x0][0x230] ;  /* 0x00008c00ff167b82 */ /* 0x000e620000000800 */
[-C--:B------:R-:W-:Y:S01]  /*7040*/  IADD3 R112, P1, R112, R24.reuse, RZ ;  /* 0x0000001870707210 */ /* 0x080fe20007f3e0ff */
[----:B------:R-:W-:Y:S01]  /*7050*/  IMAD R115, R152, 0x7a, RZ ;  /* 0x0000007a98737824 */ /* 0x000fe200078e02ff */
[-C--:B------:R-:W-:Y:S01]  /*7060*/  IADD3 R124, P0, R124, R24.reuse, RZ ;  /* 0x000000187c7c7210 */ /* 0x080fe20007f1e0ff */
[C---:B------:R-:W-:Y:S01]  /*7070*/  IMAD R99, R152.reuse, 0x7b, RZ ;  /* 0x0000007b98637824 */ /* 0x040fe200078e02ff */
[-C--:B------:R-:W-:Y:S01]  /*7080*/  LEA.HI.X.SX32 R117, R125, R25.reuse, 0x2, P6 ;  /* 0x000000197d757211 */ /* 0x080fe200030f16ff */
[----:B------:R-:W-:Y:S01]  /*7090*/  IMAD R114, R152, 0x1f4, RZ ;  /* 0x000001f498727824 */ /* 0x000fe200078e02ff */
[-C--:B------:R-:W-:Y:S01]  /*70a0*/  IADD3 R136, P6, R136, R24.reuse, RZ ;  /* 0x0000001888887210 */ /* 0x080fe20007fde0ff */
[----:B------:R-:W-:Y:S01]  /*70b0*/  IMAD R98, R152, 0x1f8, RZ ;  /* 0x000001f898627824 */ /* 0x000fe200078e02ff */
[-C--:B------:R-:W-:Y:S01]  /*70c0*/  LEA.HI.X.SX32 R113, R19, R25.reuse, 0x2, P1 ;  /* 0x0000001913717211 */ /* 0x080fe200008f16ff */
[----:B------:R-:W2:Y:S01]  /*70d0*/  LDC R10, c[0x0][0x230] ;  /* 0x00008c00ff0a7b82 */ /* 0x000ea20000000800 */
[-C--:B------:R-:W-:Y:S01]  /*70e0*/  LEA.HI.X.SX32 R125, R20, R25.reuse, 0x2, P0 ;  /* 0x00000019147d7211 */ /* 0x080fe200000f16ff */
[----:B------:R-:W-:Y:S01]  /*70f0*/  IMAD R7, R152, 0x7f, RZ ;  /* 0x0000007f98077824 */ /* 0x000fe200078e02ff */
[-C--:B------:R-:W-:Y:S01]  /*7100*/  IADD3 R16, P1, R18, R24.reuse, RZ ;  /* 0x0000001812107210 */ /* 0x080fe20007f3e0ff */
[----:B------:R-:W-:Y:S01]  /*7110*/  IMAD R9, R152, 0x7d, RZ ;  /* 0x0000007d98097824 */ /* 0x000fe200078e02ff */
[-C--:B------:R-:W-:Y:S01]  /*7120*/  IADD3 R168, P0, R168, R24.reuse, RZ ;  /* 0x00000018a8a87210 */ /* 0x080fe20007f1e0ff */
[----:B------:R-:W-:Y:S01]  /*7130*/  IMAD R8, R152, 0x7e, RZ ;  /* 0x0000007e98087824 */ /* 0x000fe200078e02ff */
[-C--:B------:R-:W-:Y:S01]  /*7140*/  LEA.HI.X.SX32 R137, R21, R25.reuse, 0x2, P6 ;  /* 0x0000001915897211 */ /* 0x080fe200030f16ff */
[----:B------:R-:W4:Y:S01]  /*7150*/  LDC R11, c[0x0][0x230] ;  /* 0x00008c00ff0b7b82 */ /* 0x000f220000000800 */
[-C--:B------:R-:W-:Y:S01]  /*7160*/  IADD3 R154, P6, R154, R24.reuse, RZ ;  /* 0x000000189a9a7210 */ /* 0x080fe20007fde0ff */
[C---:B------:R-:W-:Y:S01]  /*7170*/  VIADD R6, R4.reuse, 0xffffffee ;  /* 0xffffffee04067836 */ /* 0x040fe20000000000 */
[-C--:B------:R-:W-:Y:S01]  /*7180*/  LEA.HI.X.SX32 R17, R149, R25.reuse, 0x2, P1 ;  /* 0x0000001995117211 */ /* 0x080fe200008f16ff */
[----:B------:R-:W-:Y:S01]  /*7190*/  VIADD R5, R4, 0xffffffed ;  /* 0xffffffed04057836 */ /* 0x000fe20000000000 */
[----:B------:R-:W-:Y:S01]  /*71a0*/  LEA.HI.X.SX32 R169, R32, R25, 0x2, P0 ;  /* 0x0000001920a97211 */ /* 0x000fe200000f16ff */
[----:B------:R-:W-:Y:S01]  /*71b0*/  LDGSTS.E [R241+0x4008], desc[UR60][R110.64], !P5 ;  /* 0x040080006ef17fae */ /* 0x000fe2000e92187c */
[----:B------:R-:W-:-:S02]  /*71c0*/  IADD3 R172, P1, R172, R24, RZ ;  /* 0x00000018acac7210 */ /* 0x000fc40007f3e0ff */
[-C--:B------:R-:W-:Y:S01]  /*71d0*/  IADD3 R192, P0, R192, R24.reuse, RZ ;  /* 0x00000018c0c07210 */ /* 0x080fe20007f1e0ff */
[----:B------:R-:W-:Y:S01]  /*71e0*/  LDGSTS.E [R241+0x400c], desc[UR60][R94.64], !P4 ;  /* 0x0400c0005ef17fae */ /* 0x000fe2000e12187c */
[-C--:B------:R-:W-:Y:S02]  /*71f0*/  LEA.HI.X.SX32 R155, R33, R25.reuse, 0x2, P6 ;  /* 0x00000019219b7211 */ /* 0x080fe400030f16ff */
[-C--:B------:R-:W-:Y:S01]  /*7200*/  IADD3 R200, P6, R200, R24.reuse, RZ ;  /* 0x00000018c8c87210 */ /* 0x080fe20007fde0ff */
[----:B------:R-:W-:Y:S01]  /*7210*/  LDGSTS.E [R241+0x8000], desc[UR60][R106.64], !P2 ;  /* 0x080000006af17fae */ /* 0x000fe2000d12187c */
[-C--:B------:R-:W-:Y:S02]  /*7220*/  LEA.HI.X.SX32 R173, R96, R25.reuse, 0x2, P1 ;  /* 0x0000001960ad7211 */ /* 0x080fe400008f16ff */
[----:B------:R-:W-:Y:S01]  /*7230*/  LEA.HI.X.SX32 R193, R151, R25, 0x2, P0 ;  /* 0x0000001997c17211 */ /* 0x000fe200000f16ff */
[----:B------:R-:W-:Y:S01]  /*7240*/  STL.64 [R1+0x750], R232 ;  /* 0x000750e801007387 */ /* 0x000fe20000100a00 */
[----:B------:R-:W-:-:S02]  /*7250*/  IADD3 R236, P1, R236, R24, RZ ;  /* 0x00000018ecec7210 */ /* 0x000fc40007f3e0ff */
[-C--:B------:R-:W-:Y:S01]  /*7260*/  IADD3 R180, P0, R180, R24.reuse, RZ ;  /* 0x00000018b4b47210 */ /* 0x080fe20007f1e0ff */
[----:B------:R-:W-:Y:S01]  /*7270*/  STL.64 [R1+0x758], R152 ;  /* 0x0007589801007387 */ /* 0x000fe20000100a00 */
[-C--:B------:R-:W-:Y:S02]  /*7280*/  LEA.HI.X.SX32 R201, R97, R25.reuse, 0x2, P6 ;  /* 0x0000001961c97211 */ /* 0x080fe400030f16ff */
[-C--:B------:R-:W-:Y:S01]  /*7290*/  IADD3 R212, P6, R212, R24.reuse, RZ ;  /* 0x00000018d4d47210 */ /* 0x080fe20007fde0ff */
[----:B------:R-:W-:Y:S01]  /*72a0*/  STL.64 [R1+0x760], R110 ;  /* 0x0007606e01007387 */ /* 0x000fe20000100a00 */
[-C--:B------:R-:W-:Y:S02]  /*72b0*/  LEA.HI.X.SX32 R237, R101, R25.reuse, 0x2, P1 ;  /* 0x0000001965ed7211 */ /* 0x080fe400008f16ff */
[----:B------:R-:W-:Y:S01]  /*72c0*/  LEA.HI.X.SX32 R181, R102, R25, 0x2, P0 ;  /* 0x0000001966b57211 */ /* 0x000fe200000f16ff */
[----:B------:R-:W-:Y:S01]  /*72d0*/  STL.64 [R1+0x768], R94 ;  /* 0x0007685e01007387 */ /* 0x000fe20000100a00 */
[----:B------:R-:W-:-:S02]  /*72e0*/  IADD3 R20, P1, R100, R24, RZ ;  /* 0x0000001864147210 */ /* 0x000fc40007f3e0ff */
[-C--:B------:R-:W-:Y:S01]  /*72f0*/  IADD3 R208, P0, R208, R24.reuse, RZ ;  /* 0x00000018d0d07210 */ /* 0x080fe20007f1e0ff */
[----:B------:R-:W-:Y:S01]  /*7300*/  STL.64 [R1+0x770], R106 ;  /* 0x0007706a01007387 */ /* 0x000fe20000100a00 */
[-C--:B------:R-:W-:Y:S02]  /*7310*/  LEA.HI.X.SX32 R213, R161, R25.reuse, 0x2, P6 ;  /* 0x00000019a1d57211 */ /* 0x080fe400030f16ff */
[-C--:B------:R-:W-:Y:S02]  /*7320*/  IADD3 R224, P6, R224, R24.reuse, RZ ;  /* 0x00000018e0e07210 */ /* 0x080fe40007fde0ff */
[-C--:B------:R-:W-:Y:S02]  /*7330*/  LEA.HI.X.SX32 R21, R104, R25.reuse, 0x2, P1 ;  /* 0x0000001968157211 */ /* 0x080fe400008f16ff */
[----:B------:R-:W-:Y:S02]  /*7340*/  LEA.HI.X.SX32 R209, R109, R25, 0x2, P0 ;  /* 0x000000196dd17211 */ /* 0x000fe400000f16ff */
[----:B------:R-:W-:-:S02]  /*7350*/  IADD3 R96, P1, R103, R24, RZ ;  /* 0x0000001867607210 */ /* 0x000fc40007f3e0ff */
[-C--:B------:R-:W-:Y:S02]  /*7360*/  IADD3 R108, P0, R108, R24.reuse, RZ ;  /* 0x000000186c6c7210 */ /* 0x080fe40007f1e0ff */
[-C--:B------:R-:W-:Y:S02]  /*7370*/  LEA.HI.X.SX32 R225, R119, R25.reuse, 0x2, P6 ;  /* 0x0000001977e17211 */ /* 0x080fe400030f16ff */
[-C--:B------:R-:W-:Y:S02]  /*7380*/  IADD3 R100, P6, R118, R24.reuse, RZ ;  /* 0x0000001876647210 */ /* 0x080fe40007fde0ff */
[-C--:B------:R-:W-:Y:S02]  /*7390*/  LEA.HI.X.SX32 R97, R122, R25.reuse, 0x2, P1 ;  /* 0x000000197a617211 */ /* 0x080fe400008f16ff */
[----:B------:R-:W-:Y:S02]  /*73a0*/  LEA.HI.X.SX32 R109, R128, R25, 0x2, P0 ;  /* 0x00000019806d7211 */ /* 0x000fe400000f16ff */
[-C--:B------:R-:W-:Y:S01]  /*73b0*/  IADD3 R126, P1, R126, R24.reuse, RZ ;  /* 0x000000187e7e7210 */ /* 0x080fe20007f3e0ff */
[----:B------:R-:W-:Y:S01]  /*73c0*/  STL.64 [R1+0x778], R96 ;  /* 0x0007786001007387 */ /* 0x000fe20000100a00 */
[----:B------:R-:W-:-:S02]  /*73d0*/  IADD3 R118, P0, R127, R24, RZ ;  /* 0x000000187f767210 */ /* 0x000fc40007f1e0ff */
[-C--:B------:R-:W-:Y:S01]  /*73e0*/  LEA.HI.X.SX32 R127, R105, R25.reuse, 0x2, P1 ;  /* 0x00000019697f7211 */ /* 0x080fe200008f16ff */
[----:B------:R-:W-:Y:S01]  /*73f0*/  STL.64 [R1+0x780], R108 ;  /* 0x0007806c01007387 */ /* 0x000fe20000100a00 */
[-C--:B------:R-:W-:Y:S02]  /*7400*/  LEA.HI.X.SX32 R119, R130, R25.reuse, 0x2, P0 ;  /* 0x0000001982777211 */ /* 0x080fe400000f16ff */
[----:B------:R-:W-:Y:S02]  /*7410*/  LEA.HI.X.SX32 R101, R129, R25, 0x2, P6 ;  /* 0x0000001981657211 */ /* 0x000fe400030f16ff */
[-C--:B------:R-:W-:Y:S02]  /*7420*/  IADD3 R150, P1, R150, R24.reuse, RZ ;  /* 0x0000001896967210 */ /* 0x080fe40007f3e0ff */
[-C--:B------:R-:W-:Y:S01]  /*7430*/  IADD3 R186, P0, R186, R24.reuse, RZ ;  /* 0x00000018baba7210 */ /* 0x080fe20007f1e0ff */
[----:B------:R-:W-:Y:S01]  /*7440*/  STL.64 [R1+0x788], R100 ;  /* 0x0007886401007387 */ /* 0x000fe20000100a00 */
[----:B------:R-:W-:-:S02]  /*7450*/  IADD3 R160, P6, R160, R24, RZ ;  /* 0x00000018a0a07210 */ /* 0x000fc40007fde0ff */
[-C--:B------:R-:W-:Y:S02]  /*7460*/  LEA.HI.X.SX32 R151, R135, R25.reuse, 0x2, P1 ;  /* 0x0000001987977211 */ /* 0x080fe400008f16ff */
[-C--:B------:R-:W-:Y:S02]  /*7470*/  LEA.HI.X.SX32 R187, R123, R25.reuse, 0x2, P0 ;  /* 0x000000197bbb7211 */ /* 0x080fe400000f16ff */
[----:B------:R-:W-:Y:S02]  /*7480*/  LEA.HI.X.SX32 R161, R134, R25, 0x2, P6 ;  /* 0x0000001986a17211 */ /* 0x000fe400030f16ff */
[-C--:B------:R-:W-:Y:S02]  /*7490*/  IADD3 R148, P1, R148, R24.reuse, RZ ;  /* 0x0000001894947210 */ /* 0x080fe40007f3e0ff */
[-C--:B------:R-:W-:Y:S02]  /*74a0*/  IADD3 R170, P0, R170, R24.reuse, RZ ;  /* 0x00000018aaaa7210 */ /* 0x080fe40007f1e0ff */
        /* <DEDUP_REMOVED lines=22> */
[-C--:B------:R-:W-:Y:S01]  /*7610*/  IADD3 R104, P1, R214, R24.reuse, RZ ;  /* 0x00000018d6687210 */ /* 0x080fe20007f3e0ff */
[----:B------:R-:W-:Y:S01]  /*7620*/  STL.64 [R1+0x790], R130 ;  /* 0x0007908201007387 */ /* 0x000fe20000100a00 */
[-C--:B------:R-:W-:Y:S02]  /*7630*/  IADD3 R134, P0, R220, R24.reuse, RZ ;  /* 0x00000018dc867210 */ /* 0x080fe40007f1e0ff */
[----:B------:R-:W-:-:S02]  /*7640*/  IADD3 R102, P6, R194, R24, RZ ;  /* 0x00000018c2667210 */ /* 0x000fc40007fde0ff */
[-C--:B------:R-:W-:Y:S02]  /*7650*/  LEA.HI.X.SX32 R105, R227, R25.reuse, 0x2, P1 ;  /* 0x00000019e3697211 */ /* 0x080fe400008f16ff */
[-C--:B------:R-:W-:Y:S02]  /*7660*/  LEA.HI.X.SX32 R135, R235, R25.reuse, 0x2, P0 ;  /* 0x00000019eb877211 */ /* 0x080fe400000f16ff */
[----:B------:R-:W-:Y:S02]  /*7670*/  LEA.HI.X.SX32 R103, R223, R25, 0x2, P6 ;  /* 0x00000019df677211 */ /* 0x000fe400030f16ff */
[-C--:B------:R-:W-:Y:S02]  /*7680*/  IADD3 R146, P1, R226, R24.reuse, RZ ;  /* 0x00000018e2927210 */ /* 0x080fe40007f3e0ff */
[-C--:B------:R-:W-:Y:S01]  /*7690*/  IADD3 R128, P0, R234, R24.reuse, RZ ;  /* 0x00000018ea807210 */ /* 0x080fe20007f1e0ff */
[----:B------:R-:W-:Y:S01]  /*76a0*/  STL.64 [R1+0x798], R102 ;  /* 0x0007986601007387 */ /* 0x000fe20000100a00 */
[----:B------:R-:W-:-:S02]  /*76b0*/  IADD3 R122, P6, R222, R24, RZ ;  /* 0x00000018de7a7210 */ /* 0x000fc40007fde0ff */
[-C--:B------:R-:W-:Y:S01]  /*76c0*/  LEA.HI.X.SX32 R147, R244, R25.reuse, 0x2, P1 ;  /* 0x00000019f4937211 */ /* 0x080fe200008f16ff */
[----:B------:R-:W-:Y:S01]  /*76d0*/  STL.64 [R1+0x7a0], R104 ;  /* 0x0007a06801007387 */ /* 0x000fe20000100a00 */
[-C--:B------:R-:W-:Y:S01]  /*76e0*/  LEA.HI.X.SX32 R129, R91, R25.reuse, 0x2, P0 ;  /* 0x000000195b817211 */ /* 0x080fe200000f16ff */
[----:B------:R-:W-:Y:S01]  /*76f0*/  IMAD R91, R152, 0x1dc, RZ ;  /* 0x000001dc985b7824 */ /* 0x000fe200078e02ff */
[-C--:B------:R-:W-:Y:S01]  /*7700*/  LEA.HI.X.SX32 R123, R189, R25.reuse, 0x2, P6 ;  /* 0x00000019bd7b7211 */ /* 0x080fe200030f16ff */
[----:B------:R-:W-:Y:S01]  /*7710*/  STL.64 [R1+0x7b0], R240 ;  /* 0x0007b0f001007387 */ /* 0x000fe20000100a00 */
[-C--:B------:R-:W-:Y:S01]  /*7720*/  IADD3 R158, P1, R243, R24.reuse, RZ ;  /* 0x00000018f39e7210 */ /* 0x080fe20007f3e0ff */
[----:B------:R-:W4:Y:S01]  /*7730*/  LDC R244, c[0x0][0x230] ;  /* 0x00008c00fff47b82 */ /* 0x000f220000000800 */
[----:B------:R-:W-:Y:S01]  /*7740*/  IADD3 R140, P6, R238, R24, RZ ;  /* 0x00000018ee8c7210 */ /* 0x000fe20007fde0ff */
[----:B------:R-:W-:Y:S01]  /*7750*/  STL.64 [R1+0x7a8], R134 ;  /* 0x0007a88601007387 */ /* 0x000fe20000100a00 */
[----:B------:R-:W-:-:S02]  /*7760*/  LEA.HI.X.SX32 R159, R221, R25, 0x2, P1 ;  /* 0x00000019dd9f7211 */ /* 0x000fc400008f16ff */
[-C--:B------:R-:W-:Y:S01]  /*7770*/  LEA.HI.X.SX32 R141, R250, R25.reuse, 0x2, P6 ;  /* 0x00000019fa8d7211 */ /* 0x080fe200030f16ff */
[C---:B------:R-:W-:Y:S01]  /*7780*/  IMAD R250, R152.reuse, 0x75, RZ ;  /* 0x0000007598fa7824 */ /* 0x040fe200078e02ff */
[-C--:B------:R-:W-:Y:S01]  /*7790*/  IADD3 R12, P1, R91, R24.reuse, RZ ;  /* 0x000000185b0c7210 */ /* 0x080fe20007f3e0ff */
[C---:B------:R-:W-:Y:S01]  /*77a0*/  IMAD R91, R152.reuse, 0x1e4, RZ ;  /* 0x000001e4985b7824 */ /* 0x040fe200078e02ff */
[-C--:B------:R-:W-:Y:S01]  /*77b0*/  IADD3 R162, P6, R251, R24.reuse, RZ ;  /* 0x00000018fba27210 */ /* 0x080fe20007fde0ff */
[----:B------:R-:W-:Y:S01]  /*77c0*/  IMAD R251, R152, 0x1e0, RZ ;  /* 0x000001e098fb7824 */ /* 0x000fe200078e02ff */
[-C--:B------:R-:W-:Y:S01]  /*77d0*/  IADD3 R166, P0, R252, R24.reuse, RZ ;  /* 0x00000018fca67210 */ /* 0x080fe20007f1e0ff */
[----:B------:R-:W4:Y:S01]  /*77e0*/  LDC R238, c[0x0][0x230] ;  /* 0x00008c00ffee7b82 */ /* 0x000f220000000800 */
[-C--:B------:R-:W-:Y:S02]  /*77f0*/  LEA.HI.X.SX32 R163, R90, R25.reuse, 0x2, P6 ;  /* 0x000000195aa37211 */ /* 0x080fe400030f16ff */
[----:B------:R-:W-:Y:S01]  /*7800*/  LEA.HI.X.SX32 R167, R250, R25, 0x2, P0 ;  /* 0x00000019faa77211 */ /* 0x000fe200000f16ff */
[----:B------:R-:W-:Y:S01]  /*7810*/  IMAD R250, R152, 0x77, RZ ;  /* 0x0000007798fa7824 */ /* 0x000fe200078e02ff */
[----:B------:R-:W-:-:S02]  /*7820*/  IADD3 R214, P6, R91, R24, RZ ;  /* 0x000000185bd67210 */ /* 0x000fc40007fde0ff */
[-C--:B------:R-:W-:Y:S01]  /*7830*/  IADD3 R188, P0, R251, R24.reuse, RZ ;  /* 0x00000018fbbc7210 */ /* 0x080fe20007f1e0ff */
[----:B------:R-:W-:Y:S01]  /*7840*/  IMAD R251, R152, 0x1e8, RZ ;  /* 0x000001e898fb7824 */ /* 0x000fe200078e02ff */
[-C--:B------:R-:W-:Y:S01]  /*7850*/  LEA.HI.X.SX32 R215, R121, R25.reuse, 0x2, P6 ;  /* 0x0000001979d77211 */ /* 0x080fe200030f16ff */
[----:B------:R-:W4:Y:S01]  /*7860*/  LDC R243, c[0x0][0x230] ;  /* 0x00008c00fff37b82 */ /* 0x000f220000000800 */
[-C--:B------:R-:W-:Y:S02]  /*7870*/  IADD3 R222, P6, R120, R24.reuse, RZ ;  /* 0x0000001878de7210 */ /* 0x080fe40007fde0ff */
[-C--:B------:R-:W-:Y:S02]  /*7880*/  LEA.HI.X.SX32 R13, R250, R25.reuse, 0x2, P1 ;  /* 0x00000019fa0d7211 */ /* 0x080fe400008f16ff */
[-C--:B------:R-:W-:Y:S02]  /*7890*/  IADD3 R194, P1, R251, R24.reuse, RZ ;  /* 0x00000018fbc27210 */ /* 0x080fe40007f3e0ff */
[-C--:B------:R-:W-:Y:S01]  /*78a0*/  LEA.HI.X.SX32 R189, R242, R25.reuse, 0x2, P0 ;  /* 0x00000019f2bd7211 */ /* 0x080fe200000f16ff */
[----:B------:R-:W4:Y:S01]  /*78b0*/  LDC R252, c[0x0][0x230] ;  /* 0x00008c00fffc7b82 */ /* 0x000f220000000800 */
[----:B------:R-:W-:Y:S01]  /*78c0*/  IADD3 R190, P0, R156, R24, RZ ;  /* 0x000000189cbe7210 */ /* 0x000fe20007f1e0ff */
[----:B------:R-:W-:Y:S01]  /*78d0*/  VIADD R156, R4, 0x7f ;  /* 0x0000007f049c7836 */ /* 0x000fe20000000000 */
[----:B------:R-:W-:-:S02]  /*78e0*/  LEA.HI.X.SX32 R223, R93, R25, 0x2, P6 ;  /* 0x000000195ddf7211 */ /* 0x000fc400030f16ff */
[-C--:B------:R-:W-:Y:S02]  /*78f0*/  IADD3 R226, P6, R92, R24.reuse, RZ ;  /* 0x000000185ce27210 */ /* 0x080fe40007fde0ff */
[-C--:B------:R-:W-:Y:S01]  /*7900*/  LEA.HI.X.SX32 R195, R115, R25.reuse, 0x2, P1 ;  /* 0x0000001973c37211 */ /* 0x080fe200008f16ff */
[----:B------:R-:W4:Y:S01]  /*7910*/  LDC R92, c[0x0][0x230] ;  /* 0x00008c00ff5c7b82 */ /* 0x000f220000000800 */
[-C--:B------:R-:W-:Y:S02]  /*7920*/  IADD3 R220, P1, R114, R24.reuse, RZ ;  /* 0x0000001872dc7210 */ /* 0x080fe40007f3e0ff */
[-C--:B------:R-:W-:Y:S02]  /*7930*/  LEA.HI.X.SX32 R191, R99, R25.reuse, 0x2, P0 ;  /* 0x0000001963bf7211 */ /* 0x080fe400000f16ff */
[----:B------:R-:W-:Y:S02]  /*7940*/  IADD3 R234, P0, R98, R24, RZ ;  /* 0x0000001862ea7210 */ /* 0x000fe40007f1e0ff */
[----:B------:R-:W-:-:S02]  /*7950*/  LEA.HI.X.SX32 R227, R7, R25, 0x2, P6 ;  /* 0x0000001907e37211 */ /* 0x000fc400030f16ff */
[----:B------:R-:W4:Y:S01]  /*7960*/  LDC R7, c[0x0][0x230] ;  /* 0x00008c00ff077b82 */ /* 0x000f220000000800 */
[-C--:B------:R-:W-:Y:S02]  /*7970*/  LEA.HI.X.SX32 R221, R9, R25.reuse, 0x2, P1 ;  /* 0x0000001909dd7211 */ /* 0x080fe400008f16ff */
[----:B------:R-:W-:Y:S01]  /*7980*/  ISETP.GE.U32.AND P1, PT, R6, 0x7fffff6f, PT ;  /* 0x7fffff6f0600780c */ /* 0x000fe20003f26070 */
[----:B------:R-:W-:Y:S01]  /*7990*/  VIADD R6, R89, 0xffffffb2 ;  /* 0xffffffb259067836 */ /* 0x000fe20000000000 */
[----:B------:R-:W-:Y:S02]  /*79a0*/  LEA.HI.X.SX32 R235, R8, R25, 0x2, P0 ;  /* 0x0000001908eb7211 */ /* 0x000fe400000f16ff */
[----:B------:R-:W-:Y:S01]  /*79b0*/  ISETP.GE.U32.AND P0, PT, R5, 0x7fffff6e, PT ;  /* 0x7fffff6e0500780c */ /* 0x000fe20003f06070 */
[----:B------:R-:W-:Y:S01]  /*79c0*/  VIADD R5, R88, 0xffffffb1 ;  /* 0xffffffb158057836 */ /* 0x000fe20000000000 */
[----:B------:R-:W-:Y:S01]  /*79d0*/  ISETP.GE.U32.AND P6, PT, R6, 0x7fffff33, PT ;  /* 0x7fffff330600780c */ /* 0x000fe20003fc6070 */
[----:B---3--:R-:W-:Y:S01]  /*79e0*/  VIADD R6, R23, 0xffffffb0 ;  /* 0xffffffb017067836 */ /* 0x008fe20000000000 */
[----:B------:R-:W3:Y:S01]  /*79f0*/  LDC R9, c[0x0][0x230] ;  /* 0x00008c00ff097b82 */ /* 0x000ee20000000800 */
[----:B------:R-:W-:-:S02]  /*7a00*/  LOP3.LUT R23, R3, 0x70, RZ, 0x3c, !PT ;  /* 0x0000007003177812 */ /* 0x000fc400078e3cff */
[----:B------:R-:W-:Y:S01]  /*7a10*/  ISETP.GE.U32.AND P5, PT, R5, 0x7fffff32, PT ;  /* 0x7fffff320500780c */ /* 0x000fe20003fa6070 */
[----:B-1----:R-:W-:Y:S01]  /*7a20*/  VIADD R5, R22, 0xffffff93 ;  /* 0xffffff9316057836 */ /* 0x002fe20000000000 */
[----:B------:R-:W-:Y:S02]  /*7a30*/  ISETP.GE.U32.AND P2, PT, R6, 0x7fffff31, PT ;  /* 0x7fffff310600780c */ /* 0x000fe40003f46070 */
[----:B--2---:R-:W-:Y:S01]  /*7a40*/  IADD3 R6, R10, -0x6e, RZ ;  /* 0xffffff920a067810 */ /* 0x004fe20007ffe0ff */
[----:B------:R-:W1:Y:S01]  /*7a50*/  LDC R8, c[0x0][0x230] ;  /* 0x00008c00ff087b82 */ /* 0x000e620000000800 */
[----:B------:R-:W-:Y:S01]  /*7a60*/  ISETP.GE.U32.AND P4, PT, R5, 0x7fffff14, PT ;  /* 0x7fffff140500780c */ /* 0x000fe20003f86070 */
[----:B----4-:R-:W-:Y:S01]  /*7a70*/  VIADD R5, R11, 0xffffff91 ;  /* 0xffffff910b057836 */ /* 0x010fe20000000000 */
[----:B------:R-:W-:Y:S01]  /*7a80*/  LDGSTS.E [R241+0x8004], desc[UR60][R96.64], !P6 ;  /* 0x0800400060f17fae */ /* 0x000fe2000f12187c */
[----:B------:R-:W-:Y:S01]  /*7a90*/  ISETP.GE.U32.AND P6, PT, R6, 0x7fffff13, PT ;  /* 0x7fffff130600780c */ /* 0x000fe20003fc6070 */
[----:B------:R-:W-:Y:S01]  /*7aa0*/  VIADD R6, R7, 0xffffff90 ;  /* 0xffffff9007067836 */ /* 0x000fe20000000000 */
[----:B------:R-:W-:-:S02]  /*7ab0*/  LOP3.LUT R22, R3, 0x40, RZ, 0x3c, !PT ;  /* 0x0000004003167812 */ /* 0x000fc400078e3cff */
[----:B------:R-:W-:Y:S01]  /*7ac0*/  LDGSTS.E [R241+0x8008], desc[UR60][R108.64], !P5 ;  /* 0x080080006cf17fae */ /* 0x000fe2000e92187c */
[----:B------:R-:W-:Y:S01]  /*7ad0*/  ISETP.GE.U32.AND P5, PT, R5, 0x7fffff12, PT ;  /* 0x7fffff120500780c */ /* 0x000fe20003fa6070 */
[----:B------:R-:W-:Y:S01]  /*7ae0*/  VIADD R5, R4, 0xffffffec ;  /* 0xffffffec04057836 */ /* 0x000fe20000000000 */
[----:B------:R-:W2:Y:S01]  /*7af0*/  LDC R11, c[0x0][0x230] ;  /* 0x00008c00ff0b7b82 */ /* 0x000ea20000000800 */
[----:B------:R-:W-:Y:S01]  /*7b00*/  LDGSTS.E [R241+0x800c], desc[UR60][R100.64], !P2 ;  /* 0x0800c00064f17fae */ /* 0x000fe2000d12187c */
[----:B------:R-:W-:Y:S02]  /*7b10*/  VIADD R242, R22, UR8 ;  /* 0x0000000816f27c36 */ /* 0x000fe40008000000 */
[----:B------:R-:W-:Y:S01]  /*7b20*/  ISETP.GE.U32.AND P2, PT, R5, 0x7fffff6d, PT ;  /* 0x7fffff6d0500780c */ /* 0x000fe20003f46070 */
[----:B------:R-:W-:Y:S01]  /*7b30*/  LDGSTS.E [R241+0xc000], desc[UR60][R130.64], !P4 ;  /* 0x0c00000082f17fae */ /* 0x000fe2000e12187c */
[----:B------:R-:W-:Y:S01]  /*7b40*/  ISETP.GE.U32.AND P4, PT, R6, 0x7fffff11, PT ;  /* 0x7fffff110600780c */ /* 0x000fe20003f86070 */
[C---:B------:R-:W-:Y:S01]  /*7b50*/  VIADD R5, R4.reuse, 0xffffffce ;  /* 0xffffffce04057836 */ /* 0x040fe20000000000 */
[----:B------:R-:W4:Y:S01]  /*7b60*/  LDC R7, c[0x0][0x230] ;  /* 0x00008c00ff077b82 */ /* 0x000f220000000800 */
[----:B------:R-:W-:Y:S01]  /*7b70*/  LDGSTS.E [R241+0xc004], desc[UR60][R102.64], !P6 ;  /* 0x0c00400066f17fae */ /* 0x000fe2000f12187c */
[----:B------:R-:W-:-:S03]  /*7b80*/  VIADD R6, R4, 0xffffffcf ;  /* 0xffffffcf04067836 */ /* 0x000fc60000000000 */
[----:B------:R-:W-:Y:S01]  /*7b90*/  LDGSTS.E [R241+0xc008], desc[UR60][R104.64], !P5 ;  /* 0x0c00800068f17fae */ /* 0x000fe2000e92187c */
[----:B------:R-:W-:Y:S01]  /*7ba0*/  ISETP.GE.U32.AND P5, PT, R5, 0x7fffff4f, PT ;  /* 0x7fffff4f0500780c */ /* 0x000fe20003fa6070 */
[----:B------:R-:W-:Y:S01]  /*7bb0*/  VIADD R5, R4, 0xffffffcd ;  /* 0xffffffcd04057836 */ /* 0x000fe20000000000 */
[----:B------:R-:W-:Y:S01]  /*7bc0*/  ISETP.GE.U32.AND P6, PT, R6, 0x7fffff50, PT ;  /* 0x7fffff500600780c */ /* 0x000fe20003fc6070 */
[C---:B------:R-:W-:Y:S01]  /*7bd0*/  VIADD R6, R4.reuse, 0xffffffeb ;  /* 0xffffffeb04067836 */ /* 0x040fe20000000000 */
[----:B------:R3:W-:Y:S01]  /*7be0*/  STL [R1+0x68c], R22 ;  /* 0x00068c1601007387 */ /* 0x0007e20000100800 */
[----:B------:R-:W2:Y:S03]  /*7bf0*/  LDC R10, c[0x0][0x230] ;  /* 0x00008c00ff0a7b82 */ /* 0x000ea60000000800 */
[----:B------:R-:W-:Y:S01]  /*7c00*/  LDGSTS.E [R241+0xc00c], desc[UR60][R134.64], !P4 ;  /* 0x0c00c00086f17fae */ /* 0x000fe2000e12187c */
[----:B------:R-:W-:Y:S01]  /*7c10*/  ISETP.GE.U32.AND P4, PT, R5, 0x7fffff4e, PT ;  /* 0x7fffff4e0500780c */ /* 0x000fe20003f86070 */
[----:B------:R-:W-:-:S02]  /*7c20*/  VIADD R5, R4, 0xffffffcc ;  /* 0xffffffcc04057836 */ /* 0x000fc40000000000 */
[----:B------:R-:W-:Y:S01]  /*7c30*/  LDGSTS.E [R242], desc[UR60][R248.64], !P3 ;  /* 0x00000000f8f27fae */ /* 0x000fe2000d92187c */
[----:B------:R-:W2:Y:S01]  /*7c40*/  LDC R89, c[0x0][0x230] ;  /* 0x00008c00ff597b82 */ /* 0x000ea20000000800 */
[----:B---3--:R-:W-:Y:S02]  /*7c50*/  LOP3.LUT R22, R3, 0x50, RZ, 0x3c, !PT ;  /* 0x0000005003167812 */ /* 0x008fe400078e3cff */
[----:B------:R-:W-:Y:S01]  /*7c60*/  ISETP.GE.U32.AND P3, PT, R5, 0x7fffff4d, PT ;  /* 0x7fffff4d0500780c */ /* 0x000fe20003f66070 */
[----:B------:R-:W-:Y:S01]  /*7c70*/  LDGSTS.E [R242+0x4], desc[UR60][R246.64], !P1 ;  /* 0x00004000f6f27fae */ /* 0x000fe2000c92187c */
[----:B------:R-:W-:Y:S02]  /*7c80*/  IADD3 R5, R4, -0x16, RZ ;  /* 0xffffffea04057810 */ /* 0x000fe40007ffe0ff */
[----:B------:R-:W-:Y:S01]  /*7c90*/  ISETP.GE.U32.AND P1, PT, R6, 0x7fffff6c, PT ;  /* 0x7fffff6c0600780c */ /* 0x000fe20003f26070 */
[----:B------:R-:W-:Y:S01]  /*7ca0*/  LDGSTS.E [R242+0x8], desc[UR60][R138.64], !P0 ;  /* 0x000080008af27fae */ /* 0x000fe2000c12187c */
[----:B------:R-:W-:Y:S01]  /*7cb0*/  VIADD R6, R9, 0xffffffaf ;  /* 0xffffffaf09067836 */ /* 0x000fe20000000000 */
[----:B------:R-:W-:Y:S01]  /*7cc0*/  ISETP.GE.U32.AND P0, PT, R5, 0x7fffff6b, PT ;  /* 0x7fffff6b0500780c */ /* 0x000fe20003f06070 */
[----:B------:R-:W-:Y:S01]  /*7cd0*/  VIADD R5, R4, 0xffffffe9 ;  /* 0xffffffe904057836 */ /* 0x000fe20000000000 */
[----:B------:R-:W-:Y:S01]  /*7ce0*/  LDGSTS.E [R242+0xc], desc[UR60][R144.64], !P2 ;  /* 0x0000c00090f27fae */ /* 0x000fe2000d12187c */
[----:B------:R-:W3:Y:S03]  /*7cf0*/  LDC R9, c[0x0][0x230] ;  /* 0x00008c00ff097b82 */ /* 0x000ee60000000800 */
[----:B------:R-:W-:Y:S01]  /*7d00*/  LDGSTS.E [R242+0x4000], desc[UR60][R116.64], !P6 ;  /* 0x0400000074f27fae */ /* 0x000fe2000f12187c */
[----:B------:R-:W-:Y:S01]  /*7d10*/  ISETP.GE.U32.AND P6, PT, R6, 0x7fffff30, PT ;  /* 0x7fffff300600780c */ /* 0x000fe20003fc6070 */
[----:B-1----:R-:W-:Y:S01]  /*7d20*/  VIADD R6, R8, 0xffffffae ;  /* 0xffffffae08067836 */ /* 0x002fe20000000000 */
[----:B------:R-:W-:Y:S01]  /*7d30*/  ISETP.GE.U32.AND P2, PT, R5, 0x7fffff6a, PT ;  /* 0x7fffff6a0500780c */ /* 0x000fe20003f46070 */
[----:B------:R-:W-:Y:S01]  /*7d40*/  VIADD R5, R238, 0xffffffad ;  /* 0xffffffadee057836 */ /* 0x000fe20000000000 */
[----:B------:R-:W-:Y:S01]  /*7d50*/  LDGSTS.E [R242+0x4004], desc[UR60][R112.64], !P5 ;  /* 0x0400400070f27fae */ /* 0x000fe2000e92187c */
[----:B------:R-:W1:Y:S01]  /*7d60*/  LDC R8, c[0x0][0x230] ;  /* 0x00008c00ff087b82 */ /* 0x000e620000000800 */
[----:B------:R-:W-:Y:S01]  /*7d70*/  ISETP.GE.U32.AND P5, PT, R6, 0x7fffff2f, PT ;  /* 0x7fffff2f0600780c */ /* 0x000fe20003fa6070 */
[----:B----4-:R-:W-:Y:S01]  /*7d80*/  VIADD R6, R7, 0xffffffac ;  /* 0xffffffac07067836 */ /* 0x010fe20000000000 */
[----:B------:R-:W-:Y:S01]  /*7d90*/  LDGSTS.E [R242+0x4008], desc[UR60][R124.64], !P4 ;  /* 0x040080007cf27fae */ /* 0x000fe2000e12187c */
[----:B------:R-:W-:Y:S01]  /*7da0*/  ISETP.GE.U32.AND P4, PT, R5, 0x7fffff2e, PT ;  /* 0x7fffff2e0500780c */ /* 0x000fe20003f86070 */
[----:B--2---:R-:W-:-:S02]  /*7db0*/  VIADD R5, R11, 0xffffff8f ;  /* 0xffffff8f0b057836 */ /* 0x004fc40000000000 */
[----:B------:R-:W-:Y:S01]  /*7dc0*/  STL.64 [R1+0x7b8], R248 ;  /* 0x0007b8f801007387 */ /* 0x000fe20000100a00 */
[----:B------:R-:W2:Y:S03]  /*7dd0*/  LDC R238, c[0x0][0x230] ;  /* 0x00008c00ffee7b82 */ /* 0x000ea60000000800 */
[----:B------:R-:W-:Y:S04]  /*7de0*/  STL.64 [R1+0x7c0], R246 ;  /* 0x0007c0f601007387 */ /* 0x000fe80000100a00 */
[----:B------:R-:W-:Y:S01]  /*7df0*/  STL.64 [R1+0x7c8], R138 ;  /* 0x0007c88a01007387 */ /* 0x000fe20000100a00 */
[----:B------:R-:W4:Y:S03]  /*7e00*/  LDC R7, c[0x0][0x230] ;  /* 0x00008c00ff077b82 */ /* 0x000f260000000800 */
[----:B------:R-:W-:Y:S04]  /*7e10*/  STL.64 [R1+0x7d0], R144 ;  /* 0x0007d09001007387 */ /* 0x000fe80000100a00 */
[----:B------:R-:W-:Y:S01]  /*7e20*/  STL.64 [R1+0x7d8], R116 ;  /* 0x0007d87401007387 */ /* 0x000fe20000100a00 */
[----:B------:R-:W4:Y:S03]  /*7e30*/  LDC R11, c[0x0][0x230] ;  /* 0x00008c00ff0b7b82 */ /* 0x000f260000000800 */
[----:B------:R-:W-:Y:S01]  /*7e40*/  LDGSTS.E [R242+0x400c], desc[UR60][R136.64], !P3 ;  /* 0x0400c00088f27fae */ /* 0x000fe2000d92187c */
[----:B------:R-:W-:Y:S01]  /*7e50*/  ISETP.GE.U32.AND P3, PT, R6, 0x7fffff2d, PT ;  /* 0x7fffff2d0600780c */ /* 0x000fe20003f66070 */
[----:B------:R-:W-:-:S02]  /*7e60*/  VIADD R6, R10, 0xffffff8e ;  /* 0xffffff8e0a067836 */ /* 0x000fc40000000000 */
[----:B------:R-:W-:Y:S01]  /*7e70*/  STL.64 [R1+0x7e0], R112 ;  /* 0x0007e07001007387 */ /* 0x000fe20000100a00 */
[----:B------:R-:W4:Y:S03]  /*7e80*/  LDC R10, c[0x0][0x230] ;  /* 0x00008c00ff0a7b82 */ /* 0x000f260000000800 */
[----:B------:R-:W-:Y:S01]  /*7e90*/  LDGSTS.E [R242+0x8000], desc[UR60][R126.64], !P6 ;  /* 0x080000007ef27fae */ /* 0x000fe2000f12187c */
[----:B------:R-:W-:Y:S01]  /*7ea0*/  ISETP.GE.U32.AND P6, PT, R5, 0x7fffff10, PT ;  /* 0x7fffff100500780c */ /* 0x000fe20003fc6070 */
[----:B------:R-:W-:Y:S02]  /*7eb0*/  VIADD R5, R243, 0xffffff8d ;  /* 0xffffff8df3057836 */ /* 0x000fe40000000000 */
[----:B------:R-:W-:Y:S01]  /*7ec0*/  STL.64 [R1+0x7e8], R124 ;  /* 0x0007e87c01007387 */ /* 0x000fe20000100a00 */
[----:B------:R-:W-:Y:S01]  /*7ed0*/  VIADD R243, R22, UR8 ;  /* 0x0000000816f37c36 */ /* 0x000fe20008000000 */
[----:B------:R-:W4:Y:S02]  /*7ee0*/  LDC R88, c[0x0][0x230] ;  /* 0x00008c00ff587b82 */ /* 0x000f240000000800 */
[----:B------:R-:W-:Y:S04]  /*7ef0*/  STL.64 [R1+0x7f0], R136 ;  /* 0x0007f08801007387 */ /* 0x000fe80000100a00 */
[----:B------:R1:W-:Y:S04]  /*7f00*/  STL [R1+0x688], R22 ;  /* 0x0006881601007387 */ /* 0x0003e80000100800 */
[----:B------:R-:W-:Y:S01]  /*7f10*/  LDGSTS.E [R242+0x8004], desc[UR60][R118.64], !P5 ;  /* 0x0800400076f27fae */ /* 0x000fe2000e92187c */
[----:B------:R-:W-:-:S02]  /*7f20*/  ISETP.GE.U32.AND P5, PT, R6, 0x7fffff0f, PT ;  /* 0x7fffff0f0600780c */ /* 0x000fc40003fa6070 */
[----:B---3--:R-:W-:Y:S01]  /*7f30*/  IADD3 R6, R9, -0x74, RZ ;  /* 0xffffff8c09067810 */ /* 0x008fe20007ffe0ff */
[----:B------:R-:W-:Y:S01]  /*7f40*/  LDGSTS.E [R242+0x8008], desc[UR60][R160.64], !P4 ;  /* 0x08008000a0f27fae */ /* 0x000fe2000e12187c */
[----:B------:R-:W-:Y:S01]  /*7f50*/  ISETP.GE.U32.AND P4, PT, R5, 0x7fffff0e, PT ;  /* 0x7fffff0e0500780c */ /* 0x000fe20003f86070 */
[C---:B------:R-:W-:Y:S01]  /*7f60*/  VIADD R5, R4.reuse, 0xffffffe8 ;  /* 0xffffffe804057836 */ /* 0x040fe20000000000 */
[----:B-1----:R-:W-:Y:S01]  /*7f70*/  LOP3.LUT R22, R3, 0x60, RZ, 0x3c, !PT ;  /* 0x0000006003167812 */ /* 0x002fe200078e3cff */
[----:B------:R-:W-:Y:S01]  /*7f80*/  LDGSTS.E [R242+0x800c], desc[UR60][R150.64], !P3 ;  /* 0x0800c00096f27fae */ /* 0x000fe2000d92187c */
[----:B------:R-:W1:Y:S02]  /*7f90*/  LDC R9, c[0x0][0x230] ;  /* 0x00008c00ff097b82 */ /* 0x000e640000000800 */
[----:B------:R-:W-:Y:S01]  /*7fa0*/  ISETP.GE.U32.AND P3, PT, R5, 0x7fffff69, PT ;  /* 0x7fffff690500780c */ /* 0x000fe20003f66070 */
[----:B------:R3:W-:Y:S01]  /*7fb0*/  STL [R1+0x684], R22 ;  /* 0x0006841601007387 */ /* 0x0007e20000100800 */
[----:B------:R-:W-:-:S03]  /*7fc0*/  VIADD R5, R4, 0xffffffca ;  /* 0xffffffca04057836 */ /* 0x000fc60000000000 */
[----:B------:R3:W-:Y:S04]  /*7fd0*/  STL [R1+0x67c], R23 ;  /* 0x00067c1701007387 */ /* 0x0007e80000100800 */
[----:B------:R-:W-:Y:S04]  /*7fe0*/  STL [R1+0x354], R156 ;  /* 0x0003549c01007387 */ /* 0x000fe80000100800 */
[----:B------:R-:W3:Y:S04]  /*7ff0*/  LDL.64 R250, [R1+0x1a0] ;  /* 0x0001a00001fa7983 */ /* 0x000ee80000100a00 */
[----:B------:R-:W3:Y:S04]  /*8000*/  LDL.64 R120, [R1+0x178] ;  /* 0x0001780001787983 */ /* 0x000ee80000100a00 */
[----:B------:R-:W3:Y:S04]  /*8010*/  LDL.64 R98, [R1+0x150] ;  /* 0x0001500001627983 */ /* 0x000ee80000100a00 */
[----:B------:R-:W-:Y:S01]  /*8020*/  LDGSTS.E [R242+0xc000], desc[UR60][R122.64], !P6 ;  /* 0x0c0000007af27fae */ /* 0x000fe2000f12187c */
[----:B------:R-:W-:Y:S01]  /*8030*/  ISETP.GE.U32.AND P6, PT, R6, 0x7fffff0d, PT ;  /* 0x7fffff0d0600780c */ /* 0x000fe20003fc6070 */
[----:B------:R-:W-:-:S02]  /*8040*/  VIADD R6, R4, 0xffffffcb ;  /* 0xffffffcb04067836 */ /* 0x000fc40000000000 */
[----:B------:R-:W-:Y:S03]  /*8050*/  LDGSTS.E [R242+0xc004], desc[UR60][R146.64], !P5 ;  /* 0x0c00400092f27fae */ /* 0x000fe6000e92187c */
[----:B------:R-:W-:Y:S01]  /*8060*/  ISETP.GE.U32.AND P5, PT, R6, 0x7fffff4c, PT ;  /* 0x7fffff4c0600780c */ /* 0x000fe20003fa6070 */
[----:B------:R-:W-:Y:S01]  /*8070*/  LDGSTS.E [R242+0xc008], desc[UR60][R128.64], !P4 ;  /* 0x0c00800080f27fae */ /* 0x000fe2000e12187c */
[----:B------:R-:W-:Y:S01]  /*8080*/  ISETP.GE.U32.AND P4, PT, R5, 0x7fffff4b, PT ;  /* 0x7fffff4b0500780c */ /* 0x000fe20003f86070 */
[C---:B------:R-:W-:Y:S02]  /*8090*/  VIADD R5, R4.reuse, 0xffffffc9 ;  /* 0xffffffc904057836 */ /* 0x040fe40000000000 */
[C---:B------:R-:W-:Y:S01]  /*80a0*/  VIADD R6, R4.reuse, 0xffffffe7 ;  /* 0xffffffe704067836 */ /* 0x040fe20000000000 */
[----:B------:R-:W3:Y:S04]  /*80b0*/  LDL.64 R114, [R1+0x100] ;  /* 0x0001000001727983 */ /* 0x000ee80000100a00 */
[----:B------:R-:W-:Y:S01]  /*80c0*/  LDGSTS.E [R242+0xc00c], desc[UR60][R140.64], !P6 ;  /* 0x0c00c0008cf27fae */ /* 0x000fe2000f12187c */
[----:B------:R-:W-:Y:S01]  /*80d0*/  ISETP.GE.U32.AND P6, PT, R5, 0x7fffff4a, PT ;  /* 0x7fffff4a0500780c */ /* 0x000fe20003fc6070 */
[----:B------:R-:W-:-:S02]  /*80e0*/  VIADD R5, R4, 0xffffffc8 ;  /* 0xffffffc804057836 */ /* 0x000fc40000000000 */
[----:B------:R-:W-:Y:S03]  /*80f0*/  LDGSTS.E [R243], desc[UR60][R132.64], !P1 ;  /* 0x0000000084f37fae */ /* 0x000fe6000c92187c */
[----:B------:R-:W-:Y:S01]  /*8100*/  ISETP.GE.U32.AND P1, PT, R5, 0x7fffff49, PT ;  /* 0x7fffff490500780c */ /* 0x000fe20003f26070 */
[----:B------:R-:W-:Y:S01]  /*8110*/  VIADD R5, R4, 0xffffffe6 ;  /* 0xffffffe604057836 */ /* 0x000fe20000000000 */
[----:B------:R-:W-:Y:S01]  /*8120*/  LDGSTS.E [R243+0x4], desc[UR60][R174.64], !P0 ;  /* 0x00004000aef37fae */ /* 0x000fe2000c12187c */
[----:B------:R-:W-:Y:S01]  /*8130*/  ISETP.GE.U32.AND P0, PT, R6, 0x7fffff68, PT ;  /* 0x7fffff680600780c */ /* 0x000fe20003f06070 */
[----:B-1----:R-:W-:Y:S02]  /*8140*/  VIADD R6, R9, 0xffffffab ;  /* 0xffffffab09067836 */ /* 0x002fe40000000000 */
[----:B------:R-:W-:Y:S01]  /*8150*/  LDGSTS.E [R243+0x8], desc[UR60][R142.64], !P2 ;  /* 0x000080008ef37fae */ /* 0x000fe2000d12187c */
[----:B------:R-:W-:Y:S01]  /*8160*/  ISETP.GE.U32.AND P2, PT, R5, 0x7fffff67, PT ;  /* 0x7fffff670500780c */ /* 0x000fe20003f46070 */
[----:B------:R-:W-:Y:S01]  /*8170*/  VIADD R5, R4, 0xffffffe5 ;  /* 0xffffffe504057836 */ /* 0x000fe20000000000 */
[----:B------:R-:W1:Y:S01]  /*8180*/  LDC R9, c[0x0][0x230] ;  /* 0x00008c00ff097b82 */ /* 0x000e620000000800 */
[----:B------:R-:W-:Y:S03]  /*8190*/  LDGSTS.E [R243+0xc], desc[UR60][R178.64], !P3 ;  /* 0x0000c000b2f37fae */ /* 0x000fe6000d92187c */
[----:B------:R-:W-:Y:S01]  /*81a0*/  ISETP.GE.U32.AND P3, PT, R5, 0x7fffff66, PT ;  /* 0x7fffff660500780c */ /* 0x000fe20003f66070 */
[----:B------:R-:W-:Y:S01]  /*81b0*/  LDGSTS.E [R243+0x4000], desc[UR60][R16.64], !P5 ;  /* 0x0400000010f37fae */ /* 0x000fe2000e92187c */
[----:B------:R-:W-:Y:S01]  /*81c0*/  ISETP.GE.U32.AND P5, PT, R6, 0x7fffff2c, PT ;  /* 0x7fffff2c0600780c */ /* 0x000fe20003fa6070 */
[----:B--2---:R-:W-:Y:S01]  /*81d0*/  VIADD R5, R238, 0xffffffa9 ;  /* 0xffffffa9ee057836 */ /* 0x004fe20000000000 */
[----:B------:R-:W-:Y:S01]  /*81e0*/  IADD3 R6, R8, -0x56, RZ ;  /* 0xffffffaa08067810 */ /* 0x000fe20007ffe0ff */
[----:B------:R-:W-:Y:S01]  /*81f0*/  LDGSTS.E [R243+0x4004], desc[UR60][R168.64], !P4 ;  /* 0x04004000a8f37fae */ /* 0x000fe2000e12187c */
[----:B------:R-:W2:Y:S02]  /*8200*/  LDC R8, c[0x0][0x230] ;  /* 0x00008c00ff087b82 */ /* 0x000ea40000000800 */
[----:B------:R-:W-:Y:S01]  /*8210*/  ISETP.GE.U32.AND P4, PT, R6, 0x7fffff2b, PT ;  /* 0x7fffff2b0600780c */ /* 0x000fe20003f86070 */
[----:B------:R-:W-:Y:S01]  /*8220*/  LDGSTS.E [R243+0x4008], desc[UR60][R154.64], !P6 ;  /* 0x040080009af37fae */ /* 0x000fe2000f12187c */
[----:B------:R-:W-:Y:S01]  /*8230*/  ISETP.GE.U32.AND P6, PT, R5, 0x7fffff2a, PT ;  /* 0x7fffff2a0500780c */ /* 0x000fe20003fc6070 */
[----:B----4-:R-:W-:-:S02]  /*8240*/  VIADD R6, R7, 0xffffffa8 ;  /* 0xffffffa807067836 */ /* 0x010fc40000000000 */
[----:B------:R-:W-:Y:S01]  /*8250*/  VIADD R5, R11, 0xffffff8b ;  /* 0xffffff8b0b057836 */ /* 0x000fe20000000000 */
[----:B------:R-:W-:Y:S01]  /*8260*/  LDGSTS.E [R243+0x400c], desc[UR60][R172.64], !P1 ;  /* 0x0400c000acf37fae */ /* 0x000fe2000c92187c */
[----:B------:R-:W4:Y:S01]  /*8270*/  LDC R7, c[0x0][0x230] ;  /* 0x00008c00ff077b82 */ /* 0x000f220000000800 */
[----:B------:R-:W-:Y:S01]  /*8280*/  ISETP.GE.U32.AND P1, PT, R6, 0x7fffff29, PT ;  /* 0x7fffff290600780c */ /* 0x000fe20003f26070 */
[----:B------:R-:W-:Y:S01]  /*8290*/  VIADD R6, R10, 0xffffff8a ;  /* 0xffffff8a0a067836 */ /* 0x000fe20000000000 */
[----:B------:R-:W-:Y:S01]  /*82a0*/  LDGSTS.E [R243+0x8000], desc[UR60][R186.64], !P5 ;  /* 0x08000000baf37fae */ /* 0x000fe2000e92187c */
[----:B------:R-:W-:Y:S01]  /*82b0*/  ISETP.GE.U32.AND P5, PT, R5, 0x7fffff0c, PT ;  /* 0x7fffff0c0500780c */ /* 0x000fe20003fa6070 */
[----:B------:R-:W-:Y:S02]  /*82c0*/  VIADD R5, R244, 0xffffff89 ;  /* 0xffffff89f4057836 */ /* 0x000fe40000000000 */
[----:B------:R-:W-:Y:S01]  /*82d0*/  LDGSTS.E [R243+0x8004], desc[UR60][R230.64], !P4 ;  /* 0x08004000e6f37fae */ /* 0x000fe2000e12187c */
[----:B------:R-:W-:Y:S01]  /*82e0*/  ISETP.GE.U32.AND P4, PT, R6, 0x7fffff0b, PT ;  /* 0x7fffff0b0600780c */ /* 0x000fe20003f86070 */
[----:B-1----:R-:W-:Y:S01]  /*82f0*/  VIADD R6, R9, 0xffffff88 ;  /* 0xffffff8809067836 */ /* 0x002fe20000000000 */
[----:B------:R-:W1:Y:S01]  /*8300*/  LDC R10, c[0x0][0x230] ;  /* 0x00008c00ff0a7b82 */ /* 0x000e620000000800 */
[----:B------:R-:W-:Y:S01]  /*8310*/  LDGSTS.E [R243+0x8008], desc[UR60][R148.64], !P6 ;  /* 0x0800800094f37fae */ /* 0x000fe2000f12187c */
[----:B------:R-:W-:Y:S01]  /*8320*/  ISETP.GE.U32.AND P6, PT, R5, 0x7fffff0a, PT ;  /* 0x7fffff0a0500780c */ /* 0x000fe20003fc6070 */
[----:B------:R-:W-:-:S02]  /*8330*/  VIADD R5, R4, 0xffffffe4 ;  /* 0xffffffe404057836 */ /* 0x000fc40000000000 */
[----:B------:R-:W-:Y:S01]  /*8340*/  LDGSTS.E [R243+0x800c], desc[UR60][R170.64], !P1 ;  /* 0x0800c000aaf37fae */ /* 0x000fe2000c92187c */
[----:B------:R-:W-:Y:S02]  /*8350*/  VIADD R244, R22, UR8 ;  /* 0x0000000816f47c36 */ /* 0x000fe40008000000 */
[----:B------:R-:W-:Y:S01]  /*8360*/  ISETP.GE.U32.AND P1, PT, R5, 0x7fffff65, PT ;  /* 0x7fffff650500780c */ /* 0x000fe20003f26070 */
[----:B------:R-:W-:Y:S01]  /*8370*/  LDGSTS.E [R243+0xc000], desc[UR60][R158.64], !P5 ;  /* 0x0c0000009ef37fae */ /* 0x000fe2000e92187c */
[----:B------:R-:W-:Y:S01]  /*8380*/  ISETP.GE.U32.AND P5, PT, R6, 0x7fffff09, PT ;  /* 0x7fffff090600780c */ /* 0x000fe20003fa6070 */
[C---:B------:R-:W-:Y:S01]  /*8390*/  VIADD R5, R4.reuse, 0xffffffc6 ;  /* 0xffffffc604057836 */ /* 0x040fe20000000000 */
[----:B------:R-:W1:Y:S01]  /*83a0*/  LDC R9, c[0x0][0x230] ;  /* 0x00008c00ff097b82 */ /* 0x000e620000000800 */
[----:B------:R-:W-:Y:S01]  /*83b0*/  LDGSTS.E [R243+0xc004], desc[UR60][R166.64], !P4 ;  /* 0x0c004000a6f37fae */ /* 0x000fe2000e12187c */
[----:B------:R-:W-:-:S03]  /*83c0*/  VIADD R6, R4, 0xffffffc7 ;  /* 0xffffffc704067836 */ /* 0x000fc60000000000 */
[----:B------:R-:W-:Y:S01]  /*83d0*/  LDGSTS.E [R243+0xc008], desc[UR60][R162.64], !P6 ;  /* 0x0c008000a2f37fae */ /* 0x000fe2000f12187c */
[----:B------:R-:W-:Y:S02]  /*83e0*/  ISETP.GE.U32.AND P6, PT, R5, 0x7fffff47, PT ;  /* 0x7fffff470500780c */ /* 0x000fe40003fc6070 */
[----:B------:R-:W-:Y:S01]  /*83f0*/  IADD3 R5, R4, -0x3b, RZ ;  /* 0xffffffc504057810 */ /* 0x000fe20007ffe0ff */
[----:B------:R-:W1:Y:S01]  /*8400*/  LDC R11, c[0x0][0x230] ;  /* 0x00008c00ff0b7b82 */ /* 0x000e620000000800 */
[----:B------:R-:W-:Y:S01]  /*8410*/  ISETP.GE.U32.AND P4, PT, R6, 0x7fffff48, PT ;  /* 0x7fffff480600780c */ /* 0x000fe20003f86070 */
[----:B------:R-:W-:Y:S01]  /*8420*/  LDGSTS.E [R243+0xc00c], desc[UR60][R12.64], !P5 ;  /* 0x0c00c0000cf37fae */ /* 0x000fe2000e92187c */
[----:B------:R-:W-:Y:S01]  /*8430*/  ISETP.GE.U32.AND P5, PT, R5, 0x7fffff46, PT ;  /* 0x7fffff460500780c */ /* 0x000fe20003fa6070 */
[C---:B------:R-:W-:Y:S02]  /*8440*/  VIADD R5, R4.reuse, 0xffffffc4 ;  /* 0xffffffc404057836 */ /* 0x040fe40000000000 */
[----:B------:R-:W-:Y:S01]  /*8450*/  LDGSTS.E [R244], desc[UR60][R164.64], !P0 ;  /* 0x00000000a4f47fae */ /* 0x000fe2000c12187c */
[C---:B------:R-:W-:Y:S01]  /*8460*/  VIADD R6, R4.reuse, 0xffffffe3 ;  /* 0xffffffe304067836 */ /* 0x040fe20000000000 */
[----:B------:R-:W1:Y:S01]  /*8470*/  LDC R238, c[0x0][0x230] ;  /* 0x00008c00ffee7b82 */ /* 0x000e620000000800 */
[----:B------:R-:W-:Y:S01]  /*8480*/  ISETP.GE.U32.AND P0, PT, R5, 0x7fffff45, PT ;  /* 0x7fffff450500780c */ /* 0x000fe20003f06070 */
[----:B------:R-:W-:Y:S01]  /*8490*/  VIADD R5, R4, 0xffffffe2 ;  /* 0xffffffe204057836 */ /* 0x000fe20000000000 */
[----:B------:R-:W-:Y:S01]  /*84a0*/  LDGSTS.E [R244+0x4], desc[UR60][R196.64], !P2 ;  /* 0x00004000c4f47fae */ /* 0x000fe2000d12187c */
[----:B------:R-:W-:Y:S01]  /*84b0*/  ISETP.GE.U32.AND P2, PT, R6, 0x7fffff64, PT ;  /* 0x7fffff640600780c */ /* 0x000fe20003f46070 */
[----:B--2---:R-:W-:-:S02]  /*84c0*/  VIADD R6, R8, 0xffffffa7 ;  /* 0xffffffa708067836 */ /* 0x004fc40000000000 */
[----:B------:R-:W-:Y:S01]  /*84d0*/  LDGSTS.E [R244+0x8], desc[UR60][R184.64], !P3 ;  /* 0x00008000b8f47fae */ /* 0x000fe2000d92187c */
[----:B------:R-:W-:Y:S01]  /*84e0*/  ISETP.GE.U32.AND P3, PT, R5, 0x7fffff63, PT ;  /* 0x7fffff630500780c */ /* 0x000fe20003f66070 */
[----:B------:R-:W-:Y:S01]  /*84f0*/  VIADD R5, R4, 0xffffffe1 ;  /* 0xffffffe104057836 */ /* 0x000fe20000000000 */
[----:B------:R-:W2:Y:S01]  /*8500*/  LDC R8, c[0x0][0x230] ;  /* 0x00008c00ff087b82 */ /* 0x000ea20000000800 */
[----:B------:R-:W-:Y:S03]  /*8510*/  LDGSTS.E [R244+0xc], desc[UR60][R182.64], !P1 ;  /* 0x0000c000b6f47fae */ /* 0x000fe6000c92187c */
[----:B------:R-:W-:Y:S01]  /*8520*/  ISETP.GE.U32.AND P1, PT, R5, 0x7fffff62, PT ;  /* 0x7fffff620500780c */ /* 0x000fe20003f26070 */
[----:B------:R-:W-:Y:S01]  /*8530*/  LDGSTS.E [R244+0x4000], desc[UR60][R192.64], !P4 ;  /* 0x04000000c0f47fae */ /* 0x000fe2000e12187c */
[----:B------:R-:W-:Y:S01]  /*8540*/  ISETP.GE.U32.AND P4, PT, R6, 0x7fffff28, PT ;  /* 0x7fffff280600780c */ /* 0x000fe20003f86070 */
[----:B----4-:R-:W-:Y:S01]  /*8550*/  VIADD R6, R7, 0xffffffa6 ;  /* 0xffffffa607067836 */ /* 0x010fe20000000000 */
[----:B---3--:R-:W3:Y:S01]  /*8560*/  LDC R22, c[0x0][0x230] ;  /* 0x00008c00ff167b82 */ /* 0x008ee20000000800 */
[----:B-1----:R-:W-:Y:S01]  /*8570*/  VIADD R5, R10, 0xffffffa5 ;  /* 0xffffffa50a057836 */ /* 0x002fe20000000000 */
[----:B------:R-:W-:Y:S02]  /*8580*/  LDGSTS.E [R244+0x4004], desc[UR60][R200.64], !P6 ;  /* 0x04004000c8f47fae */ /* 0x000fe4000f12187c */
[----:B------:R-:W-:Y:S01]  /*8590*/  ISETP.GE.U32.AND P6, PT, R6, 0x7fffff27, PT ;  /* 0x7fffff270600780c */ /* 0x000fe20003fc6070 */
[----:B------:R-:W-:Y:S01]  /*85a0*/  VIADD R6, R9, 0xffffffa4 ;  /* 0xffffffa409067836 */ /* 0x000fe20000000000 */
[----:B------:R-:W-:Y:S01]  /*85b0*/  LDGSTS.E [R244+0x4008], desc[UR60][R236.64], !P5 ;  /* 0x04008000ecf47fae */ /* 0x000fe2000e92187c */
[----:B------:R-:W-:Y:S01]  /*85c0*/  ISETP.GE.U32.AND P5, PT, R5, 0x7fffff26, PT ;  /* 0x7fffff260500780c */ /* 0x000fe20003fa6070 */
[----:B------:R-:W1:Y:S01]  /*85d0*/  LDC R7, c[0x0][0x230] ;  /* 0x00008c00ff077b82 */ /* 0x000e620000000800 */
[----:B------:R-:W-:Y:S01]  /*85e0*/  IADD3 R5, R11, -0x79, RZ ;  /* 0xffffff870b057810 */ /* 0x000fe20007ffe0ff */
[----:B------:R-:W-:Y:S01]  /*85f0*/  LDGSTS.E [R244+0x400c], desc[UR60][R180.64], !P0 ;  /* 0x0400c000b4f47fae */ /* 0x000fe2000c12187c */
[----:B------:R-:W-:Y:S01]  /*8600*/  ISETP.GE.U32.AND P0, PT, R6, 0x7fffff25, PT ;  /* 0x7fffff250600780c */ /* 0x000fe20003f06070 */
[----:B------:R-:W-:-:S02]  /*8610*/  VIADD R6, R238, 0xffffff86 ;  /* 0xffffff86ee067836 */ /* 0x000fc40000000000 */
[----:B------:R-:W-:Y:S01]  /*8620*/  LDGSTS.E [R244+0x8000], desc[UR60][R176.64], !P4 ;  /* 0x08000000b0f47fae */ /* 0x000fe2000e12187c */
[----:B------:R-:W-:Y:S01]  /*8630*/  ISETP.GE.U32.AND P4, PT, R5, 0x7fffff08, PT ;  /* 0x7fffff080500780c */ /* 0x000fe20003f86070 */
[----:B------:R-:W-:Y:S01]  /*8640*/  VIADD R5, R4, 0xffffffe0 ;  /* 0xffffffe004057836 */ /* 0x000fe20000000000 */
[----:B------:R-:W4:Y:S01]  /*8650*/  LDC R10, c[0x0][0x230] ;  /* 0x00008c00ff0a7b82 */ /* 0x000f220000000800 */
[----:B------:R-:W-:Y:S01]  /*8660*/  LDGSTS.E [R244+0x8004], desc[UR60][R228.64], !P6 ;  /* 0x08004000e4f47fae */ /* 0x000fe2000f12187c */
[----:B------:R-:W-:Y:S02]  /*8670*/  VIADD R238, R23, UR8 ;  /* 0x0000000817ee7c36 */ /* 0x000fe40008000000 */
[----:B------:R-:W-:Y:S01]  /*8680*/  ISETP.GE.U32.AND P6, PT, R5, 0x7fffff61, PT ;  /* 0x7fffff610500780c */ /* 0x000fe20003fc6070 */
[----:B------:R-:W-:Y:S01]  /*8690*/  LDGSTS.E [R244+0x8008], desc[UR60][R18.64], !P5 ;  /* 0x0800800012f47fae */ /* 0x000fe2000e92187c */
[----:B------:R-:W-:Y:S01]  /*86a0*/  ISETP.GE.U32.AND P5, PT, R6, 0x7fffff07, PT ;  /* 0x7fffff070600780c */ /* 0x000fe20003fa6070 */
[----:B------:R-:W-:Y:S01]  /*86b0*/  VIADD R5, R4, 0xffffffc3 ;  /* 0xffffffc304057836 */ /* 0x000fe20000000000 */
[----:B------:R-:W4:Y:S01]  /*86c0*/  LDC R9, c[0x0][0x230] ;  /* 0x00008c00ff097b82 */ /* 0x000f220000000800 */
[----:B------:R-:W-:Y:S01]  /*86d0*/  LDGSTS.E [R244+0x800c], desc[UR60][R204.64], !P0 ;  /* 0x0800c000ccf47fae */ /* 0x000fe2000c12187c */
[----:B--2---:R-:W-:-:S03]  /*86e0*/  VIADD R6, R8, 0xffffff85 ;  /* 0xffffff8508067836 */ /* 0x004fc60000000000 */
[----:B------:R-:W-:Y:S01]  /*86f0*/  LDGSTS.E [R244+0xc000], desc[UR60][R188.64], !P4 ;  /* 0x0c000000bcf47fae */ /* 0x000fe2000e12187c */
[----:B------:R-:W-:Y:S01]  /*8700*/  ISETP.GE.U32.AND P4, PT, R5, 0x7fffff44, PT ;  /* 0x7fffff440500780c */ /* 0x000fe20003f86070 */
[----:B-1----:R-:W-:Y:S01]  /*8710*/  VIADD R5, R7, 0xffffff84 ;  /* 0xffffff8407057836 */ /* 0x002fe20000000000 */
[----:B------:R-:W1:Y:S01]  /*8720*/  LDC R8, c[0x0][0x230] ;  /* 0x00008c00ff087b82 */ /* 0x000e620000000800 */
[----:B------:R-:W-:Y:S01]  /*8730*/  ISETP.GE.U32.AND P0, PT, R6, 0x7fffff06, PT ;  /* 0x7fffff060600780c */ /* 0x000fe20003f06070 */
[C---:B------:R-:W-:Y:S01]  /*8740*/  VIADD R6, R4.reuse, 0xffffffc1 ;  /* 0xffffffc104067836 */ /* 0x040fe20000000000 */
[----:B------:R-:W-:Y:S01]  /*8750*/  LDGSTS.E [R244+0xc004], desc[UR60][R214.64], !P5 ;  /* 0x0c004000d6f47fae */ /* 0x000fe2000e92187c */
[----:B------:R-:W-:Y:S01]  /*8760*/  ISETP.GE.U32.AND P5, PT, R5, 0x7fffff05, PT ;  /* 0x7fffff050500780c */ /* 0x000fe20003fa6070 */
[----:B------:R-:W-:-:S03]  /*8770*/  VIADD R5, R4, 0xffffffc2 ;  /* 0xffffffc204057836 */ /* 0x000fc60000000000 */
[----:B------:R-:W2:Y:S06]  /*8780*/  LDC R7, c[0x0][0x230] ;  /* 0x00008c00ff077b82 */ /* 0x000eac0000000800 */
[----:B------:R-:W-:Y:S01]  /*8790*/  LDGSTS.E [R244+0xc008], desc[UR60][R194.64], !P0 ;  /* 0x0c008000c2f47fae */ /* 0x000fe2000c12187c */
[----:B------:R-:W-:Y:S01]  /*87a0*/  ISETP.GE.U32.AND P0, PT, R5, 0x7fffff43, PT ;  /* 0x7fffff430500780c */ /* 0x000fe20003f06070 */
[----:B------:R-:W2:Y:S01]  /*87b0*/  LDC R11, c[0x0][0x230] ;  /* 0x00008c00ff0b7b82 */ /* 0x000ea20000000800 */
[----:B------:R-:W-:Y:S01]  /*87c0*/  VIADD R5, R4, 0xffffffc0 ;  /* 0xffffffc004057836 */ /* 0x000fe20000000000 */
[----:B------:R-:W-:Y:S01]  /*87d0*/  LDGSTS.E [R244+0xc00c], desc[UR60][R190.64], !P5 ;  /* 0x0c00c000bef47fae */ /* 0x000fe2000e92187c */
[----:B------:R-:W-:-:S02]  /*87e0*/  ISETP.GE.U32.AND P5, PT, R6, 0x7fffff42, PT ;  /* 0x7fffff420600780c */ /* 0x000fc40003fa6070 */
[----:B----4-:R-:W-:Y:S01]  /*87f0*/  IADD3 R6, R10, -0x5d, RZ ;  /* 0xffffffa30a067810 */ /* 0x010fe20007ffe0ff */
[----:B------:R-:W-:Y:S01]  /*8800*/  LDGSTS.E [R238], desc[UR60][R210.64], !P2 ;  /* 0x00000000d2ee7fae */ /* 0x000fe2000d12187c */
[----:B------:R-:W-:Y:S01]  /*8810*/  ISETP.GE.U32.AND P2, PT, R5, 0x7fffff41, PT ;  /* 0x7fffff410500780c */ /* 0x000fe20003f46070 */
[----:B------:R-:W-:Y:S01]  /*8820*/  VIADD R5, R9, 0xffffffa2 ;  /* 0xffffffa209057836 */ /* 0x000fe20000000000 */
[----:B------:R-:W4:Y:S01]  /*8830*/  LDC R10, c[0x0][0x230] ;  /* 0x00008c00ff0a7b82 */ /* 0x000f220000000800 */
[----:B------:R-:W-:Y:S01]  /*8840*/  LDGSTS.E [R238+0x4], desc[UR60][R198.64], !P3 ;  /* 0x00004000c6ee7fae */ /* 0x000fe2000d92187c */
[----:B------:R-:W-:Y:S01]  /*8850*/  ISETP.GE.U32.AND P3, PT, R6, 0x7fffff24, PT ;  /* 0x7fffff240600780c */ /* 0x000fe20003f66070 */
[----:B-1----:R-:W-:Y:S02]  /*8860*/  VIADD R6, R8, 0xffffffa1 ;  /* 0xffffffa108067836 */ /* 0x002fe40000000000 */
[----:B------:R-:W-:Y:S01]  /*8870*/  LDGSTS.E [R238+0x8], desc[UR60][R206.64], !P1 ;  /* 0x00008000ceee7fae */ /* 0x000fe2000c92187c */
[----:B------:R-:W-:-:S02]  /*8880*/  ISETP.GE.U32.AND P1, PT, R5, 0x7fffff23, PT ;  /* 0x7fffff230500780c */ /* 0x000fc40003f26070 */
[----:B------:R-:W1:Y:S01]  /*8890*/  LDC R8, c[0x0][0x230] ;  /* 0x00008c00ff087b82 */ /* 0x000e620000000800 */
[----:B------:R-:W-:Y:S01]  /*88a0*/  LDGSTS.E [R238+0xc], desc[UR60][R202.64], !P6 ;  /* 0x0000c000caee7fae */ /* 0x000fe2000f12187c */
[----:B------:R-:W-:Y:S01]  /*88b0*/  ISETP.GE.U32.AND P6, PT, R6, 0x7fffff22, PT ;  /* 0x7fffff220600780c */ /* 0x000fe20003fc6070 */
[----:B------:R-:W-:Y:S02]  /*88c0*/  VIADD R6, R252, 0xffffff83 ;  /* 0xffffff83fc067836 */ /* 0x000fe40000000000 */
[----:B------:R-:W-:Y:S01]  /*88d0*/  LDGSTS.E [R238+0x4000], desc[UR60][R212.64], !P4 ;  /* 0x04000000d4ee7fae */ /* 0x000fe2000e12187c */
[----:B--2---:R-:W-:Y:S02]  /*88e0*/  VIADD R5, R11, 0xffffffa0 ;  /* 0xffffffa00b057836 */ /* 0x004fe40000000000 */
[----:B------:R-:W2:Y:S01]  /*88f0*/  LDC R9, c[0x0][0x230] ;  /* 0x00008c00ff097b82 */ /* 0x000ea20000000800 */
[----:B------:R-:W-:Y:S01]  /*8900*/  LDGSTS.E [R238+0x4004], desc[UR60][R20.64], !P0 ;  /* 0x0400400014ee7fae */ /* 0x000fe2000c12187c */
[----:B------:R-:W-:Y:S01]  /*8910*/  ISETP.GE.U32.AND P0, PT, R6, 0x7fffff04, PT ;  /* 0x7fffff040600780c */ /* 0x000fe20003f06070 */
[----:B------:R-:W-:Y:S01]  /*8920*/  VIADD R6, R7, 0xffffff80 ;  /* 0xffffff8007067836 */ /* 0x000fe20000000000 */
[----:B------:R-:W-:Y:S01]  /*8930*/  ISETP.GE.U32.AND P4, PT, R5, 0x7fffff21, PT ;  /* 0x7fffff210500780c */ /* 0x000fe20003f86070 */
[----:B------:R-:W-:Y:S01]  /*8940*/  LDGSTS.E [R238+0x4008], desc[UR60][R208.64], !P5 ;  /* 0x04008000d0ee7fae */ /* 0x000fe2000e92187c */
[----:B---3--:R-:W-:-:S02]  /*8950*/  VIADD R5, R22, 0xffffff82 ;  /* 0xffffff8216057836 */ /* 0x008fc40000000000 */
[----:B------:R-:W3:Y:S01]  /*8960*/  LDC R11, c[0x0][0x230] ;  /* 0x00008c00ff0b7b82 */ /* 0x000ee20000000800 */
[----:B------:R-:W-:Y:S01]  /*8970*/  LDGSTS.E [R238+0x400c], desc[UR60][R224.64], !P2 ;  /* 0x0400c000e0ee7fae */ /* 0x000fe2000d12187c */
[----:B------:R-:W-:Y:S02]  /*8980*/  ISETP.GE.AND P2, PT, R157, R7, PT ;  /* 0x000000079d00720c */ /* 0x000fe40003f46270 */
[----:B------:R-:W-:Y:S01]  /*8990*/  ISETP.GE.U32.AND P5, PT, R5, 0x7fffff03, PT ;  /* 0x7fffff030500780c */ /* 0x000fe20003fa6070 */
[----:B------:R-:W-:Y:S01]  /*89a0*/  LDGSTS.E [R238+0x8000], desc[UR60][R216.64], !P3 ;  /* 0x08000000d8ee7fae */ /* 0x000fe2000d92187c */
[----:B------:R-:W-:Y:S02]  /*89b0*/  ISETP.GE.AND P3, PT, R157, R6, PT ;  /* 0x000000069d00720c */ /* 0x000fe40003f66270 */
[----:B------:R-:W3:Y:S01]  /*89c0*/  LDC R23, c[0x0][0x230] ;  /* 0x00008c00ff177b82 */ /* 0x000ee20000000800 */
[----:B-1----:R-:W-:Y:S01]  /*89d0*/  VIADD R7, R8, 0xffffff81 ;  /* 0xffffff8108077836 */ /* 0x002fe20000000000 */
[----:B------:R-:W-:Y:S01]  /*89e0*/  SEL R4, RZ, 0x4, P3 ;  /* 0x00000004ff047807 */ /* 0x000fe20001800000 */
[----:B------:R-:W-:Y:S01]  /*89f0*/  LDGSTS.E [R238+0x8004], desc[UR60][R218.64], !P1 ;  /* 0x08004000daee7fae */ /* 0x000fe2000c92187c */
[----:B------:R-:W-:-:S02]  /*8a00*/  ISETP.GT.AND P3, PT, R156, 0x7f, PT ;  /* 0x0000007f9c00780c */ /* 0x000fc40003f64270 */
[----:B------:R-:W-:Y:S01]  /*8a10*/  ISETP.GE.U32.AND P1, PT, R7, 0x7fffff02, PT ;  /* 0x7fffff020700780c */ /* 0x000fe20003f26070 */
[----:B------:R-:W-:Y:S01]  /*8a20*/  LDGSTS.E [R238+0x8008], desc[UR60][R14.64], !P6 ;  /* 0x080080000eee7fae */ /* 0x000fe2000f12187c */
[----:B------:R-:W1:Y:S01]  /*8a30*/  LDC R22, c[0x0][0x230] ;  /* 0x00008c00ff167b82 */ /* 0x000e620000000800 */
[----:B------:R-:W-:Y:S02]  /*8a40*/  SEL R5, RZ, 0x4, !P3 ;  /* 0x00000004ff057807 */ /* 0x000fe40005800000 */
[----:B------:R-:W-:Y:S01]  /*8a50*/  ISETP.GT.AND P3, PT, R156, 0xff, PT ;  /* 0x000000ff9c00780c */ /* 0x000fe20003f64270 */
[----:B------:R-:W-:Y:S01]  /*8a60*/  LDGSTS.E [R238+0x800c], desc[UR60][R32.64], !P4 ;  /* 0x0800c00020ee7fae */ /* 0x000fe2000e12187c */
[----:B------:R-:W-:Y:S02]  /*8a70*/  SEL R5, R5, RZ, !P2 ;  /* 0x000000ff05057207 */ /* 0x000fe40005000000 */
[----:B------:R-:W-:Y:S01]  /*8a80*/  SEL R4, R4, RZ, P3 ;  /* 0x000000ff04047207 */ /* 0x000fe20001800000 */
[----:B------:R-:W-:Y:S01]  /*8a90*/  LDGSTS.E [R238+0xc000], desc[UR60][R222.64], !P0 ;  /* 0x0c000000deee7fae */ /* 0x000fe2000c12187c */
[----:B------:R-:W-:Y:S01]  /*8aa0*/  ISETP.GE.U32.AND P2, PT, R6, 0x7fffff01, PT ;  /* 0x7fffff010600780c */ /* 0x000fe20003f46070 */
[----:B------:R-:W1:Y:S01]  /*8ab0*/  LDC R252, c[0x0][0x230] ;  /* 0x00008c00fffc7b82 */ /* 0x000e620000000800 */
[----:B------:R-:W-:Y:S01]  /*8ac0*/  ISETP.NE.U32.AND P6, PT, R4, RZ, PT ;  /* 0x000000ff0400720c */ /* 0x000fe20003fc5070 */
[----:B--2---:R-:W-:Y:S01]  /*8ad0*/  VIADD R4, R9, 0xffffff7f ;  /* 0xffffff7f09047836 */ /* 0x004fe20000000000 */
[----:B------:R-:W-:Y:S01]  /*8ae0*/  ISETP.NE.U32.AND P3, PT, R5, RZ, PT ;  /* 0x000000ff0500720c */ /* 0x000fe20003f65070 */
[----:B------:R-:W-:Y:S01]  /*8af0*/  LDGSTS.E [R238+0xc004], desc[UR60][R220.64], !P5 ;  /* 0x0c004000dcee7fae */ /* 0x000fe2000e92187c */
[----:B----4-:R-:W-:-:S02]  /*8b00*/  IADD3 R5, R10, -0x82, RZ ;  /* 0xffffff7e0a057810 */ /* 0x010fc40007ffe0ff */
[----:B------:R-:W-:Y:S01]  /*8b10*/  ISETP.GE.U32.AND P4, PT, R4, 0x7fffff00, PT ;  /* 0x7fffff000400780c */ /* 0x000fe20003f86070 */
[----:B---3--:R-:W-:Y:S01]  /*8b20*/  VIADD R4, R11, 0xffffff7d ;  /* 0xffffff7d0b047836 */ /* 0x008fe20000000000 */
[----:B------:R-:W-:Y:S01]  /*8b30*/  ISETP.GE.U32.AND P0, PT, R5, 0x7ffffeff, PT ;  /* 0x7ffffeff0500780c */ /* 0x000fe20003f06070 */
[----:B------:R-:W-:Y:S01]  /*8b40*/  VIADD R5, R23, 0xffffff7c ;  /* 0xffffff7c17057836 */ /* 0x000fe20000000000 */
[----:B------:R-:W-:Y:S02]  /*8b50*/  LDGSTS.E [R238+0xc008], desc[UR60][R234.64], !P1 ;  /* 0x0c008000eaee7fae */ /* 0x000fe4000c92187c */
[----:B------:R-:W-:Y:S01]  /*8b60*/  ISETP.GE.U32.AND P5, PT, R4, 0x7ffffefe, PT ;  /* 0x7ffffefe0400780c */ /* 0x000fe20003fa6070 */
[----:B-1----:R-:W-:Y:S01]  /*8b70*/  VIADD R4, R22, 0xffffff5f ;  /* 0xffffff5f16047836 */ /* 0x002fe20000000000 */
[----:B------:R-:W-:Y:S04]  /*8b80*/  LDGSTS.E [R238+0xc00c], desc[UR60][R226.64], !P2 ;  /* 0x0c00c000e2ee7fae */ /* 0x000fe8000d12187c */
[----:B------:R-:W2:Y:S01]  /*8b90*/  LDL.64 R22, [R1+0x128] ;  /* 0x0001280001167983 */ /* 0x000ea20000100a00 */
[----:B------:R-:W-:-:S02]  /*8ba0*/  ISETP.GE.U32.AND P1, PT, R5, 0x7ffffefd, PT ;  /* 0x7ffffefd0500780c */ /* 0x000fc40003f26070 */
[----:B------:R-:W-:Y:S01]  /*8bb0*/  ISETP.GE.U32.AND P2, PT, R4, 0x7ffffee0, PT ;  /* 0x7ffffee00400780c */ /* 0x000fe20003f46070 */
[C---:B------:R-:W-:Y:S01]  /*8bc0*/  VIADD R4, R2.reuse, UR8 ;  /* 0x0000000802047c36 */ /* 0x040fe20008000000 */
[C---:B------:R-:W-:Y:S01]  /*8bd0*/  LOP3.LUT R5, R2.reuse, 0x10, RZ, 0x3c, !PT ;  /* 0x0000001002057812 */ /* 0x040fe200078e3cff */
[----:B------:R1:W-:Y:S01]  /*8be0*/  STL.64 [R1+0x6a8], R2 ;  /* 0x0006a80201007387 */ /* 0x0003e20000100a00 */
[C---:B------:R-:W-:Y:S02]  /*8bf0*/  LOP3.LUT R6, R2.reuse, 0x20, RZ, 0x3c, !PT ;  /* 0x0000002002067812 */ /* 0x040fe400078e3cff */
[C---:B------:R-:W-:Y:S01]  /*8c00*/  LOP3.LUT R7, R2.reuse, 0x30, RZ, 0x3c, !PT ;  /* 0x0000003002077812 */ /* 0x040fe200078e3cff */
[----:B------:R-:W3:Y:S01]  /*8c10*/  LDL.64 R136, [R1+0xb0] ;  /* 0x0000b00001887983 */ /* 0x000ee20000100a00 */
[C---:B------:R-:W-:Y:S02]  /*8c20*/  LOP3.LUT R8, R2.reuse, 0x40, RZ, 0x3c, !PT ;  /* 0x0000004002087812 */ /* 0x040fe400078e3cff */
[C---:B------:R-:W-:Y:S01]  /*8c30*/  LOP3.LUT R9, R2.reuse, 0x50, RZ, 0x3c, !PT ;  /* 0x0000005002097812 */ /* 0x040fe200078e3cff */
[----:B------:R-:W4:Y:S01]  /*8c40*/  LDL.64 R124, [R1+0x88] ;  /* 0x00008800017c7983 */ /* 0x000f220000100a00 */
[----:B------:R-:W-:-:S02]  /*8c50*/  LOP3.LUT R10, R2, 0x60, RZ, 0x3c, !PT ;  /* 0x00000060020a7812 */ /* 0x000fc400078e3cff */
[----:B------:R-:W-:Y:S01]  /*8c60*/  LOP3.LUT R11, R2, 0x70, RZ, 0x3c, !PT ;  /* 0x00000070020b7812 */ /* 0x000fe200078e3cff */
[----:B------:R-:W4:Y:S04]  /*8c70*/  LDL.64 R112, [R1+0x198] ;  /* 0x0001980001707983 */ /* 0x000f280000100a00 */
[----:B-1----:R-:W3:Y:S04]  /*8c80*/  LDL.64 R2, [R1+0xd8] ;  /* 0x0000d80001027983 */ /* 0x002ee80000100a00 */
[----:B------:R-:W0:Y:S04]  /*8c90*/  LDGDEPBAR ;  /* 0x00000000000079af */ /* 0x000e280000000000 */
[----:B------:R-:W4:Y:S04]  /*8ca0*/  LDL.64 R116, [R1+0x170] ;  /* 0x0001700001747983 */ /* 0x000f280000100a00 */
[----:B------:R-:W4:Y:S04]  /*8cb0*/  LDL.64 R144, [R1+0x148] ;  /* 0x0001480001907983 */ /* 0x000f280000100a00 */
[----:B------:R-:W4:Y:S04]  /*8cc0*/  LDL.64 R138, [R1+0x120] ;  /* 0x00012000018a7983 */ /* 0x000f280000100a00 */
[----:B------:R-:W4:Y:S04]  /*8cd0*/  LDL.64 R246, [R1+0xd0] ;  /* 0x0000d00001f67983 */ /* 0x000f280000100a00 */
[----:B------:R-:W4:Y:S04]  /*8ce0*/  LDL.64 R248, [R1+0xa8] ;  /* 0x0000a80001f87983 */ /* 0x000f280000100a00 */
[----:B------:R-:W4:Y:S04]  /*8cf0*/  LDL.64 R134, [R1+0x80] ;  /* 0x0000800001867983 */ /* 0x000f280000100a00 */
[----:B------:R-:W-:Y:S04]  /*8d00*/  LDGSTS.E [R4+0x40000], desc[UR60][R250.64], P3 ;  /* 0x40000000fa047fae */ /* 0x000fe8000992187c */
[----:B------:R-:W-:Y:S04]  /*8d10*/  LDGSTS.E [R4+0x40400], desc[UR60][R120.64], P3 ;  /* 0x4040000078047fae */ /* 0x000fe8000992187c */
[----:B------:R-:W4:Y:S04]  /*8d20*/  LDL.64 R240, [R1+0x190] ;  /* 0x0001900001f07983 */ /* 0x000f280000100a00 */
[----:B------:R-:W4:Y:S04]  /*8d30*/  LDL.64 R104, [R1+0x168] ;  /* 0x0001680001687983 */ /* 0x000f280000100a00 */
[----:B------:R-:W4:Y:S04]  /*8d40*/  LDL.64 R120, [R1+0xf8] ;  /* 0x0000f80001787983 */ /* 0x000f280000100a00 */
[----:B------:R-:W-:Y:S04]  /*8d50*/  LDGSTS.E [R4+0x40800], desc[UR60][R98.64], P3 ;  /* 0x4080000062047fae */ /* 0x000fe8000992187c */
[----:B------:R-:W4:Y:S01]  /*8d60*/  LDL.64 R102, [R1+0x140] ;  /* 0x0001400001667983 */ /* 0x000f220000100a00 */
[----:B------:R-:W-:-:S03]  /*8d70*/  VIADD R5, R5, UR8 ;  /* 0x0000000805057c36 */ /* 0x000fc60008000000 */
[----:B------:R-:W4:Y:S04]  /*8d80*/  LDL.64 R130, [R1+0xc8] ;  /* 0x0000c80001827983 */ /* 0x000f280000100a00 */
[----:B------:R-:W4:Y:S04]  /*8d90*/  LDL.64 R98, [R1+0x118] ;  /* 0x0001180001627983 */ /* 0x000f280000100a00 */
[----:B------:R-:W4:Y:S04]  /*8da0*/  LDL.64 R100, [R1+0xa0] ;  /* 0x0000a00001647983 */ /* 0x000f280000100a00 */
[----:B------:R-:W4:Y:S04]  /*8db0*/  LDL.64 R108, [R1+0x78] ;  /* 0x00007800016c7983 */ /* 0x000f280000100a00 */
[----:B------:R-:W4:Y:S04]  /*8dc0*/  LDL.64 R96, [R1+0x188] ;  /* 0x0001880001607983 */ /* 0x000f280000100a00 */
[----:B------:R-:W4:Y:S04]  /*8dd0*/  LDL.64 R106, [R1+0x160] ;  /* 0x00016000016a7983 */ /* 0x000f280000100a00 */
[----:B------:R-:W4:Y:S04]  /*8de0*/  LDL.64 R94, [R1+0x138] ;  /* 0x00013800015e7983 */ /* 0x000f280000100a00 */
[----:B------:R-:W4:Y:S01]  /*8df0*/  LDL.64 R110, [R1+0x110] ;  /* 0x00011000016e7983 */ /* 0x000f220000100a00 */
[----:B------:R-:W-:-:S03]  /*8e00*/  VIADD R6, R6, UR8 ;  /* 0x0000000806067c36 */ /* 0x000fc60008000000 */
[----:B------:R-:W4:Y:S04]  /*8e10*/  LDL.64 R152, [R1+0xe8] ;  /* 0x0000e80001987983 */ /* 0x000f280000100a00 */
[----:B------:R-:W4:Y:S04]  /*8e20*/  LDL.64 R232, [R1+0xc0] ;  /* 0x0000c00001e87983 */ /* 0x000f280000100a00 */
[----:B------:R-:W4:Y:S04]  /*8e30*/  LDL.64 R90, [R1+0x98] ;  /* 0x00009800015a7983 */ /* 0x000f280000100a00 */
[----:B------:R-:W4:Y:S04]  /*8e40*/  LDL.64 R250, [R1+0x70] ;  /* 0x0000700001fa7983 */ /* 0x000f280000100a00 */
[----:B--2---:R-:W-:Y:S04]  /*8e50*/  LDGSTS.E [R4+0x40c00], desc[UR60][R22.64], P3 ;  /* 0x40c0000016047fae */ /* 0x004fe8000992187c */
[----:B------:R-:W-:Y:S04]  /*8e60*/  LDGSTS.E [R4+0x41000], desc[UR60][R114.64], P3 ;  /* 0x4100000072047fae */ /* 0x000fe8000992187c */
[----:B------:R-:W2:Y:S04]  /*8e70*/  LDL.64 R22, [R1+0xf0] ;  /* 0x0000f00001167983 */ /* 0x000ea80000100a00 */
[----:B------:R-:W2:Y:S04]  /*8e80*/  LDL.64 R114, [R1+0x180] ;  /* 0x0001800001727983 */ /* 0x000ea80000100a00 */
[----:B---3--:R-:W-:Y:S04]  /*8e90*/  LDGSTS.E [R4+0x41400], desc[UR60][R2.64], P3 ;  /* 0x4140000002047fae */ /* 0x008fe8000992187c */
[----:B------:R-:W-:Y:S04]  /*8ea0*/  LDGSTS.E [R4+0x41800], desc[UR60][R136.64], P3 ;  /* 0x4180000088047fae */ /* 0x000fe8000992187c */
[----:B----4-:R-:W-:Y:S04]  /*8eb0*/  LDGSTS.E [R4+0x41c00], desc[UR60][R124.64], P3 ;  /* 0x41c000007c047fae */ /* 0x010fe8000992187c */
[----:B------:R-:W-:Y:S04]  /*8ec0*/  LDGSTS.E [R5+0x40080], desc[UR60][R112.64], P3 ;  /* 0x4008000070057fae */ /* 0x000fe8000992187c */
[----:B------:R-:W-:Y:S04]  /*8ed0*/  LDGSTS.E [R5+0x40480], desc[UR60][R116.64], P3 ;  /* 0x4048000074057fae */ /* 0x000fe8000992187c */
[----:B------:R-:W-:Y:S04]  /*8ee0*/  LDGSTS.E [R5+0x40880], desc[UR60][R144.64], P3 ;  /* 0x4088000090057fae */ /* 0x000fe8000992187c */
[----:B------:R-:W-:Y:S01]  /*8ef0*/  LDGSTS.E [R5+0x40c80], desc[UR60][R138.64], P3 ;  /* 0x40c800008a057fae */ /* 0x000fe2000992187c */
[----:B------:R-:W-:-:S02]  /*8f00*/  VIADD R7, R7, UR8 ;  /* 0x0000000807077c36 */ /* 0x000fc40008000000 */
[----:B------:R-:W-:Y:S01]  /*8f10*/  VIADD R8, R8, UR8 ;  /* 0x0000000808087c36 */ /* 0x000fe20008000000 */
[----:B------:R-:W3:Y:S04]  /*8f20*/  LDL.64 R136, [R1+0xe0] ;  /* 0x0000e00001887983 */ /* 0x000ee80000100a00 */
[----:B------:R-:W4:Y:S04]  /*8f30*/  LDL.64 R124, [R1+0xb8] ;  /* 0x0000b800017c7983 */ /* 0x000f280000100a00 */
[----:B------:R-:W4:Y:S04]  /*8f40*/  LDL.64 R112, [R1+0x90] ;  /* 0x0000900001707983 */ /* 0x000f280000100a00 */
[----:B------:R-:W4:Y:S04]  /*8f50*/  LDL.64 R116, [R1+0x1a8] ;  /* 0x0001a80001747983 */ /* 0x000f280000100a00 */
[----:B------:R-:W4:Y:S04]  /*8f60*/  LDL.64 R144, [R1+0x1b0] ;  /* 0x0001b00001907983 */ /* 0x000f280000100a00 */
[----:B------:R-:W-:Y:S04]  /*8f70*/  LDGSTS.E [R5+0x41080], desc[UR60][R120.64], P3 ;  /* 0x4108000078057fae */ /* 0x000fe8000992187c */
[----:B------:R-:W-:Y:S04]  /*8f80*/  LDGSTS.E [R5+0x41480], desc[UR60][R246.64], P3 ;  /* 0x41480000f6057fae */ /* 0x000fe8000992187c */
[----:B------:R-:W-:Y:S04]  /*8f90*/  LDGSTS.E [R5+0x41880], desc[UR60][R248.64], P3 ;  /* 0x41880000f8057fae */ /* 0x000fe8000992187c */
[----:B------:R-:W-:Y:S04]  /*8fa0*/  LDGSTS.E [R5+0x41c80], desc[UR60][R134.64], P3 ;  /* 0x41c8000086057fae */ /* 0x000fe8000992187c */
[----:B------:R-:W-:Y:S04]  /*8fb0*/  LDGSTS.E [R6+0x40100], desc[UR60][R240.64], P3 ;  /* 0x40100000f0067fae */ /* 0x000fe8000992187c */
[----:B------:R-:W-:Y:S04]  /*8fc0*/  LDGSTS.E [R6+0x40500], desc[UR60][R104.64], P3 ;  /* 0x4050000068067fae */ /* 0x000fe8000992187c */
[----:B------:R-:W-:Y:S04]  /*8fd0*/  LDGSTS.E [R6+0x40900], desc[UR60][R102.64], P3 ;  /* 0x4090000066067fae */ /* 0x000fe8000992187c */
[----:B------:R-:W3:Y:S04]  /*8fe0*/  LDL.64 R120, [R1+0x158] ;  /* 0x0001580001787983 */ /* 0x000ee80000100a00 */
[----:B------:R-:W-:Y:S04]  /*8ff0*/  LDGSTS.E [R6+0x40d00], desc[UR60][R98.64], P3 ;  /* 0x40d0000062067fae */ /* 0x000fe8000992187c */
        /* <DEDUP_REMOVED lines=8> */
[----:B------:R-:W-:-:S03]  /*9080*/  IADD3 R9, R9, UR8, RZ ;  /* 0x0000000809097c10 */ /* 0x000fc6000fffe0ff */
[----:B------:R-:W4:Y:S04]  /*9090*/  LDL.64 R2, [R1+0x260] ;  /* 0x0002600001027983 */ /* 0x000f280000100a00 */
[----:B--2---:R-:W-:Y:S04]  /*90a0*/  LDGSTS.E [R6+0x41100], desc[UR60][R22.64], P3 ;  /* 0x4110000016067fae */ /* 0x004fe8000992187c */
[----:B------:R-:W-:Y:S04]  /*90b0*/  LDGSTS.E [R6+0x41500], desc[UR60][R130.64], P3 ;  /* 0x4150000082067fae */ /* 0x000fe8000992187c */
[----:B------:R-:W-:Y:S04]  /*90c0*/  LDGSTS.E [R6+0x41900], desc[UR60][R100.64], P3 ;  /* 0x4190000064067fae */ /* 0x000fe8000992187c */
[----:B------:R-:W-:Y:S04]  /*90d0*/  LDGSTS.E [R6+0x41d00], desc[UR60][R108.64], P3 ;  /* 0x41d000006c067fae */ /* 0x000fe8000992187c */
[----:B------:R-:W-:Y:S04]  /*90e0*/  LDGSTS.E [R7+0x40180], desc[UR60][R96.64], P3 ;  /* 0x4018000060077fae */ /* 0x000fe8000992187c */
[----:B------:R-:W2:Y:S04]  /*90f0*/  LDL.64 R22, [R1+0x108] ;  /* 0x0001080001167983 */ /* 0x000ea80000100a00 */
[----:B------:R-:W-:Y:S04]  /*9100*/  LDGSTS.E [R7+0x40580], desc[UR60][R106.64], P3 ;  /* 0x405800006a077fae */ /* 0x000fe8000992187c */
[----:B------:R-:W-:Y:S04]  /*9110*/  LDGSTS.E [R7+0x40980], desc[UR60][R94.64], P3 ;  /* 0x409800005e077fae */ /* 0x000fe8000992187c */
[----:B------:R-:W-:Y:S04]  /*9120*/  LDGSTS.E [R7+0x40d80], desc[UR60][R110.64], P3 ;  /* 0x40d800006e077fae */ /* 0x000fe8000992187c */
[----:B------:R-:W-:Y:S04]  /*9130*/  LDGSTS.E [R7+0x41180], desc[UR60][R152.64], P3 ;  /* 0x4118000098077fae */ /* 0x000fe8000992187c */
[----:B------:R-:W-:Y:S04]  /*9140*/  LDGSTS.E [R7+0x41580], desc[UR60][R232.64], P3 ;  /* 0x41580000e8077fae */ /* 0x000fe8000992187c */
[----:B------:R-:W-:Y:S04]  /*9150*/  LDGSTS.E [R7+0x41980], desc[UR60][R90.64], P3 ;  /* 0x419800005a077fae */ /* 0x000fe8000992187c */
[----:B------:R-:W-:Y:S04]  /*9160*/  LDGSTS.E [R7+0x41d80], desc[UR60][R250.64], P3 ;  /* 0x41d80000fa077fae */ /* 0x000fe8000992187c */
[----:B------:R-:W-:Y:S04]  /*9170*/  LDGSTS.E [R8+0x40200], desc[UR60][R114.64], P3 ;  /* 0x4020000072087fae */ /* 0x000fe8000992187c */
[----:B------:R-:W2:Y:S04]  /*9180*/  LDL.64 R130, [R1+0x1f8] ;  /* 0x0001f80001827983 */ /* 0x000ea80000100a00 */
[----:B------:R-:W2:Y:S04]  /*9190*/  LDL.64 R100, [R1+0x210] ;  /* 0x0002100001647983 */ /* 0x000ea80000100a00 */
[----:B------:R-:W2:Y:S04]  /*91a0*/  LDL.64 R114, [R1+0x1c8] ;  /* 0x0001c80001727983 */ /* 0x000ea80000100a00 */
[----:B------:R-:W2:Y:S04]  /*91b0*/  LDL.64 R108, [R1+0x218] ;  /* 0x00021800016c7983 */ /* 0x000ea80000100a00 */
[----:B------:R-:W2:Y:S04]  /*91c0*/  LDL.64 R96, [R1+0x220] ;  /* 0x0002200001607983 */ /* 0x000ea80000100a00 */
[----:B------:R-:W2:Y:S04]  /*91d0*/  LDL.64 R106, [R1+0x228] ;  /* 0x00022800016a7983 */ /* 0x000ea80000100a00 */
[----:B------:R-:W2:Y:S04]  /*91e0*/  LDL.64 R94, [R1+0x230] ;  /* 0x00023000015e7983 */ /* 0x000ea80000100a00 */
[----:B------:R-:W2:Y:S04]  /*91f0*/  LDL.64 R110, [R1+0x238] ;  /* 0x00023800016e7983 */ /* 0x000ea80000100a00 */
[----:B---3--:R-:W-:Y:S04]  /*9200*/  LDGSTS.E [R8+0x40600], desc[UR60][R120.64], P3 ;  /* 0x4060000078087fae */ /* 0x008fe8000992187c */
[----:B------:R-:W3:Y:S04]  /*9210*/  LDL.64 R152, [R1+0x240] ;  /* 0x0002400001987983 */ /* 0x000ee80000100a00 */
[----:B------:R-:W3:Y:S04]  /*9220*/  LDL.64 R232, [R1+0x248] ;  /* 0x0002480001e87983 */ /* 0x000ee80000100a00 */
[----:B------:R-:W3:Y:S04]  /*9230*/  LDL.64 R120, [R1+0x200] ;  /* 0x0002000001787983 */ /* 0x000ee80000100a00 */
[----:B----4-:R-:W-:Y:S04]  /*9240*/  LDGSTS.E [R8+0x40a00], desc[UR60][R98.64], P3 ;  /* 0x40a0000062087fae */ /* 0x010fe8000992187c */
[----:B------:R-:W4:Y:S04]  /*9250*/  LDL.64 R90, [R1+0x250] ;  /* 0x00025000015a7983 */ /* 0x000f280000100a00 */
[----:B------:R-:W4:Y:S04]  /*9260*/  LDL.64 R250, [R1+0x258] ;  /* 0x0002580001fa7983 */ /* 0x000f280000100a00 */
[----:B------:R-:W4:Y:S01]  /*9270*/  LDL.64 R98, [R1+0x208] ;  /* 0x0002080001627983 */ /* 0x000f220000100a00 */
[----:B------:R-:W-:-:S02]  /*9280*/  VIADD R10, R10, UR8 ;  /* 0x000000080a0a7c36 */ /* 0x000fc40008000000 */
[----:B------:R-:W-:Y:S01]  /*9290*/  VIADD R11, R11, UR8 ;  /* 0x000000080b0b7c36 */ /* 0x000fe20008000000 */
[----:B--2---:R-:W-:Y:S04]  /*92a0*/  LDGSTS.E [R8+0x40e00], desc[UR60][R22.64], P3 ;  /* 0x40e0000016087fae */ /* 0x004fe8000992187c */
[----:B------:R-:W-:Y:S04]  /*92b0*/  LDGSTS.E [R8+0x41200], desc[UR60][R136.64], P3 ;  /* 0x4120000088087fae */ /* 0x000fe8000992187c */
[----:B------:R-:W-:Y:S04]  /*92c0*/  LDGSTS.E [R8+0x41600], desc[UR60][R124.64], P3 ;  /* 0x416000007c087fae */ /* 0x000fe8000992187c */
[----:B------:R-:W2:Y:S04]  /*92d0*/  LDL.64 R22, [R1+0x268] ;  /* 0x0002680001167983 */ /* 0x000ea80000100a00 */
[----:B------:R-:W2:Y:S04]  /*92e0*/  LDL.LU.64 R136, [R1+0x7f0] ;  /* 0x0007f00001887983 */ /* 0x000ea80000300a00 */
[----:B------:R-:W2:Y:S04]  /*92f0*/  LDL.LU.64 R124, [R1+0x7e8] ;  /* 0x0007e800017c7983 */ /* 0x000ea80000300a00 */
[----:B------:R-:W-:Y:S04]  /*9300*/  LDGSTS.E [R8+0x41a00], desc[UR60][R112.64], P3 ;  /* 0x41a0000070087fae */ /* 0x000fe8000992187c */
[----:B------:R-:W-:Y:S04]  /*9310*/  LDGSTS.E [R8+0x41e00], desc[UR60][R116.64], P3 ;  /* 0x41e0000074087fae */ /* 0x000fe8000992187c */
[----:B------:R-:W-:Y:S04]  /*9320*/  LDGSTS.E [R9+0x40280], desc[UR60][R144.64], P3 ;  /* 0x4028000090097fae */ /* 0x000fe8000992187c */
[----:B------:R-:W2:Y:S04]  /*9330*/  LDL.LU.64 R112, [R1+0x7e0] ;  /* 0x0007e00001707983 */ /* 0x000ea80000300a00 */
        /* <DEDUP_REMOVED lines=20> */
[----:B---3--:R-:W-:Y:S04]  /*9480*/  LDGSTS.E [R10+0x40b00], desc[UR60][R120.64], P3 ;  /* 0x40b00000780a7fae */ /* 0x008fe8000992187c */
[----:B----4-:R-:W-:Y:S04]  /*9490*/  LDGSTS.E [R10+0x40f00], desc[UR60][R98.64], P3 ;  /* 0x40f00000620a7fae */ /* 0x010fe8000992187c */
[----:B------:R-:W-:Y:S04]  /*94a0*/  LDGSTS.E [R10+0x41300], desc[UR60][R100.64], P3 ;  /* 0x41300000640a7fae */ /* 0x000fe8000992187c */
[----:B------:R-:W3:Y:S04]  /*94b0*/  LDL.LU.64 R120, [R1+0x60] ;  /* 0x0000600001787983 */ /* 0x000ee80000300a00 */
[----:B------:R-:W4:Y:S04]  /*94c0*/  LDL.LU.64 R98, [R1+0x58] ;  /* 0x0000580001627983 */ /* 0x000f280000300a00 */
[----:B------:R-:W3:Y:S04]  /*94d0*/  LDL.LU.64 R100, [R1+0x788] ;  /* 0x0007880001647983 */ /* 0x000ee80000300a00 */
[----:B------:R-:W-:Y:S04]  /*94e0*/  LDGSTS.E [R10+0x41700], desc[UR60][R108.64], P3 ;  /* 0x417000006c0a7fae */ /* 0x000fe8000992187c */
[----:B------:R-:W-:Y:S04]  /*94f0*/  LDGSTS.E [R10+0x41b00], desc[UR60][R96.64], P3 ;  /* 0x41b00000600a7fae */ /* 0x000fe8000992187c */
[----:B------:R-:W-:Y:S04]  /*9500*/  LDGSTS.E [R10+0x41f00], desc[UR60][R106.64], P3 ;  /* 0x41f000006a0a7fae */ /* 0x000fe8000992187c */
[----:B------:R-:W3:Y:S04]  /*9510*/  LDL.LU.64 R108, [R1+0x780] ;  /* 0x00078000016c7983 */ /* 0x000ee80000300a00 */
[----:B------:R-:W3:Y:S04]  /*9520*/  LDL.LU.64 R96, [R1+0x778] ;  /* 0x0007780001607983 */ /* 0x000ee80000300a00 */
[----:B------:R-:W3:Y:S04]  /*9530*/  LDL.LU.64 R106, [R1+0x770] ;  /* 0x00077000016a7983 */ /* 0x000ee80000300a00 */
[----:B------:R-:W-:Y:S04]  /*9540*/  LDGSTS.E [R11+0x40380], desc[UR60][R94.64], P3 ;  /* 0x403800005e0b7fae */ /* 0x000fe8000992187c */
[----:B------:R-:W-:Y:S04]  /*9550*/  LDGSTS.E [R11+0x40780], desc[UR60][R110.64], P3 ;  /* 0x407800006e0b7fae */ /* 0x000fe8000992187c */
[----:B------:R-:W-:Y:S04]  /*9560*/  LDGSTS.E [R11+0x40b80], desc[UR60][R152.64], P3 ;  /* 0x40b80000980b7fae */ /* 0x000fe8000992187c */
[----:B------:R-:W3:Y:S04]  /*9570*/  LDL.LU.64 R94, [R1+0x768] ;  /* 0x00076800015e7983 */ /* 0x000ee80000300a00 */
[----:B------:R-:W3:Y:S04]  /*9580*/  LDL.LU.64 R110, [R1+0x760] ;  /* 0x00076000016e7983 */ /* 0x000ee80000300a00 */
[----:B------:R-:W4:Y:S04]  /*9590*/  LDL.LU.64 R152, [R1+0x758] ;  /* 0x0007580001987983 */ /* 0x000f280000300a00 */
[----:B------:R-:W-:Y:S04]  /*95a0*/  LDGSTS.E [R11+0x40f80], desc[UR60][R232.64], P3 ;  /* 0x40f80000e80b7fae */ /* 0x000fe8000992187c */
[----:B------:R-:W-:Y:S04]  /*95b0*/  LDGSTS.E [R11+0x41380], desc[UR60][R90.64], P3 ;  /* 0x413800005a0b7fae */ /* 0x000fe8000992187c */
[----:B------:R-:W-:Y:S04]  /*95c0*/  LDGSTS.E [R11+0x41780], desc[UR60][R250.64], P3 ;  /* 0x41780000fa0b7fae */ /* 0x000fe8000992187c */
[----:B------:R1:W-:Y:S01]  /*95d0*/  LDGSTS.E [R11+0x41b80], desc[UR60][R2.64], P3 ;  /* 0x41b80000020b7fae */ /* 0x0003e2000992187c */
[----:B------:R-:W-:-:S03]  /*95e0*/  VIADD R252, R252, 0xffffff5e ;  /* 0xffffff5efcfc7836 */ /* 0x000fc60000000000 */
[----:B------:R-:W3:Y:S04]  /*95f0*/  LDL.LU.64 R232, [R1+0x750] ;  /* 0x0007500001e87983 */ /* 0x000ee80000300a00 */
[----:B------:R-:W3:Y:S01]  /*9600*/  LDL.LU.64 R90, [R1+0x748] ;  /* 0x00074800015a7983 */ /* 0x000ee20000300a00 */
[----:B-1----:R-:W1:Y:S03]  /*9610*/  LDC R2, c[0x0][0x230] ;  /* 0x00008c00ff027b82 */ /* 0x002e660000000800 */
[----:B------:R-:W3:Y:S05]  /*9620*/  LDL.LU.64 R250, [R1+0x740] ;  /* 0x0007400001fa7983 */ /* 0x000eea0000300a00 */
[----:B------:R-:W3:Y:S01]  /*9630*/  LDC R3, c[0x0][0x230] ;  /* 0x00008c00ff037b82 */ /* 0x000ee20000000800 */
[----:B--2---:R2:W-:Y:S04]  /*9640*/  LDGSTS.E [R11+0x41f80], desc[UR60][R22.64], P3 ;  /* 0x41f80000160b7fae */ /* 0x0045e8000992187c */
[----:B------:R-:W0:Y:S03]  /*9650*/  LDGDEPBAR ;  /* 0x00000000000079af */ /* 0x000e260000000000 */
[----:B------:R-:W-:Y:S01]  /*9660*/  BAR.SYNC.DEFER_BLOCKING 0x0 ;  /* 0x0000000000007b1d */ /* 0x000fe20000010000 */
[----:B------:R-:W-:Y:S01]  /*9670*/  ISETP.GE.U32.AND P3, PT, R252, 0x7ffffedf, PT ;  /* 0x7ffffedffc00780c */ /* 0x000fe20003f66070 */
[----:B------:R-:W-:-:S06]  /*9680*/  VIADD R252, R92, 0xffffff5d ;  /* 0xffffff5d5cfc7836 */ /* 0x000fcc0000000000 */
[----:B--2---:R-:W2:Y:S08]  /*9690*/  LDC R23, c[0x0][0x230] ;  /* 0x00008c00ff177b82 */ /* 0x004eb00000000800 */
[----:B------:R-:W3:Y:S01]  /*96a0*/  LDC R22, c[0x0][0x230] ;  /* 0x00008c00ff167b82 */ /* 0x000ee20000000800 */
[----:B----4-:R-:W-:-:S04]  /*96b0*/  IMAD.SHL.U32 R152, R152, 0x80, RZ ;  /* 0x0000008098987824 */ /* 0x010fc800078e00ff */
[----:B------:R-:W-:-:S04]  /*96c0*/  IMAD.WIDE R92, R152, 0x4, R24 ;  /* 0x00000004985c7825 */ /* 0x000fc800078e0218 */
[----:B-1----:R-:W-:Y:S01]  /*96d0*/  VIADD R24, R2, 0xffffff5c ;  /* 0xffffff5c02187836 */ /* 0x002fe20000000000 */
[----:B------:R-:W-:Y:S01]  /*96e0*/  @!PT LDS RZ, [RZ] ;  /* 0x00000000fffff984 */ /* 0x000fe20000000800 */
[----:B------:R-:W-:Y:S01]  /*96f0*/  @!PT LDS RZ, [RZ] ;  /* 0x00000000fffff984 */ /* 0x000fe20000000800 */
[----:B------:R-:W-:Y:S01]  /*9700*/  @!PT LDS RZ, [RZ] ;  /* 0x00000000fffff984 */ /* 0x000fe20000000800 */
[----:B------:R-:W-:Y:S01]  /*9710*/  LDGSTS.E [R245+0x10000], desc[UR60][R92.64], !P4 ;  /* 0x100000005cf57fae */ /* 0x000fe2000e12187c */
[----:B------:R-:W1:Y:S01]  /*9720*/  LDC R2, c[0x0][0x230] ;  /* 0x00008c00ff027b82 */ /* 0x000e620000000800 */
[----:B------:R-:W-:Y:S02]  /*9730*/  IMAD.WIDE R114, R152, 0x4, R114 ;  /* 0x0000000498727825 */ /* 0x000fe400078e0272 */
[----:B------:R4:W-:Y:S02]  /*9740*/  STL.64 [R1+0x558], R92 ;  /* 0x0005585c01007387 */ /* 0x0009e40000100a00 */
[----:B------:R-:W-:Y:S02]  /*9750*/  VIADD R25, R89, 0xffffff3f ;  /* 0xffffff3f59197836 */ /* 0x000fe40000000000 */
[----:B------:R3:W-:Y:S01]  /*9760*/  LDGSTS.E [R245+0x10004], desc[UR60][R114.64], !P0 ;  /* 0x1000400072f57fae */ /* 0x0007e2000c12187c */
[----:B------:R-:W1:Y:S01]  /*9770*/  LDC R89, c[0x0][0x230] ;  /* 0x00008c00ff597b82 */ /* 0x000e620000000800 */
[----:B------:R-:W-:Y:S01]  /*9780*/  ISETP.GE.U32.AND P4, PT, R252, 0x7ffffede, PT ;  /* 0x7ffffedefc00780c */ /* 0x000fe20003f86070 */
[----:B------:R-:W-:Y:S01]  /*9790*/  IMAD.WIDE R98, R152, 0x4, R98 ;  /* 0x0000000498627825 */ /* 0x000fe200078e0262 */
[----:B------:R-:W-:Y:S01]  /*97a0*/  ISETP.GE.U32.AND P0, PT, R24, 0x7ffffedd, PT ;  /* 0x7ffffedd1800780c */ /* 0x000fe20003f06070 */
[----:B----4-:R-:W4:Y:S02]  /*97b0*/  LDL.LU.64 R92, [R1+0x738] ;  /* 0x00073800015c7983 */ /* 0x010f240000300a00 */
[----:B------:R-:W-:-:S02]  /*97c0*/  VIADD R24, R88, 0xffffff3e ;  /* 0xffffff3e58187836 */ /* 0x000fc40000000000 */
[----:B------:R-:W1:Y:S01]  /*97d0*/  LDC R252, c[0x0][0x230] ;  /* 0x00008c00fffc7b82 */ /* 0x000e620000000800 */
[----:B------:R3:W-:Y:S07]  /*97e0*/  STL.64 [R1+0x550], R114 ;  /* 0x0005507201007387 */ /* 0x0007ee0000100a00 */
[----:B------:R-:W1:Y:S01]  /*97f0*/  LDC R88, c[0x0][0x230] ;  /* 0x00008c00ff587b82 */ /* 0x000e620000000800 */
[----:B---3--:R-:W-:-:S05]  /*9800*/  IMAD.WIDE R114, R152, 0x4, R120 ;  /* 0x0000000498727825 */ /* 0x008fca00078e0278 */
[----:B------:R3:W-:Y:S01]  /*9810*/  LDGSTS.E [R245+0x10008], desc[UR60][R114.64], !P5 ;  /* 0x1000800072f57fae */ /* 0x0007e2000e92187c */
[----:B------:R-:W-:Y:S01]  /*9820*/  ISETP.GE.U32.AND P5, PT, R25, 0x7ffffec0, PT ;  /* 0x7ffffec01900780c */ /* 0x000fe20003fa6070 */
[----:B------:R-:W-:Y:S02]  /*9830*/  VIADD R25, R22, 0xffffff3c ;  /* 0xffffff3c16197836 */ /* 0x000fe40000000000 */
[----:B------:R3:W-:Y:S04]  /*9840*/  STL.64 [R1+0x548], R114 ;  /* 0x0005487201007387 */ /* 0x0007e80000100a00 */
[----:B------:R3:W-:Y:S01]  /*9850*/  LDGSTS.E [R245+0x1000c], desc[UR60][R98.64], !P1 ;  /* 0x1000c00062f57fae */ /* 0x0007e2000c92187c */
[----:B------:R-:W-:Y:S01]  /*9860*/  ISETP.GE.U32.AND P1, PT, R24, 0x7ffffebf, PT ;  /* 0x7ffffebf1800780c */ /* 0x000fe20003f26070 */
[----:B--2---:R-:W-:-:S02]  /*9870*/  VIADD R24, R23, 0xffffff3d ;  /* 0xffffff3d17187836 */ /* 0x004fc40000000000 */
[----:B------:R2:W-:Y:S01]  /*9880*/  STL.64 [R1+0x540], R98 ;  /* 0x0005406201007387 */ /* 0x0005e20000100a00 */
[----:B------:R-:W-:-:S04]  /*9890*/  IMAD.WIDE R22, R152, 0x4, R44 ;  /* 0x0000000498167825 */ /* 0x000fc800078e022c */
[----:B---3--:R-:W-:-:S04]  /*98a0*/  IMAD.WIDE R114, R152, 0x4, R66 ;  /* 0x0000000498727825 */ /* 0x008fc800078e0242 */
[----:B--2---:R-:W-:Y:S01]  /*98b0*/  IMAD.WIDE R98, R152, 0x4, R30 ;  /* 0x0000000498627825 */ /* 0x004fe200078e021e */
[----:B------:R-:W-:Y:S01]  /*98c0*/  STL.64 [R1+0x538], R114 ;  /* 0x0005387201007387 */ /* 0x000fe20000100a00 */
[----:B------:R-:W2:Y:S03]  /*98d0*/  LDC R30, c[0x0][0x230] ;  /* 0x00008c00ff1e7b82 */ /* 0x000ea60000000800 */
[----:B------:R-:W-:Y:S01]  /*98e0*/  LDGSTS.E [R245+0x14000], desc[UR60][R114.64], !P2 ;  /* 0x1400000072f57fae */ /* 0x000fe2000d12187c */
[----:B------:R-:W-:-:S03]  /*98f0*/  ISETP.GE.U32.AND P2, PT, R24, 0x7ffffebe, PT ;  /* 0x7ffffebe1800780c */ /* 0x000fc60003f46070 */
[----:B------:R3:W-:Y:S01]  /*9900*/  STL.64 [R1+0x530], R98 ;  /* 0x0005306201007387 */ /* 0x0007e20000100a00 */
[----:B------:R-:W-:Y:S01]  /*9910*/  IADD3 R24, R3, -0xe1, RZ ;  /* 0xffffff1f03187810 */ /* 0x000fe20007ffe0ff */
[----:B------:R-:W2:Y:S02]  /*9920*/  LDC R31, c[0x0][0x230] ;  /* 0x00008c00ff1f7b82 */ /* 0x000ea40000000800 */
[----:B------:R3:W-:Y:S01]  /*9930*/  LDGSTS.E [R245+0x14004], desc[UR60][R98.64], !P3 ;  /* 0x1400400062f57fae */ /* 0x0007e2000d92187c */
[----:B------:R-:W-:Y:S01]  /*9940*/  ISETP.GE.U32.AND P3, PT, R25, 0x7ffffebd, PT ;  /* 0x7ffffebd1900780c */ /* 0x000fe20003f66070 */
[----:B-1----:R-:W-:Y:S02]  /*9950*/  VIADD R25, R2, 0xffffff1e ;  /* 0xffffff1e02197836 */ /* 0x002fe40000000000 */
[----:B------:R1:W-:Y:S01]  /*9960*/  STL.64 [R1+0x528], R22 ;  /* 0x0005281601007387 */ /* 0x0003e20000100a00 */
[----:B------:R-:W-:Y:S02]  /*9970*/  IMAD.WIDE R2, R152, 0x4, R26 ;  /* 0x0000000498027825 */ /* 0x000fe400078e021a */
[----:B------:R-:W2:Y:S01]  /*9980*/  LDC R26, c[0x0][0x230] ;  /* 0x00008c00ff1a7b82 */ /* 0x000ea20000000800 */
[----:B------:R1:W-:Y:S01]  /*9990*/  LDGSTS.E [R245+0x14008], desc[UR60][R22.64], !P4 ;  /* 0x1400800016f57fae */ /* 0x0003e2000e12187c */
[----:B------:R-:W-:Y:S01]  /*99a0*/  ISETP.GE.U32.AND P4, PT, R24, 0x7ffffea0, PT ;  /* 0x7ffffea01800780c */ /* 0x000fe20003f86070 */
[----:B------:R-:W-:-:S02]  /*99b0*/  VIADD R24, R89, 0xffffff1d ;  /* 0xffffff1d59187836 */ /* 0x000fc40000000000 */
[----:B---3--:R-:W-:-:S03]  /*99c0*/  IMAD.WIDE R98, R152, 0x4, R62 ;  /* 0x0000000498627825 */ /* 0x008fc600078e023e */
[----:B------:R-:W3:Y:S01]  /*99d0*/  LDC R27, c[0x0][0x230] ;  /* 0x00008c00ff1b7b82 */ /* 0x000ee20000000800 */
[----:B-1----:R-:W-:-:S07]  /*99e0*/  IMAD.WIDE R22, R152, 0x4, R38 ;  /* 0x0000000498167825 */ /* 0x002fce00078e0226 */
[----:B------:R-:W1:Y:S01]  /*99f0*/  LDC R39, c[0x0][0x230] ;  /* 0x00008c00ff277b82 */ /* 0x000e620000000800 */
[----:B------:R2:W-:Y:S04]  /*9a00*/  STL.64 [R1+0x520], R22 ;  /* 0x0005201601007387 */ /* 0x0005e80000100a00 */
[----:B------:R2:W-:Y:S03]  /*9a10*/  LDGSTS.E [R245+0x1400c], desc[UR60][R22.64], !P0 ;  /* 0x1400c00016f57fae */ /* 0x0005e6000c12187c */
[----:B------:R-:W3:Y:S01]  /*9a20*/  LDC R38, c[0x0][0x230] ;  /* 0x00008c00ff267b82 */ /* 0x000ee20000000800 */
[----:B------:R2:W-:Y:S04]  /*9a30*/  STL.64 [R1+0x518], R2 ;  /* 0x0005180201007387 */ /* 0x0005e80000100a00 */
[----:B------:R2:W-:Y:S02]  /*9a40*/  LDGSTS.E [R245+0x18000], desc[UR60][R2.64], !P5 ;  /* 0x1800000002f57fae */ /* 0x0005e4000e92187c */
[----:B--2---:R-:W-:Y:S01]  /*9a50*/  IMAD.WIDE R22, R152, 0x4, R40 ;  /* 0x0000000498167825 */ /* 0x004fe200078e0228 */
[----:B------:R-:W-:Y:S01]  /*9a60*/  ISETP.GE.U32.AND P5, PT, R24, 0x7ffffe9e, PT ;  /* 0x7ffffe9e1800780c */ /* 0x000fe20003fa6070 */
[----:B------:R-:W2:Y:S02]  /*9a70*/  LDC R41, c[0x0][0x230] ;  /* 0x00008c00ff297b82 */ /* 0x000ea40000000800 */
[----:B------:R-:W-:Y:S01]  /*9a80*/  IMAD.WIDE R2, R152, 0x4, R54 ;  /* 0x0000000498027825 */ /* 0x000fe200078e0236 */
[----:B------:R1:W-:Y:S05]  /*9a90*/  STL.64 [R1+0x510], R22 ;  /* 0x0005101601007387 */ /* 0x0003ea0000100a00 */
[----:B------:R-:W2:Y:S01]  /*9aa0*/  LDC R40, c[0x0][0x230] ;  /* 0x00008c00ff287b82 */ /* 0x000ea20000000800 */
[----:B------:R-:W-:Y:S01]  /*9ab0*/  LDGSTS.E [R245+0x18004], desc[UR60][R22.64], !P1 ;  /* 0x1800400016f57fae */ /* 0x000fe2000c92187c */
[----:B------:R-:W-:-:S03]  /*9ac0*/  VIADD R24, R88, 0xffffff7b ;  /* 0xffffff7b58187836 */ /* 0x000fc60000000000 */
[----:B------:R-:W-:Y:S01]  /*9ad0*/  STL.64 [R1+0x508], R2 ;  /* 0x0005080201007387 */ /* 0x000fe20000100a00 */
[----:B------:R-:W-:Y:S01]  /*9ae0*/  IMAD.WIDE R88, R152, 0x4, R34 ;  /* 0x0000000498587825 */ /* 0x000fe200078e0222 */
[----:B------:R-:W-:Y:S01]  /*9af0*/  ISETP.GE.U32.AND P0, PT, R25, 0x7ffffe9f, PT ;  /* 0x7ffffe9f1900780c */ /* 0x000fe20003f06070 */
[----:B------:R-:W4:Y:S01]  /*9b00*/  LDC R34, c[0x0][0x230] ;  /* 0x00008c00ff227b82 */ /* 0x000f220000000800 */
[----:B------:R3:W-:Y:S04]  /*9b10*/  LDGSTS.E [R245+0x18008], desc[UR60][R2.64], !P2 ;  /* 0x1800800002f57fae */ /* 0x0007e8000d12187c */
[----:B-1----:R-:W4:Y:S03]  /*9b20*/  LDL.LU.64 R22, [R1+0x50] ;  /* 0x0000500001167983 */ /* 0x002f260000300a00 */
[----:B------:R-:W1:Y:S01]  /*9b30*/  LDC R35, c[0x0][0x230] ;  /* 0x00008c00ff237b82 */ /* 0x000e620000000800 */
[----:B------:R-:W4:Y:S04]  /*9b40*/  LDL.LU.64 R114, [R1+0x48] ;  /* 0x0000480001727983 */ /* 0x000f280000300a00 */
[----:B------:R3:W-:Y:S04]  /*9b50*/  STL.64 [R1+0x500], R98 ;  /* 0x0005006201007387 */ /* 0x0007e80000100a00 */
[----:B------:R-:W-:Y:S01]  /*9b60*/  LDGSTS.E [R245+0x1800c], desc[UR60][R98.64], !P3 ;  /* 0x1800c00062f57fae */ /* 0x000fe2000d92187c */
[----:B------:R-:W-:-:S03]  /*9b70*/  ISETP.GE.U32.AND P2, PT, R24, 0x7ffffefc, PT ;  /* 0x7ffffefc1800780c */ /* 0x000fc60003f46070 */
[----:B---3--:R-:W3:Y:S04]  /*9b80*/  LDL.LU.64 R98, [R1+0x40] ;  /* 0x0000400001627983 */ /* 0x008ee80000300a00 */
[----:B------:R2:W-:Y:S04]  /*9b90*/  STL.64 [R1+0x4f8], R88 ;  /* 0x0004f85801007387 */ /* 0x0005e80000100a00 */
[----:B------:R-:W3:Y:S01]  /*9ba0*/  LDL.LU.64 R120, [R1+0x38] ;  /* 0x0000380001787983 */ /* 0x000ee20000300a00 */
[----:B------:R-:W-:Y:S02]  /*9bb0*/  VIADD R24, R30, 0xffffff7a ;  /* 0xffffff7a1e187836 */ /* 0x000fe40000000000 */
[----:B------:R-:W-:Y:S01]  /*9bc0*/  VIADD R25, R252, 0xffffff1c ;  /* 0xffffff1cfc197836 */ /* 0x000fe20000000000 */
[----:B------:R2:W-:Y:S01]  /*9bd0*/  LDGSTS.E [R245+0x1c000], desc[UR60][R88.64], !P4 ;  /* 0x1c00000058f57fae */ /* 0x0005e2000e12187c */
[----:B------:R-:W-:Y:S01]  /*9be0*/  IMAD.WIDE R2, R152, 0x4, R36 ;  /* 0x0000000498027825 */ /* 0x000fe200078e0224 */
[----:B------:R-:W-:Y:S01]  /*9bf0*/  ISETP.GE.U32.AND P3, PT, R24, 0x7ffffefb, PT ;  /* 0x7ffffefb1800780c */ /* 0x000fe20003f66070 */
[----:B------:R-:W1:Y:S02]  /*9c00*/  LDC R30, c[0x0][0x230] ;  /* 0x00008c00ff1e7b82 */ /* 0x000e640000000800 */
[----:B------:R-:W-:Y:S01]  /*9c10*/  VIADD R24, R26, 0xffffff78 ;  /* 0xffffff781a187836 */ /* 0x000fe20000000000 */
[----:B------:R-:W-:Y:S01]  /*9c20*/  ISETP.GE.U32.AND P1, PT, R25, 0x7ffffe9d, PT ;  /* 0x7ffffe9d1900780c */ /* 0x000fe20003f26070 */
[----:B------:R2:W-:Y:S04]  /*9c30*/  LDGSTS.E [R245+0x1c004], desc[UR60][R2.64], !P0 ;  /* 0x1c00400002f57fae */ /* 0x0005e8000c12187c */
[----:B------:R-:W1:Y:S01]  /*9c40*/  LDC R26, c[0x0][0x230] ;  /* 0x00008c00ff1a7b82 */ /* 0x000e620000000800 */
[----:B------:R-:W-:Y:S01]  /*9c50*/  VIADD R25, R31, 0xffffff79 ;  /* 0xffffff791f197836 */ /* 0x000fe20000000000 */
[----:B------:R2:W-:Y:S02]  /*9c60*/  STL.64 [R1+0x4f0], R2 ;  /* 0x0004f00201007387 */ /* 0x0005e40000100a00 */
[----:B--2---:R-:W-:Y:S01]  /*9c70*/  IMAD.WIDE R88, R152, 0x4, R46 ;  /* 0x0000000498587825 */ /* 0x004fe200078e022e */
[----:B------:R-:W-:-:S02]  /*9c80*/  ISETP.GE.U32.AND P0, PT, R24, 0x7ffffef9, PT ;  /* 0x7ffffef91800780c */ /* 0x000fc40003f06070 */
[----:B------:R-:W-:Y:S01]  /*9c90*/  ISETP.GE.U32.AND P4, PT, R25, 0x7ffffefa, PT ;  /* 0x7ffffefa1900780c */ /* 0x000fe20003f86070 */
[----:B------:R-:W-:Y:S01]  /*9ca0*/  VIADD R25, R39, 0xffffff5b ;  /* 0xffffff5b27197836 */ /* 0x000fe20000000000 */
[----:B------:R-:W-:Y:S01]  /*9cb0*/  LDGSTS.E [R245+0x1c008], desc[UR60][R88.64], !P5 ;  /* 0x1c00800058f57fae */ /* 0x000fe2000e92187c */
[----:B------:R-:W-:Y:S01]  /*9cc0*/  VIADD R24, R38, 0xffffff5a ;  /* 0xffffff5a26187836 */ /* 0x000fe20000000000 */
[----:B------:R-:W2:Y:S01]  /*9cd0*/  LDC R31, c[0x0][0x230] ;  /* 0x00008c00ff1f7b82 */ /* 0x000ea20000000800 */
[----:B------:R-:W-:Y:S01]  /*9ce0*/  IMAD.WIDE R2, R152, 0x4, R42 ;  /* 0x0000000498027825 */ /* 0x000fe200078e022a */
[----:B------:R1:W-:Y:S01]  /*9cf0*/  STL.64 [R1+0x4e8], R88 ;  /* 0x0004e85801007387 */ /* 0x0003e20000100a00 */
[----:B------:R-:W-:-:S05]  /*9d00*/  ISETP.GE.U32.AND P5, PT, R25, 0x7ffffedc, PT ;  /* 0x7ffffedc1900780c */ /* 0x000fca0003fa6070 */
[----:B------:R-:W2:Y:S01]  /*9d10*/  LDC R36, c[0x0][0x230] ;  /* 0x00008c00ff247b82 */ /* 0x000ea20000000800 */
[----:B------:R4:W-:Y:S01]  /*9d20*/  LDGSTS.E [R245+0x1c00c], desc[UR60][R2.64], !P1 ;  /* 0x1c00c00002f57fae */ /* 0x0009e2000c92187c */
[----:B------:R-:W-:Y:S01]  /*9d30*/  ISETP.GE.U32.AND P1, PT, R24, 0x7ffffedb, PT ;  /* 0x7ffffedb1800780c */ /* 0x000fe20003f26070 */
[----:B------:R-:W-:Y:S01]  /*9d40*/  VIADD R24, R41, 0xffffff58 ;  /* 0xffffff5829187836 */ /* 0x000fe20000000000 */
[----:B------:R-:W-:Y:S01]  /*9d50*/  IADD3 R25, R40, -0xa7, RZ ;  /* 0xffffff5928197810 */ /* 0x000fe20007ffe0ff */
[----:B------:R-:W-:-:S03]  /*9d60*/  IMAD.WIDE R20, R152, 0x4, R20 ;  /* 0x0000000498147825 */ /* 0x000fc600078e0214 */
[----:B------:R-:W2:Y:S01]  /*9d70*/  LDC R252, c[0x0][0x230] ;  /* 0x00008c00fffc7b82 */ /* 0x000ea20000000800 */
[----:B-1----:R-:W2:Y:S04]  /*9d80*/  LDL.LU.64 R88, [R1+0x730] ;  /* 0x0007300001587983 */ /* 0x002ea80000300a00 */
[----:B------:R1:W-:Y:S01]  /*9d90*/  STL.64 [R1+0x4e0], R2 ;  /* 0x0004e00201007387 */ /* 0x0003e20000100a00 */
[----:B----4-:R-:W-:-:S04]  /*9da0*/  IMAD.WIDE R22, R152, 0x4, R22 ;  /* 0x0000000498167825 */ /* 0x010fc800078e0216 */
[----:B-1----:R-:W-:Y:S01]  /*9db0*/  IMAD.WIDE R2, R152, 0x4, R114 ;  /* 0x0000000498027825 */ /* 0x002fe200078e0272 */
[----:B------:R-:W-:Y:S01]  /*9dc0*/  LDGSTS.E [R239+0x10000], desc[UR60][R22.64], !P2 ;  /* 0x1000000016ef7fae */ /* 0x000fe2000d12187c */
[----:B------:R-:W-:-:S03]  /*9dd0*/  ISETP.GE.U32.AND P2, PT, R25, 0x7ffffeda, PT ;  /* 0x7ffffeda1900780c */ /* 0x000fc60003f46070 */
[----:B------:R1:W-:Y:S01]  /*9de0*/  LDGSTS.E [R239+0x10004], desc[UR60][R2.64], !P3 ;  /* 0x1000400002ef7fae */ /* 0x0003e2000d92187c */
[----:B------:R-:W-:Y:S01]  /*9df0*/  ISETP.GE.U32.AND P3, PT, R24, 0x7ffffed9, PT ;  /* 0x7ffffed91800780c */ /* 0x000fe20003f66070 */
[----:B------:R-:W-:Y:S02]  /*9e00*/  VIADD R24, R26, 0xffffff3b ;  /* 0xffffff3b1a187836 */ /* 0x000fe40000000000 */
[----:B------:R-:W-:Y:S01]  /*9e10*/  STL.64 [R1+0x4d8], R22 ;  /* 0x0004d81601007387 */ /* 0x000fe20000100a00 */
[----:B------:R-:W-:Y:S01]  /*9e20*/  VIADD R25, R27, 0xffffff3a ;  /* 0xffffff3a1b197836 */ /* 0x000fe20000000000 */
[----:B------:R-:W4:Y:S02]  /*9e30*/  LDC R26, c[0x0][0x230] ;  /* 0x00008c00ff1a7b82 */ /* 0x000f240000000800 */
[----:B------:R1:W-:Y:S06]  /*9e40*/  STL.64 [R1+0x4d0], R2 ;  /* 0x0004d00201007387 */ /* 0x0003ec0000100a00 */
[----:B------:R-:W4:Y:S01]  /*9e50*/  LDC R27, c[0x0][0x230] ;  /* 0x00008c00ff1b7b82 */ /* 0x000f220000000800 */
[----:B---3--:R-:W-:-:S04]  /*9e60*/  IMAD.WIDE R98, R152, 0x4, R98 ;  /* 0x0000000498627825 */ /* 0x008fc800078e0262 */
[----:B-1----:R-:W-:-:S04]  /*9e70*/  IMAD.WIDE R2, R152, 0x4, R50 ;  /* 0x0000000498027825 */ /* 0x002fc800078e0232 */
[----:B------:R-:W-:Y:S01]  /*9e80*/  IMAD.WIDE R22, R152, 0x4, R120 ;  /* 0x0000000498167825 */ /* 0x000fe200078e0278 */
[----:B------:R-:W-:Y:S04]  /*9e90*/  STL.64 [R1+0x4c8], R98 ;  /* 0x0004c86201007387 */ /* 0x000fe80000100a00 */
[----:B------:R-:W-:Y:S01]  /*9ea0*/  LDGSTS.E [R239+0x10008], desc[UR60][R98.64], !P4 ;  /* 0x1000800062ef7fae */ /* 0x000fe2000e12187c */
[----:B------:R-:W-:-:S03]  /*9eb0*/  ISETP.GE.U32.AND P4, PT, R24, 0x7ffffebc, PT ;  /* 0x7ffffebc1800780c */ /* 0x000fc60003f86070 */
[----:B------:R1:W-:Y:S04]  /*9ec0*/  STL.64 [R1+0x4c0], R22 ;  /* 0x0004c01601007387 */ /* 0x0003e80000100a00 */
[----:B------:R1:W-:Y:S01]  /*9ed0*/  LDGSTS.E [R239+0x1000c], desc[UR60][R22.64], !P0 ;  /* 0x1000c00016ef7fae */ /* 0x0003e2000c12187c */
[----:B------:R-:W-:-:S03]  /*9ee0*/  ISETP.GE.U32.AND P0, PT, R25, 0x7ffffebb, PT ;  /* 0x7ffffebb1900780c */ /* 0x000fc60003f06070 */
[----:B------:R3:W-:Y:S04]  /*9ef0*/  STL.64 [R1+0x4b8], R2 ;  /* 0x0004b80201007387 */ /* 0x0007e80000100a00 */
[----:B------:R3:W-:Y:S01]  /*9f00*/  LDGSTS.E [R239+0x14000], desc[UR60][R2.64], !P5 ;  /* 0x1400000002ef7fae */ /* 0x0007e2000e92187c */
[----:B-1----:R-:W-:-:S04]  /*9f10*/  IMAD.WIDE R22, R152, 0x4, R56 ;  /* 0x0000000498167825 */ /* 0x002fc800078e0238 */
[C---:B---3--:R-:W-:Y:S01]  /*9f20*/  IMAD.WIDE R2, R152.reuse, 0x4, R48 ;  /* 0x0000000498027825 */ /* 0x048fe200078e0230 */
[----:B------:R1:W-:Y:S04]  /*9f30*/  STL.64 [R1+0x4b0], R22 ;  /* 0x0004b01601007387 */ /* 0x0003e80000100a00 */
[----:B------:R1:W-:Y:S01]  /*9f40*/  LDGSTS.E [R239+0x14004], desc[UR60][R22.64], !P1 ;  /* 0x1400400016ef7fae */ /* 0x0003e2000c92187c */
[----:B------:R-:W-:-:S03]  /*9f50*/  IMAD.WIDE R98, R152, 0x4, R78 ;  /* 0x0000000498627825 */ /* 0x000fc600078e024e */
[----:B------:R3:W-:Y:S04]  /*9f60*/  STL.64 [R1+0x4a8], R2 ;  /* 0x0004a80201007387 */ /* 0x0007e80000100a00 */
[----:B------:R3:W-:Y:S01]  /*9f70*/  LDGSTS.E [R239+0x14008], desc[UR60][R2.64], !P2 ;  /* 0x1400800002ef7fae */ /* 0x0007e2000d12187c */
[----:B-1----:R-:W-:-:S04]  /*9f80*/  IMAD.WIDE R22, R152, 0x4, R58 ;  /* 0x0000000498167825 */ /* 0x002fc800078e023a */
[----:B---3--:R-:W-:Y:S01]  /*9f90*/  IMAD.WIDE R2, R152, 0x4, R28 ;  /* 0x0000000498027825 */ /* 0x008fe200078e021c */
[----:B------:R1:W-:Y:S01]  /*9fa0*/  STL.64 [R1+0x4a0], R22 ;  /* 0x0004a01601007387 */ /* 0x0003e20000100a00 */
[----:B------:R-:W3:Y:S03]  /*9fb0*/  LDC R29, c[0x0][0x230] ;  /* 0x00008c00ff1d7b82 */ /* 0x000ee60000000800 */
[----:B------:R1:W-:Y:S04]  /*9fc0*/  LDGSTS.E [R239+0x1400c], desc[UR60][R22.64], !P3 ;  /* 0x1400c00016ef7fae */ /* 0x0003e8000d92187c */
[----:B------:R4:W-:Y:S01]  /*9fd0*/  STL.64 [R1+0x498], R2 ;  /* 0x0004980201007387 */ /* 0x0009e20000100a00 */
[----:B------:R-:W-:Y:S01]  /*9fe0*/  VIADD R24, R30, 0xffffff39 ;  /* 0xffffff391e187836 */ /* 0x000fe20000000000 */
[----:B------:R-:W3:Y:S02]  /*9ff0*/  LDC R28, c[0x0][0x230] ;  /* 0x00008c00ff1c7b82 */ /* 0x000ee40000000800 */
[----:B------:R4:W-:Y:S04]  /*a000*/  LDGSTS.E [R239+0x18000], desc[UR60][R2.64], !P4 ;  /* 0x1800000002ef7fae */ /* 0x0009e8000e12187c */
[----:B------:R2:W-:Y:S01]  /*a010*/  STL.64 [R1+0x490], R98 ;  /* 0x0004906201007387 */ /* 0x0005e20000100a00 */
[----:B------:R-:W-:Y:S01]  /*a020*/  VIADD R25, R34, 0xffffff38 ;  /* 0xffffff3822197836 */ /* 0x000fe20000000000 */
[----:B------:R-:W-:Y:S01]  /*a030*/  ISETP.GE.U32.AND P5, PT, R24, 0x7ffffeba, PT ;  /* 0x7ffffeba1800780c */ /* 0x000fe20003fa6070 */
[C---:B-1----:R-:W-:Y:S01]  /*a040*/  IMAD.WIDE R22, R152.reuse, 0x4, R74 ;  /* 0x0000000498167825 */ /* 0x042fe200078e024a */
[----:B------:R-:W-:Y:S01]  /*a050*/  LDGSTS.E [R239+0x18004], desc[UR60][R98.64], !P0 ;  /* 0x1800400062ef7fae */ /* 0x000fe2000c12187c */
[----:B------:R-:W1:Y:S02]  /*a060*/  LDC R30, c[0x0][0x230] ;  /* 0x00008c00ff1e7b82 */ /* 0x000e640000000800 */
[----:B----4-:R-:W-:Y:S01]  /*a070*/  IMAD.WIDE R2, R152, 0x4, R52 ;  /* 0x0000000498027825 */ /* 0x010fe200078e0234 */
[----:B------:R-:W-:-:S03]  /*a080*/  ISETP.GE.U32.AND P1, PT, R25, 0x7ffffeb9, PT ;  /* 0x7ffffeb91900780c */ /* 0x000fc60003f26070 */
[----:B--2---:R-:W-:Y:S02]  /*a090*/  IMAD.WIDE R120, R152, 0x4, R88 ;  /* 0x0000000498787825 */ /* 0x004fe400078e0258 */
[----:B------:R-:W2:Y:S02]  /*a0a0*/  LDC R34, c[0x0][0x230] ;  /* 0x00008c00ff227b82 */ /* 0x000ea40000000800 */
[----:B------:R-:W-:Y:S04]  /*a0b0*/  LDGSTS.E [R239+0x18008], desc[UR60][R2.64], !P5 ;  /* 0x1800800002ef7fae */ /* 0x000fe8000e92187c */
[----:B------:R-:W4:Y:S01]  /*a0c0*/  LDL.LU.64 R98, [R1+0x30] ;  /* 0x0000300001627983 */ /* 0x000f220000300a00 */
[----:B------:R-:W-:Y:S02]  /*a0d0*/  VIADD R24, R31, 0xffffff1b ;  /* 0xffffff1b1f187836 */ /* 0x000fe40000000000 */
[----:B------:R-:W-:Y:S01]  /*a0e0*/  VIADD R25, R35, 0xffffff1a ;  /* 0xffffff1a23197836 */ /* 0x000fe20000000000 */
[----:B------:R3:W-:Y:S01]  /*a0f0*/  STL.64 [R1+0x488], R2 ;  /* 0x0004880201007387 */ /* 0x0007e20000100a00 */
[----:B------:R-:W2:Y:S01]  /*a100*/  LDC R31, c[0x0][0x230] ;  /* 0x00008c00ff1f7b82 */ /* 0x000ea20000000800 */
[----:B------:R-:W-:Y:S01]  /*a110*/  ISETP.GE.U32.AND P2, PT, R24, 0x7ffffe9c, PT ;  /* 0x7ffffe9c1800780c */ /* 0x000fe20003f46070 */
[----:B------:R-:W-:Y:S01]  /*a120*/  VIADD R24, R36, 0xffffff19 ;  /* 0xffffff1924187836 */ /* 0x000fe20000000000 */
[----:B------:R-:W-:Y:S01]  /*a130*/  ISETP.GE.U32.AND P3, PT, R25, 0x7ffffe9b, PT ;  /* 0x7ffffe9b1900780c */ /* 0x000fe20003f66070 */
[----:B------:R3:W-:Y:S03]  /*a140*/  LDGSTS.E [R239+0x1800c], desc[UR60][R22.64], !P1 ;  /* 0x1800c00016ef7fae */ /* 0x0007e6000c92187c */
[----:B------:R-:W-:Y:S01]  /*a150*/  ISETP.GE.U32.AND P4, PT, R24, 0x7ffffe9a, PT ;  /* 0x7ffffe9a1800780c */ /* 0x000fe20003f86070 */
[----:B------:R-:W-:Y:S01]  /*a160*/  VIADD R24, R26, 0xffffff18 ;  /* 0xffffff181a187836 */ /* 0x000fe20000000000 */
[----:B------:R-:W-:Y:S01]  /*a170*/  IADD3 R25, R27, -0x89, RZ ;  /* 0xffffff771b197810 */ /* 0x000fe20007ffe0ff */
[----:B------:R1:W-:Y:S01]  /*a180*/  STL.64 [R1+0x480], R22 ;  /* 0x0004801601007387 */ /* 0x0003e20000100a00 */
[----:B------:R-:W2:Y:S02]  /*a190*/  LDC R35, c[0x0][0x230] ;  /* 0x00008c00ff237b82 */ /* 0x000ea40000000800 */
[----:B------:R-:W-:Y:S01]  /*a1a0*/  ISETP.GE.U32.AND P0, PT, R24, 0x7ffffe99, PT ;  /* 0x7ffffe991800780c */ /* 0x000fe20003f06070 */
[----:B---3--:R-:W3:Y:S01]  /*a1b0*/  LDL.LU.64 R2, [R1+0x28] ;  /* 0x0000280001027983 */ /* 0x008ee20000300a00 */
[----:B------:R-:W-:-:S03]  /*a1c0*/  ISETP.GE.U32.AND P5, PT, R25, 0x7ffffef8, PT ;  /* 0x7ffffef81900780c */ /* 0x000fc60003fa6070 */
[----:B------:R-:W3:Y:S01]  /*a1d0*/  LDL.LU.64 R114, [R1+0x18] ;  /* 0x0000180001727983 */ /* 0x000ee20000300a00 */
[----:B------:R-:W2:Y:S01]  /*a1e0*/  LDC R26, c[0x0][0x230] ;  /* 0x00008c00ff1a7b82 */ /* 0x000ea20000000800 */
[C---:B-1----:R-:W-:Y:S02]  /*a1f0*/  IMAD.WIDE R22, R152.reuse, 0x4, R60 ;  /* 0x0000000498167825 */ /* 0x042fe400078e023c */
[----:B------:R-:W3:Y:S04]  /*a200*/  LDL.LU.64 R88, [R1+0x20] ;  /* 0x0000200001587983 */ /* 0x000ee80000300a00 */
[----:B------:R1:W-:Y:S01]  /*a210*/  STL.64 [R1+0x478], R120 ;  /* 0x0004787801007387 */ /* 0x0003e20000100a00 */
[----:B------:R-:W3:Y:S03]  /*a220*/  LDC R27, c[0x0][0x230] ;  /* 0x00008c00ff1b7b82 */ /* 0x000ee60000000800 */
[----:B------:R1:W-:Y:S04]  /*a230*/  LDGSTS.E [R239+0x1c000], desc[UR60][R120.64], !P2 ;  /* 0x1c00000078ef7fae */ /* 0x0003e8000d12187c */
[----:B------:R1:W-:Y:S04]  /*a240*/  STL.64 [R1+0x470], R22 ;  /* 0x0004701601007387 */ /* 0x0003e80000100a00 */
[----:B------:R1:W-:Y:S02]  /*a250*/  LDGSTS.E [R239+0x1c004], desc[UR60][R22.64], !P3 ;  /* 0x1c00400016ef7fae */ /* 0x0003e4000d92187c */
[----:B-1----:R-:W-:-:S04]  /*a260*/  IMAD.WIDE R120, R152, 0x4, R64 ;  /* 0x0000000498787825 */ /* 0x002fc800078e0240 */
[----:B------:R-:W-:-:S05]  /*a270*/  IMAD.WIDE R22, R152, 0x4, R72 ;  /* 0x0000000498167825 */ /* 0x000fca00078e0248 */
[----:B------:R1:W-:Y:S04]  /*a280*/  STL.64 [R1+0x468], R22 ;  /* 0x0004681601007387 */ /* 0x0003e80000100a00 */
[----:B------:R-:W-:Y:S04]  /*a290*/  LDGSTS.E [R239+0x1c008], desc[UR60][R22.64], !P4 ;  /* 0x1c00800016ef7fae */ /* 0x000fe8000e12187c */
[----:B------:R-:W-:Y:S04]  /*a2a0*/  LDGSTS.E [R239+0x1c00c], desc[UR60][R120.64], !P0 ;  /* 0x1c00c00078ef7fae */ /* 0x000fe8000c12187c */
[----:B-1----:R-:W3:Y:S04]  /*a2b0*/  LDL.LU.64 R22, [R1+0x728] ;  /* 0x0007280001167983 */ /* 0x002ee80000300a00 */
[----:B------:R1:W-:Y:S04]  /*a2c0*/  STL.64 [R1+0x460], R120 ;  /* 0x0004607801007387 */ /* 0x0003e80000100a00 */
[----:B-1----:R-:W3:Y:S01]  /*a2d0*/  LDL.LU.64 R120, [R1+0x720] ;  /* 0x0007200001787983 */ /* 0x002ee20000300a00 */
[----:B----4-:R-:W-:-:S05]  /*a2e0*/  IMAD.WIDE R98, R152, 0x4, R98 ;  /* 0x0000000498627825 */ /* 0x010fca00078e0262 */
[----:B------:R1:W-:Y:S04]  /*a2f0*/  STL.64 [R1+0x458], R98 ;  /* 0x0004586201007387 */ /* 0x0003e80000100a00 */
[----:B------:R-:W-:Y:S04]  /*a300*/  LDGSTS.E [R240+0x10000], desc[UR60][R98.64], !P5 ;  /* 0x1000000062f07fae */ /* 0x000fe8000e92187c */
[----:B-1----:R-:W4:Y:S01]  /*a310*/  LDL.LU.64 R98, [R1+0x718] ;  /* 0x0007180001627983 */ /* 0x002f220000300a00 */
[----:B------:R-:W-:Y:S02]  /*a320*/  VIADD R24, R30, 0xffffff76 ;  /* 0xffffff761e187836 */ /* 0x000fe40000000000 */
[----:B------:R-:W1:Y:S01]  /*a330*/  LDC R30, c[0x0][0x230] ;  /* 0x00008c00ff1e7b82 */ /* 0x000e620000000800 */
[----:B--2---:R-:W-:-:S02]  /*a340*/  VIADD R25, R31, 0xffffff75 ;  /* 0xffffff751f197836 */ /* 0x004fc40000000000 */
[----:B------:R-:W-:Y:S01]  /*a350*/  ISETP.GE.U32.AND P1, PT, R24, 0x7ffffef7, PT ;  /* 0x7ffffef71800780c */ /* 0x000fe20003f26070 */
[----:B------:R-:W-:-:S04]  /*a360*/  VIADD R24, R29, 0xffffff74 ;  /* 0xffffff741d187836 */ /* 0x000fc80000000000 */
[----:B------:R-:W2:Y:S01]  /*a370*/  LDC R29, c[0x0][0x230] ;  /* 0x00008c00ff1d7b82 */ /* 0x000ea20000000800 */
[----:B------:R-:W-:Y:S01]  /*a380*/  ISETP.GE.U32.AND P3, PT, R24, 0x7ffffef5, PT ;  /* 0x7ffffef51800780c */ /* 0x000fe20003f66070 */
[----:B------:R-:W-:Y:S01]  /*a390*/  VIADD R24, R35, 0xffffff56 ;  /* 0xffffff5623187836 */ /* 0x000fe20000000000 */
[----:B------:R-:W-:-:S05]  /*a3a0*/  ISETP.GE.U32.AND P2, PT, R25, 0x7ffffef6, PT ;  /* 0x7ffffef61900780c */ /* 0x000fca0003f46070 */
[----:B------:R-:W2:Y:S01]  /*a3b0*/  LDC R31, c[0x0][0x230] ;  /* 0x00008c00ff1f7b82 */ /* 0x000ea20000000800 */
[----:B------:R-:W-:Y:S01]  /*a3c0*/  VIADD R25, R34, 0xffffff57 ;  /* 0xffffff5722197836 */ /* 0x000fe20000000000 */
[----:B------:R-:W-:Y:S01]  /*a3d0*/  ISETP.GE.U32.AND P0, PT, R24, 0x7ffffed7, PT ;  /* 0x7ffffed71800780c */ /* 0x000fe20003f06070 */
[----:B------:R-:W-:-:S05]  /*a3e0*/  VIADD R24, R26, 0xffffff55 ;  /* 0xffffff551a187836 */ /* 0x000fca0000000000 */
[----:B------:R-:W2:Y:S01]  /*a3f0*/  LDC R34, c[0x0][0x230] ;  /* 0x00008c00ff227b82 */ /* 0x000ea20000000800 */
[----:B------:R-:W-:Y:S01]  /*a400*/  ISETP.GE.U32.AND P4, PT, R25, 0x7ffffed8, PT ;  /* 0x7ffffed81900780c */ /* 0x000fe20003f86070 */
[----:B---3--:R-:W-:-:S04]  /*a410*/  IMAD.WIDE R2, R152, 0x4, R2 ;  /* 0x0000000498027825 */ /* 0x008fc800078e0202 */
[----:B------:R-:W-:Y:S01]  /*a420*/  VIADD R25, R27, 0xffffff54 ;  /* 0xffffff541b197836 */ /* 0x000fe20000000000 */
[----:B------:R-:W-:Y:S01]  /*a430*/  ISETP.GE.U32.AND P5, PT, R24, 0x7ffffed6, PT ;  /* 0x7ffffed61800780c */ /* 0x000fe20003fa6070 */
[----:B------:R-:W-:Y:S01]  /*a440*/  IMAD.WIDE R88, R152, 0x4, R88 ;  /* 0x0000000498587825 */ /* 0x000fe200078e0258 */
[----:B------:R3:W-:Y:S01]  /*a450*/  LDGSTS.E [R240+0x10004], desc[UR60][R2.64], !P1 ;  /* 0x1000400002f07fae */ /* 0x0007e2000c92187c */
[----:B------:R-:W4:Y:S01]  /*a460*/  LDC R26, c[0x0][0x230] ;  /* 0x00008c00ff1a7b82 */ /* 0x000f220000000800 */
[----:B------:R-:W-:Y:S01]  /*a470*/  ISETP.GE.U32.AND P1, PT, R25, 0x7ffffed5, PT ;  /* 0x7ffffed51900780c */ /* 0x000fe20003f26070 */
[----:B------:R-:W-:Y:S01]  /*a480*/  VIADD R24, R28, 0xffffff37 ;  /* 0xffffff371c187836 */ /* 0x000fe20000000000 */
[----:B------:R3:W-:Y:S01]  /*a490*/  STL.64 [R1+0x450], R2 ;  /* 0x0004500201007387 */ /* 0x0007e20000100a00 */
[----:B------:R-:W-:-:S03]  /*a4a0*/  IMAD.WIDE R114, R152, 0x4, R114 ;  /* 0x0000000498727825 */ /* 0x000fc600078e0272 */
[----:B------:R-:W-:Y:S01]  /*a4b0*/  LDGSTS.E [R240+0x10008], desc[UR60][R88.64], !P2 ;  /* 0x1000800058f07fae */ /* 0x000fe2000d12187c */
[----:B-1----:R-:W-:Y:S01]  /*a4c0*/  VIADD R25, R30, 0xffffff36 ;  /* 0xffffff361e197836 */ /* 0x002fe20000000000 */
[----:B------:R-:W-:Y:S01]  /*a4d0*/  ISETP.GE.U32.AND P2, PT, R24, 0x7ffffeb8, PT ;  /* 0x7ffffeb81800780c */ /* 0x000fe20003f46070 */
[----:B------:R-:W1:Y:S01]  /*a4e0*/  LDC R27, c[0x0][0x230] ;  /* 0x00008c00ff1b7b82 */ /* 0x000e620000000800 */
[----:B------:R2:W-:Y:S01]  /*a4f0*/  LDGSTS.E [R240+0x1000c], desc[UR60][R114.64], !P3 ;  /* 0x1000c00072f07fae */ /* 0x0005e2000d92187c */
[----:B---3--:R-:W-:-:S03]  /*a500*/  IMAD.WIDE R2, R152, 0x4, R68 ;  /* 0x0000000498027825 */ /* 0x008fc600078e0244 */
[----:B------:R3:W-:Y:S01]  /*a510*/  STL.64 [R1+0x448], R114 ;  /* 0x0004487201007387 */ /* 0x0007e20000100a00 */
[----:B------:R-:W-:Y:S02]  /*a520*/  ISETP.GE.U32.AND P3, PT, R25, 0x7ffffeb7, PT ;  /* 0x7ffffeb71900780c */ /* 0x000fe40003f66070 */
[----:B------:R-:W1:Y:S01]  /*a530*/  LDC R28, c[0x0][0x230] ;  /* 0x00008c00ff1c7b82 */ /* 0x000e620000000800 */
[----:B--2---:R-:W-:Y:S01]  /*a540*/  IADD3 R24, R29, -0xcb, RZ ;  /* 0xffffff351d187810 */ /* 0x004fe20007ffe0ff */
[----:B------:R2:W-:Y:S01]  /*a550*/  STL.64 [R1+0x440], R2 ;  /* 0x0004400201007387 */ /* 0x0005e20000100a00 */
[----:B------:R-:W-:-:S03]  /*a560*/  VIADD R25, R31, 0xffffff34 ;  /* 0xffffff341f197836 */ /* 0x000fc60000000000 */
[----:B------:R2:W-:Y:S01]  /*a570*/  LDGSTS.E [R240+0x14000], desc[UR60][R2.64], !P4 ;  /* 0x1400000002f07fae */ /* 0x0005e2000e12187c */
[----:B------:R-:W-:Y:S01]  /*a580*/  ISETP.GE.U32.AND P4, PT, R24, 0x7ffffeb6, PT ;  /* 0x7ffffeb61800780c */ /* 0x000fe20003f86070 */
[----:B------:R-:W-:Y:S01]  /*a590*/  VIADD R24, R34, 0xffffff17 ;  /* 0xffffff1722187836 */ /* 0x000fe20000000000 */
[----:B------:R-:W1:Y:S01]  /*a5a0*/  LDC R29, c[0x0][0x230] ;  /* 0x00008c00ff1d7b82 */ /* 0x000e620000000800 */
[----:B---3--:R-:W-:-:S07]  /*a5b0*/  IMAD.WIDE R114, R152, 0x4, R120 ;  /* 0x0000000498727825 */ /* 0x008fce00078e0278 */
[----:B------:R-:W3:Y:S01]  /*a5c0*/  LDC R30, c[0x0][0x230] ;  /* 0x00008c00ff1e7b82 */ /* 0x000ee20000000800 */
[----:B--2---:R-:W-:-:S07]  /*a5d0*/  IMAD.WIDE R2, R152, 0x4, R70 ;  /* 0x0000000498027825 */ /* 0x004fce00078e0246 */
[----:B------:R-:W2:Y:S08]  /*a5e0*/  LDC R34, c[0x0][0x230] ;  /* 0x00008c00ff227b82 */ /* 0x000eb00000000800 */
[----:B------:R-:W2:Y:S01]  /*a5f0*/  LDC R31, c[0x0][0x230] ;  /* 0x00008c00ff1f7b82 */ /* 0x000ea20000000800 */
[----:B----4-:R-:W-:-:S05]  /*a600*/  IMAD.WIDE R98, R152, 0x4, R98 ;  /* 0x0000000498627825 */ /* 0x010fca00078e0262 */
[----:B------:R4:W-:Y:S04]  /*a610*/  STL.64 [R1+0x438], R98 ;  /* 0x0004386201007387 */ /* 0x0009e80000100a00 */
[----:B------:R4:W-:Y:S01]  /*a620*/  LDGSTS.E [R240+0x14004], desc[UR60][R98.64], !P0 ;  /* 0x1400400062f07fae */ /* 0x0009e2000c12187c */
[----:B------:R-:W-:-:S03]  /*a630*/  ISETP.GE.U32.AND P0, PT, R25, 0x7ffffeb5, PT ;  /* 0x7ffffeb51900780c */ /* 0x000fc60003f06070 */
[----:B------:R1:W-:Y:S04]  /*a640*/  STL.64 [R1+0x430], R2 ;  /* 0x0004300201007387 */ /* 0x0003e80000100a00 */
[----:B------:R1:W-:Y:S01]  /*a650*/  LDGSTS.E [R240+0x14008], desc[UR60][R2.64], !P5 ;  /* 0x1400800002f07fae */ /* 0x0003e2000e92187c */
[----:B----4-:R-:W-:-:S03]  /*a660*/  IMAD.WIDE R98, R152, 0x4, R86 ;  /* 0x0000000498627825 */ /* 0x010fc600078e0256 */
[----:B------:R4:W-:Y:S01]  /*a670*/  STL.64 [R1+0x428], R114 ;  /* 0x0004287201007387 */ /* 0x0009e20000100a00 */
[----:B------:R-:W-:-:S03]  /*a680*/  ISETP.GE.U32.AND P5, PT, R24, 0x7ffffe98, PT ;  /* 0x7ffffe981800780c */ /* 0x000fc60003fa6070 */
[----:B------:R4:W-:Y:S01]  /*a690*/  LDGSTS.E [R240+0x1400c], desc[UR60][R114.64], !P1 ;  /* 0x1400c00072f07fae */ /* 0x0009e2000c92187c */
[----:B-1----:R-:W-:-:S03]  /*a6a0*/  IMAD.WIDE R2, R152, 0x4, R22 ;  /* 0x0000000498027825 */ /* 0x002fc600078e0216 */
[----:B------:R-:W-:Y:S04]  /*a6b0*/  STL.64 [R1+0x420], R98 ;  /* 0x0004206201007387 */ /* 0x000fe80000100a00 */
[----:B------:R-:W-:Y:S04]  /*a6c0*/  LDGSTS.E [R240+0x18000], desc[UR60][R98.64], !P2 ;  /* 0x1800000062f07fae */ /* 0x000fe8000d12187c */
[----:B------:R1:W-:Y:S01]  /*a6d0*/  STL.64 [R1+0x418], R2 ;  /* 0x0004180201007387 */ /* 0x0003e20000100a00 */
[----:B----4-:R-:W-:-:S03]  /*a6e0*/  IMAD.WIDE R114, R152, 0x4, R76 ;  /* 0x0000000498727825 */ /* 0x010fc600078e024c */
[----:B------:R1:W-:Y:S02]  /*a6f0*/  LDGSTS.E [R240+0x18004], desc[UR60][R2.64], !P3 ;  /* 0x1800400002f07fae */ /* 0x0003e4000d92187c */
[----:B-1----:R-:W-:-:S05]  /*a700*/  IMAD.WIDE R2, R152, 0x4, R84 ;  /* 0x0000000498027825 */ /* 0x002fca00078e0254 */
[----:B------:R1:W-:Y:S04]  /*a710*/  STL.64 [R1+0x410], R2 ;  /* 0x0004100201007387 */ /* 0x0003e80000100a00 */
[----:B------:R-:W-:Y:S04]  /*a720*/  LDGSTS.E [R240+0x18008], desc[UR60][R2.64], !P4 ;  /* 0x1800800002f07fae */ /* 0x000fe8000e12187c */
[----:B------:R4:W-:Y:S04]  /*a730*/  STL.64 [R1+0x408], R114 ;  /* 0x0004087201007387 */ /* 0x0009e80000100a00 */
[----:B------:R4:W-:Y:S04]  /*a740*/  LDGSTS.E [R240+0x1800c], desc[UR60][R114.64], !P0 ;  /* 0x1800c00072f07fae */ /* 0x0009e8000c12187c */
[----:B------:R-:W2:Y:S04]  /*a750*/  LDL.LU.64 R98, [R1+0x8] ;  /* 0x0000080001627983 */ /* 0x000ea80000300a00 */
[----:B-1----:R-:W2:Y:S01]  /*a760*/  LDL.LU.64 R2, [R1] ;  /* 0x0000000001027983 */ /* 0x002ea20000300a00 */
[----:B----4-:R-:W-:-:S03]  /*a770*/  IMAD.WIDE R114, R152, 0x4, R92 ;  /* 0x0000000498727825 */ /* 0x010fc600078e025c */
[----:B------:R-:W4:Y:S04]  /*a780*/  LDL.LU.64 R92, [R1+0x10] ;  /* 0x00001000015c7983 */ /* 0x000f280000300a00 */
[----:B------:R1:W-:Y:S04]  /*a790*/  STL.64 [R1+0x400], R114 ;  /* 0x0004007201007387 */ /* 0x0003e80000100a00 */
[----:B------:R-:W-:Y:S04]  /*a7a0*/  LDGSTS.E [R240+0x1c000], desc[UR60][R114.64], !P5 ;  /* 0x1c00000072f07fae */ /* 0x000fe8000e92187c */
[----:B-1----:R-:W4:Y:S01]  /*a7b0*/  LDL.LU.64 R114, [R1+0x710] ;  /* 0x0007100001727983 */ /* 0x002f220000300a00 */
[----:B------:R-:W-:-:S02]  /*a7c0*/  VIADD R24, R26, 0xffffff16 ;  /* 0xffffff161a187836 */ /* 0x000fc40000000000 */
[----:B------:R-:W-:Y:S01]  /*a7d0*/  VIADD R25, R27, 0xffffff15 ;  /* 0xffffff151b197836 */ /* 0x000fe20000000000 */
[----:B------:R-:W1:Y:S02]  /*a7e0*/  LDC R26, c[0x0][0x230] ;  /* 0x00008c00ff1a7b82 */ /* 0x000e640000000800 */
[----:B------:R-:W-:-:S06]  /*a7f0*/  ISETP.GE.U32.AND P1, PT, R24, 0x7ffffe97, PT ;  /* 0x7ffffe971800780c */ /* 0x000fcc0003f26070 */
[----:B------:R-:W1:Y:S01]  /*a800*/  LDC R24, c[0x0][0x230] ;  /* 0x00008c00ff187b82 */ /* 0x000e620000000800 */
[----:B------:R-:W-:Y:S01]  /*a810*/  VIADD R22, R28, 0xffffff14 ;  /* 0xffffff141c167836 */ /* 0x000fe20000000000 */
[----:B------:R-:W-:-:S04]  /*a820*/  ISETP.GE.U32.AND P2, PT, R25, 0x7ffffe96, PT ;  /* 0x7ffffe961900780c */ /* 0x000fc80003f46070 */
[----:B------:R-:W-:Y:S01]  /*a830*/  ISETP.GE.U32.AND P3, PT, R22, 0x7ffffe95, PT ;  /* 0x7ffffe951600780c */ /* 0x000fe20003f66070 */
[----:B------:R-:W-:Y:S01]  /*a840*/  VIADD R22, R29, 0xffffff72 ;  /* 0xffffff721d167836 */ /* 0x000fe20000000000 */
[----:B------:R-:W1:Y:S01]  /*a850*/  LDC R25, c[0x0][0x230] ;  /* 0x00008c00ff197b82 */ /* 0x000e620000000800 */
[----:B---3--:R-:W-:Y:S02]  /*a860*/  VIADD R23, R30, 0xffffff73 ;  /* 0xffffff731e177836 */ /* 0x008fe40000000000 */
[----:B------:R-:W-:Y:S01]  /*a870*/  IMAD.WIDE R120, R152, 0x4, R80 ;  /* 0x0000000498787825 */ /* 0x000fe200078e0250 */
[----:B------:R-:W-:-:S04]  /*a880*/  ISETP.GE.U32.AND P0, PT, R22, 0x7ffffef3, PT ;  /* 0x7ffffef31600780c */ /* 0x000fc80003f06070 */
[----:B------:R-:W3:Y:S01]  /*a890*/  LDC R27, c[0x0][0x230] ;  /* 0x00008c00ff1b7b82 */ /* 0x000ee20000000800 */
[----:B--2---:R-:W-:Y:S01]  /*a8a0*/  VIADD R22, R34, 0xffffff70 ;  /* 0xffffff7022167836 */ /* 0x004fe20000000000 */
[----:B------:R-:W-:Y:S01]  /*a8b0*/  ISETP.GE.U32.AND P4, PT, R23, 0x7ffffef4, PT ;  /* 0x7ffffef41700780c */ /* 0x000fe20003f86070 */
[----:B------:R2:W-:Y:S05]  /*a8c0*/  LDGSTS.E [R240+0x1c004], desc[UR60][R120.64], !P1 ;  /* 0x1c00400078f07fae */ /* 0x0005ea000c92187c */
[----:B------:R-:W3:Y:S01]  /*a8d0*/  LDC R28, c[0x0][0x230] ;  /* 0x00008c00ff1c7b82 */ /* 0x000ee20000000800 */
[----:B------:R-:W-:Y:S01]  /*a8e0*/  VIADD R23, R31, 0xffffff71 ;  /* 0xffffff711f177836 */ /* 0x000fe20000000000 */
[----:B------:R-:W-:-:S06]  /*a8f0*/  ISETP.GE.U32.AND P1, PT, R22, 0x7ffffef1, PT ;  /* 0x7ffffef11600780c */ /* 0x000fcc0003f26070 */
[----:B------:R-:W3:Y:S01]  /*a900*/  LDC R30, c[0x0][0x230] ;  /* 0x00008c00ff1e7b82 */ /* 0x000ee20000000800 */
[----:B-1----:R-:W-:Y:S01]  /*a910*/  IADD3 R22, R24, -0xad, RZ ;  /* 0xffffff5318167810 */ /* 0x002fe20007ffe0ff */
[----:B------:R2:W-:Y:S01]  /*a920*/  STL.64 [R1+0x3f8], R120 ;  /* 0x0003f87801007387 */ /* 0x0005e20000100a00 */
[----:B------:R-:W-:-:S05]  /*a930*/  ISETP.GE.U32.AND P5, PT, R23, 0x7ffffef2, PT ;  /* 0x7ffffef21700780c */ /* 0x000fca0003fa6070 */
[----:B------:R-:W1:Y:S08]  /*a940*/  LDC R29, c[0x0][0x230] ;  /* 0x00008c00ff1d7b82 */ /* 0x000e700000000800 */
[----:B------:R-:W1:Y:S01]  /*a950*/  LDC R24, c[0x0][0x230] ;  /* 0x00008c00ff187b82 */ /* 0x000e620000000800 */
[----:B--2---:R-:W-:-:S04]  /*a960*/  IMAD.WIDE R120, R152, 0x4, R82 ;  /* 0x0000000498787825 */ /* 0x004fc800078e0252 */
[----:B------:R-:W-:-:S03]  /*a970*/  VIADD R23, R25, 0xffffff52 ;  /* 0xffffff5219177836 */ /* 0x000fc60000000000 */
[----:B------:R-:W2:Y:S01]  /*a980*/  LDC R25, c[0x0][0x230] ;  /* 0x00008c00ff197b82 */ /* 0x000ea20000000800 */
[----:B----4-:R-:W-:-:S04]  /*a990*/  IMAD.WIDE R92, R152, 0x4, R92 ;  /* 0x00000004985c7825 */ /* 0x010fc800078e025c */
[----:B------:R-:W-:-:S05]  /*a9a0*/  IMAD.WIDE R114, R152, 0x4, R114 ;  /* 0x0000000498727825 */ /* 0x000fca00078e0272 */
[----:B------:R-:W-:Y:S01]  /*a9b0*/  LDGSTS.E [R240+0x1c008], desc[UR60][R114.64], !P2 ;  /* 0x1c00800072f07fae */ /* 0x000fe2000d12187c */
[----:B------:R-:W-:Y:S01]  /*a9c0*/  ISETP.GE.U32.AND P2, PT, R22, 0x7ffffed4, PT ;  /* 0x7ffffed41600780c */ /* 0x000fe20003f46070 */
[----:B------:R-:W-:Y:S02]  /*a9d0*/  VIADD R22, R26, 0xffffff51 ;  /* 0xffffff511a167836 */ /* 0x000fe40000000000 */
[----:B------:R-:W4:Y:S01]  /*a9e0*/  LDC R26, c[0x0][0x230] ;  /* 0x00008c00ff1a7b82 */ /* 0x000f220000000800 */
[----:B------:R-:W-:Y:S04]  /*a9f0*/  STL.64 [R1+0x3f0], R114 ;  /* 0x0003f07201007387 */ /* 0x000fe80000100a00 */
[----:B------:R-:W-:Y:S04]  /*aa00*/  STL.64 [R1+0x3e8], R120 ;  /* 0x0003e87801007387 */ /* 0x000fe80000100a00 */
[----:B------:R-:W-:Y:S04]  /*aa10*/  LDGSTS.E [R240+0x1c00c], desc[UR60][R120.64], !P3 ;  /* 0x1c00c00078f07fae */ /* 0x000fe8000d92187c */
[----:B------:R1:W-:Y:S04]  /*aa20*/  STL.64 [R1+0x3e0], R92 ;  /* 0x0003e05c01007387 */ /* 0x0003e80000100a00 */
[----:B------:R1:W-:Y:S01]  /*aa30*/  LDGSTS.E [R241+0x10000], desc[UR60][R92.64], !P4 ;  /* 0x100000005cf17fae */ /* 0x0003e2000e12187c */
[----:B------:R-:W-:Y:S01]  /*aa40*/  ISETP.GE.U32.AND P4, PT, R22, 0x7ffffed2, PT ;  /* 0x7ffffed21600780c */ /* 0x000fe20003f86070 */
[----:B---3--:R-:W-:-:S02]  /*aa50*/  VIADD R22, R27, 0xffffff33 ;  /* 0xffffff331b167836 */ /* 0x008fc40000000000 */
[----:B------:R-:W3:Y:S01]  /*aa60*/  LDC R27, c[0x0][0x230] ;  /* 0x00008c00ff1b7b82 */ /* 0x000ee20000000800 */
[----:B------:R-:W-:Y:S01]  /*aa70*/  ISETP.GE.U32.AND P3, PT, R23, 0x7ffffed3, PT ;  /* 0x7ffffed31700780c */ /* 0x000fe20003f66070 */
[----:B------:R-:W-:Y:S02]  /*aa80*/  VIADD R23, R28, 0xffffff50 ;  /* 0xffffff501c177836 */ /* 0x000fe40000000000 */
[----:B-1----:R-:W-:-:S04]  /*aa90*/  IMAD.WIDE R92, R152, 0x4, R98 ;  /* 0x00000004985c7825 */ /* 0x002fc800078e0262 */
[----:B------:R-:W1:Y:S01]  /*aaa0*/  LDC R28, c[0x0][0x230] ;  /* 0x00008c00ff1c7b82 */ /* 0x000e620000000800 */
[C---:B------:R-:W-:Y:S01]  /*aab0*/  IMAD.WIDE R98, R152.reuse, 0x4, R2 ;  /* 0x0000000498627825 */ /* 0x040fe200078e0202 */
[----:B------:R-:W-:Y:S03]  /*aac0*/  LDGSTS.E [R241+0x10004], desc[UR60][R92.64], !P0 ;  /* 0x100040005cf17fae */ /* 0x000fe6000c12187c */
[----:B------:R-:W-:Y:S01]  /*aad0*/  IMAD.WIDE R114, R152, 0x4, R250 ;  /* 0x0000000498727825 */ /* 0x000fe200078e02fa */
[----:B------:R-:W-:Y:S01]  /*aae0*/  LDGSTS.E [R241+0x10008], desc[UR60][R98.64], !P5 ;  /* 0x1000800062f17fae */ /* 0x000fe2000e92187c */
[----:B------:R-:W-:Y:S02]  /*aaf0*/  ISETP.GE.U32.AND P5, PT, R22, 0x7ffffeb4, PT ;  /* 0x7ffffeb41600780c */ /* 0x000fe40003fa6070 */
[----:B------:R-:W-:Y:S01]  /*ab00*/  IMAD.WIDE R2, R152, 0x4, R90 ;  /* 0x0000000498027825 */ /* 0x000fe200078e025a */
[----:B------:R-:W-:Y:S01]  /*ab10*/  ISETP.GE.U32.AND P0, PT, R23, 0x7ffffed1, PT ;  /* 0x7ffffed11700780c */ /* 0x000fe20003f06070 */
[----:B------:R-:W-:Y:S02]  /*ab20*/  LDGSTS.E [R241+0x1000c], desc[UR60][R114.64], !P1 ;  /* 0x1000c00072f17fae */ /* 0x000fe4000c92187c */
[----:B------:R-:W-:-:S02]  /*ab30*/  VIADD R22, R30, 0xffffff31 ;  /* 0xffffff311e167836 */ /* 0x000fc40000000000 */
[----:B------:R-:W1:Y:S01]  /*ab40*/  LDC R30, c[0x0][0x230] ;  /* 0x00008c00ff1e7b82 */ /* 0x000e620000000800 */
[----:B------:R-:W-:Y:S01]  /*ab50*/  VIADD R23, R29, 0xffffff32 ;  /* 0xffffff321d177836 */ /* 0x000fe20000000000 */
[----:B------:R3:W-:Y:S01]  /*ab60*/  LDGSTS.E [R241+0x14000], desc[UR60][R2.64], !P2 ;  /* 0x1400000002f17fae */ /* 0x0007e2000d12187c */
[----:B------:R-:W-:Y:S01]  /*ab70*/  ISETP.GE.U32.AND P2, PT, R22, 0x7ffffeb2, PT ;  /* 0x7ffffeb21600780c */ /* 0x000fe20003f46070 */
[----:B------:R-:W-:-:S04]  /*ab80*/  IMAD.WIDE R90, R152, 0x4, R232 ;  /* 0x00000004985a7825 */ /* 0x000fc800078e02e8 */
[----:B------:R-:W1:Y:S01]  /*ab90*/  LDC R29, c[0x0][0x230] ;  /* 0x00008c00ff1d7b82 */ /* 0x000e620000000800 */
[----:B------:R-:W-:Y:S01]  /*aba0*/  VIADD R22, R24, 0xffffff30 ;  /* 0xffffff3018167836 */ /* 0x000fe20000000000 */
[----:B------:R-:W-:Y:S01]  /*abb0*/  STL.64 [R1+0x3d8], R114 ;  /* 0x0003d87201007387 */ /* 0x000fe20000100a00 */
[----:B------:R-:W-:Y:S01]  /*abc0*/  ISETP.GE.U32.AND P1, PT, R23, 0x7ffffeb3, PT ;  /* 0x7ffffeb31700780c */ /* 0x000fe20003f26070 */
[----:B------:R-:W-:Y:S02]  /*abd0*/  IMAD.WIDE R250, R152, 0x4, R110 ;  /* 0x0000000498fa7825 */ /* 0x000fe400078e026e */
[----:B------:R3:W-:Y:S02]  /*abe0*/  LDGSTS.E [R241+0x14004], desc[UR60][R90.64], !P3 ;  /* 0x140040005af17fae */ /* 0x0007e4000d92187c */
[----:B------:R-:W1:Y:S01]  /*abf0*/  LDC R24, c[0x0][0x230] ;  /* 0x00008c00ff187b82 */ /* 0x000e620000000800 */
[----:B------:R-:W-:Y:S01]  /*ac00*/  ISETP.GE.U32.AND P3, PT, R22, 0x7ffffeb1, PT ;  /* 0x7ffffeb11600780c */ /* 0x000fe20003f66070 */
[----:B------:R3:W-:Y:S01]  /*ac10*/  STL.64 [R1+0x3d0], R2 ;  /* 0x0003d00201007387 */ /* 0x0007e20000100a00 */
[----:B----4-:R-:W-:-:S02]  /*ac20*/  VIADD R22, R26, 0xffffff12 ;  /* 0xffffff121a167836 */ /* 0x010fc40000000000 */
[----:B--2---:R-:W-:Y:S01]  /*ac30*/  VIADD R23, R25, 0xffffff13 ;  /* 0xffffff1319177836 */ /* 0x004fe20000000000 */
[----:B------:R-:W-:Y:S02]  /*ac40*/  LDGSTS.E [R241+0x14008], desc[UR60][R250.64], !P4 ;  /* 0x14008000faf17fae */ /* 0x000fe4000e12187c */
[----:B------:R-:W2:Y:S02]  /*ac50*/  LDC R26, c[0x0][0x230] ;  /* 0x00008c00ff1a7b82 */ /* 0x000ea40000000800 */
[----:B------:R4:W-:Y:S01]  /*ac60*/  STL.64 [R1+0x3c8], R90 ;  /* 0x0003c85a01007387 */ /* 0x0009e20000100a00 */
[----:B---3--:R-:W-:-:S05]  /*ac70*/  IMAD.WIDE R2, R152, 0x4, R94 ;  /* 0x0000000498027825 */ /* 0x008fca00078e025e */
[----:B------:R-:W3:Y:S01]  /*ac80*/  LDC R25, c[0x0][0x230] ;  /* 0x00008c00ff197b82 */ /* 0x000ee20000000800 */
[----:B------:R1:W-:Y:S01]  /*ac90*/  STL.64 [R1], R2 ;  /* 0x0000000201007387 */ /* 0x0003e20000100a00 */
[----:B----4-:R-:W-:-:S03]  /*aca0*/  IMAD.WIDE R90, R152, 0x4, R106 ;  /* 0x00000004985a7825 */ /* 0x010fc600078e026a */
[----:B------:R4:W-:Y:S01]  /*acb0*/  LDGSTS.E [R241+0x1400c], desc[UR60][R2.64], !P0 ;  /* 0x1400c00002f17fae */ /* 0x0009e2000c12187c */
[----:B------:R-:W-:Y:S01]  /*acc0*/  ISETP.GE.U32.AND P0, PT, R22, 0x7ffffe93, PT ;  /* 0x7ffffe931600780c */ /* 0x000fe20003f06070 */
[----:B------:R-:W-:Y:S01]  /*acd0*/  VIADD R22, R27, 0xffffff10 ;  /* 0xffffff101b167836 */ /* 0x000fe20000000000 */
[----:B------:R-:W-:Y:S01]  /*ace0*/  ISETP.GE.U32.AND P4, PT, R23, 0x7ffffe94, PT ;  /* 0x7ffffe941700780c */ /* 0x000fe20003f86070 */
[----:B------:R-:W3:Y:S01]  /*acf0*/  LDC R27, c[0x0][0x230] ;  /* 0x00008c00ff1b7b82 */ /* 0x000ee20000000800 */
[----:B------:R4:W-:Y:S01]  /*ad00*/  STL.64 [R1+0x3c0], R90 ;  /* 0x0003c05a01007387 */ /* 0x0009e20000100a00 */
[----:B-1----:R-:W-:-:S03]  /*ad10*/  IADD3 R23, R28, -0xef, RZ ;  /* 0xffffff111c177810 */ /* 0x002fc60007ffe0ff */
[----:B------:R1:W-:Y:S01]  /*ad20*/  LDGSTS.E [R241+0x18000], desc[UR60][R90.64], !P5 ;  /* 0x180000005af17fae */ /* 0x0003e2000e92187c */
[C---:B----4-:R-:W-:Y:S02]  /*ad30*/  IMAD.WIDE R2, R152.reuse, 0x4, R96 ;  /* 0x0000000498027825 */ /* 0x050fe400078e0260 */
[----:B------:R-:W4:Y:S03]  /*ad40*/  LDC R28, c[0x0][0x230] ;  /* 0x00008c00ff1c7b82 */ /* 0x000f260000000800 */
[----:B------:R2:W-:Y:S04]  /*ad50*/  STL.64 [R1+0x3b8], R2 ;  /* 0x0003b80201007387 */ /* 0x0005e80000100a00 */
[----:B------:R2:W-:Y:S01]  /*ad60*/  LDGSTS.E [R241+0x18004], desc[UR60][R2.64], !P1 ;  /* 0x1800400002f17fae */ /* 0x0005e2000c92187c */
[----:B-1----:R-:W-:Y:S01]  /*ad70*/  IMAD.WIDE R90, R152, 0x4, R108 ;  /* 0x00000004985a7825 */ /* 0x002fe200078e026c */
[----:B------:R-:W-:-:S03]  /*ad80*/  ISETP.GE.U32.AND P1, PT, R22, 0x7ffffe91, PT ;  /* 0x7ffffe911600780c */ /* 0x000fc60003f26070 */
[----:B------:R-:W-:Y:S01]  /*ad90*/  VIADD R22, R30, 0xffffff6e ;  /* 0xffffff6e1e167836 */ /* 0x000fe20000000000 */
[----:B------:R-:W-:Y:S01]  /*ada0*/  ISETP.GE.U32.AND P5, PT, R23, 0x7ffffe92, PT ;  /* 0x7ffffe921700780c */ /* 0x000fe20003fa6070 */
[----:B------:R-:W1:Y:S01]  /*adb0*/  LDC R30, c[0x0][0x230] ;  /* 0x00008c00ff1e7b82 */ /* 0x000e620000000800 */
[----:B------:R3:W-:Y:S01]  /*adc0*/  LDGSTS.E [R241+0x18008], desc[UR60][R90.64], !P2 ;  /* 0x180080005af17fae */ /* 0x0007e2000d12187c */
[----:B--2---:R-:W-:-:S04]  /*add0*/  IMAD.WIDE R2, R152, 0x4, R100 ;  /* 0x0000000498027825 */ /* 0x004fc800078e0264 */
[----:B------:R-:W-:Y:S01]  /*ade0*/  VIADD R23, R29, 0xffffff6f ;  /* 0xffffff6f1d177836 */ /* 0x000fe20000000000 */
[----:B------:R2:W-:Y:S01]  /*adf0*/  LDGSTS.E [R241+0x1800c], desc[UR60][R2.64], !P3 ;  /* 0x1800c00002f17fae */ /* 0x0005e2000d92187c */
[----:B------:R-:W-:Y:S01]  /*ae00*/  ISETP.GE.U32.AND P3, PT, R22, 0x7ffffeef, PT ;  /* 0x7ffffeef1600780c */ /* 0x000fe20003f66070 */
[----:B------:R-:W1:Y:S01]  /*ae10*/  LDC R29, c[0x0][0x230] ;  /* 0x00008c00ff1d7b82 */ /* 0x000e620000000800 */
[----:B------:R-:W-:Y:S01]  /*ae20*/  IMAD.WIDE R94, R152, 0x4, R130 ;  /* 0x00000004985e7825 */ /* 0x000fe200078e0282 */
[----:B------:R3:W-:Y:S03]  /*ae30*/  STL.64 [R1+0x3b0], R90 ;  /* 0x0003b05a01007387 */ /* 0x0007e60000100a00 */
[----:B------:R-:W-:Y:S01]  /*ae40*/  VIADD R22, R24, 0xffffff6d ;  /* 0xffffff6d18167836 */ /* 0x000fe20000000000 */
[----:B------:R-:W-:Y:S01]  /*ae50*/  ISETP.GE.U32.AND P2, PT, R23, 0x7ffffef0, PT ;  /* 0x7ffffef01700780c */ /* 0x000fe20003f46070 */
[----:B------:R-:W-:Y:S01]  /*ae60*/  LDGSTS.E [R241+0x1c000], desc[UR60][R94.64], !P4 ;  /* 0x1c0000005ef17fae */ /* 0x000fe2000e12187c */
[----:B------:R-:W1:Y:S02]  /*ae70*/  LDC R24, c[0x0][0x230] ;  /* 0x00008c00ff187b82 */ /* 0x000e640000000800 */
[----:B------:R-:W-:Y:S01]  /*ae80*/  ISETP.GE.U32.AND P4, PT, R22, 0x7ffffeee, PT ;  /* 0x7ffffeee1600780c */ /* 0x000fe20003f86070 */
[----:B------:R2:W-:Y:S01]  /*ae90*/  STL.64 [R1+0x3a8], R2 ;  /* 0x0003a80201007387 */ /* 0x0005e20000100a00 */
[----:B------:R-:W-:-:S02]  /*aea0*/  VIADD R22, R26, 0xffffff4f ;  /* 0xffffff4f1a167836 */ /* 0x000fc40000000000 */
[C---:B---3--:R-:W-:Y:S01]  /*aeb0*/  IMAD.WIDE R90, R152.reuse, 0x4, R102 ;  /* 0x00000004985a7825 */ /* 0x048fe200078e0266 */
[----:B------:R-:W-:Y:S01]  /*aec0*/  STL.64 [R1+0x3a0], R94 ;  /* 0x0003a05e01007387 */ /* 0x000fe20000100a00 */
[----:B------:R-:W3:Y:S03]  /*aed0*/  LDC R26, c[0x0][0x230] ;  /* 0x00008c00ff1a7b82 */ /* 0x000ee60000000800 */
[----:B------:R-:W-:Y:S01]  /*aee0*/  STL.64 [R1+0x398], R90 ;  /* 0x0003985a01007387 */ /* 0x000fe20000100a00 */
[----:B--2---:R-:W-:-:S03]  /*aef0*/  IMAD.WIDE R2, R152, 0x4, R104 ;  /* 0x0000000498027825 */ /* 0x004fc600078e0268 */
[----:B------:R-:W-:Y:S01]  /*af00*/  LDGSTS.E [R241+0x1c004], desc[UR60][R90.64], !P0 ;  /* 0x1c0040005af17fae */ /* 0x000fe2000c12187c */
[----:B------:R-:W-:-:S03]  /*af10*/  VIADD R23, R25, 0xffffff6c ;  /* 0xffffff6c19177836 */ /* 0x000fc60000000000 */
[----:B------:R2:W-:Y:S01]  /*af20*/  STL.64 [R1+0x390], R2 ;  /* 0x0003900201007387 */ /* 0x0005e20000100a00 */
[----:B------:R-:W3:Y:S01]  /*af30*/  LDC R25, c[0x0][0x230] ;  /* 0x00008c00ff197b82 */ /* 0x000ee20000000800 */
[----:B------:R-:W-:Y:S02]  /*af40*/  IMAD.WIDE R100, R152, 0x4, R248 ;  /* 0x0000000498647825 */ /* 0x000fe400078e02f8 */
[----:B------:R2:W-:Y:S01]  /*af50*/  LDGSTS.E [R241+0x1c008], desc[UR60][R2.64], !P5 ;  /* 0x1c00800002f17fae */ /* 0x0005e2000e92187c */
[----:B------:R-:W-:Y:S01]  /*af60*/  ISETP.GE.U32.AND P5, PT, R22, 0x7ffffed0, PT ;  /* 0x7ffffed01600780c */ /* 0x000fe20003fa6070 */
[----:B------:R-:W-:Y:S01]  /*af70*/  VIADD R22, R27, 0xffffff4d ;  /* 0xffffff4d1b167836 */ /* 0x000fe20000000000 */
[----:B------:R-:W-:Y:S02]  /*af80*/  ISETP.GE.U32.AND P0, PT, R23, 0x7ffffeed, PT ;  /* 0x7ffffeed1700780c */ /* 0x000fe40003f06070 */
[----:B------:R-:W3:Y:S01]  /*af90*/  LDC R27, c[0x0][0x230] ;  /* 0x00008c00ff1b7b82 */ /* 0x000ee20000000800 */
[----:B----4-:R-:W-:-:S02]  /*afa0*/  VIADD R23, R28, 0xffffff4e ;  /* 0xffffff4e1c177836 */ /* 0x010fc40000000000 */
[----:B--2---:R-:W-:-:S05]  /*afb0*/  IMAD.WIDE R2, R152, 0x4, R134 ;  /* 0x0000000498027825 */ /* 0x004fca00078e0286 */
[----:B------:R-:W2:Y:S01]  /*afc0*/  LDC R28, c[0x0][0x230] ;  /* 0x00008c00ff1c7b82 */ /* 0x000ea20000000800 */
[C---:B------:R-:W-:Y:S01]  /*afd0*/  IMAD.WIDE R104, R152.reuse, 0x4, R246 ;  /* 0x0000000498687825 */ /* 0x040fe200078e02f6 */
[----:B------:R4:W-:Y:S03]  /*afe0*/  LDGSTS.E [R241+0x1c00c], desc[UR60][R2.64], !P1 ;  /* 0x1c00c00002f17fae */ /* 0x0009e6000c92187c */
[----:B------:R-:W-:Y:S01]  /*aff0*/  IMAD.WIDE R102, R152, 0x4, R138 ;  /* 0x0000000498667825 */ /* 0x000fe200078e028a */
[----:B------:R-:W-:Y:S01]  /*b000*/  LDGSTS.E [R242+0x10000], desc[UR60][R100.64], !P2 ;  /* 0x1000000064f27fae */ /* 0x000fe2000d12187c */
[----:B------:R-:W-:Y:S02]  /*b010*/  ISETP.GE.U32.AND P2, PT, R22, 0x7ffffece, PT ;  /* 0x7ffffece1600780c */ /* 0x000fe40003f46070 */
[----:B-1----:R-:W-:Y:S01]  /*b020*/  IADD3 R22, R30, -0xd1, RZ ;  /* 0xffffff2f1e167810 */ /* 0x002fe20007ffe0ff */
[----:B------:R-:W-:Y:S01]  /*b030*/  LDGSTS.E [R242+0x10004], desc[UR60][R104.64], !P3 ;  /* 0x1000400068f27fae */ /* 0x000fe2000d92187c */
[----:B------:R-:W1:Y:S01]  /*b040*/  LDC R30, c[0x0][0x230] ;  /* 0x00008c00ff1e7b82 */ /* 0x000e620000000800 */
[----:B------:R-:W-:Y:S01]  /*b050*/  ISETP.GE.U32.AND P1, PT, R23, 0x7ffffecf, PT ;  /* 0x7ffffecf1700780c */ /* 0x000fe20003f26070 */
[----:B------:R-:W-:Y:S01]  /*b060*/  VIADD R23, R29, 0xffffff4c ;  /* 0xffffff4c1d177836 */ /* 0x000fe20000000000 */
[----:B------:R-:W-:Y:S01]  /*b070*/  LDGSTS.E [R242+0x10008], desc[UR60][R102.64], !P4 ;  /* 0x1000800066f27fae */ /* 0x000fe2000e12187c */
[----:B------:R-:W-:Y:S01]  /*b080*/  ISETP.GE.U32.AND P4, PT, R22, 0x7ffffeb0, PT ;  /* 0x7ffffeb01600780c */ /* 0x000fe20003f86070 */
[----:B------:R-:W-:-:S03]  /*b090*/  IMAD.WIDE R94, R152, 0x4, R144 ;  /* 0x00000004985e7825 */ /* 0x000fc600078e0290 */
[----:B------:R-:W1:Y:S01]  /*b0a0*/  LDC R29, c[0x0][0x230] ;  /* 0x00008c00ff1d7b82 */ /* 0x000e620000000800 */
[----:B------:R-:W-:Y:S01]  /*b0b0*/  VIADD R22, R24, 0xffffff2e ;  /* 0xffffff2e18167836 */ /* 0x000fe20000000000 */
[----:B------:R-:W-:Y:S01]  /*b0c0*/  ISETP.GE.U32.AND P3, PT, R23, 0x7ffffecd, PT ;  /* 0x7ffffecd1700780c */ /* 0x000fe20003f66070 */
[----:B------:R-:W-:Y:S01]  /*b0d0*/  LDGSTS.E [R242+0x1000c], desc[UR60][R94.64], !P0 ;  /* 0x1000c0005ef27fae */ /* 0x000fe2000c12187c */
[----:B------:R-:W-:-:S04]  /*b0e0*/  IMAD.WIDE R90, R152, 0x4, R116 ;  /* 0x00000004985a7825 */ /* 0x000fc800078e0274 */
[----:B------:R-:W1:Y:S01]  /*b0f0*/  LDC R24, c[0x0][0x230] ;  /* 0x00008c00ff187b82 */ /* 0x000e620000000800 */
[----:B------:R4:W-:Y:S01]  /*b100*/  STL.64 [R1+0x388], R2 ;  /* 0x0003880201007387 */ /* 0x0009e20000100a00 */
[----:B------:R-:W-:Y:S01]  /*b110*/  ISETP.GE.U32.AND P0, PT, R22, 0x7ffffeaf, PT ;  /* 0x7ffffeaf1600780c */ /* 0x000fe20003f06070 */
[----:B---3--:R-:W-:Y:S02]  /*b120*/  VIADD R22, R26, 0xffffff2c ;  /* 0xffffff2c1a167836 */ /* 0x008fe40000000000 */
[----:B------:R-:W-:Y:S03]  /*b130*/  STL.64 [R1+0x380], R94 ;  /* 0x0003805e01007387 */ /* 0x000fe60000100a00 */
[----:B------:R-:W3:Y:S01]  /*b140*/  LDC R26, c[0x0][0x230] ;  /* 0x00008c00ff1a7b82 */ /* 0x000ee20000000800 */
[----:B------:R2:W-:Y:S01]  /*b150*/  STL.64 [R1+0x378], R90 ;  /* 0x0003785a01007387 */ /* 0x0005e20000100a00 */
[----:B----4-:R-:W-:-:S03]  /*b160*/  IMAD.WIDE R2, R152, 0x4, R112 ;  /* 0x0000000498027825 */ /* 0x010fc600078e0270 */
[----:B------:R2:W-:Y:S01]  /*b170*/  LDGSTS.E [R242+0x14000], desc[UR60][R90.64], !P5 ;  /* 0x140000005af27fae */ /* 0x0005e2000e92187c */
[----:B------:R-:W-:-:S03]  /*b180*/  VIADD R23, R25, 0xffffff2d ;  /* 0xffffff2d19177836 */ /* 0x000fc60000000000 */
[----:B------:R4:W-:Y:S01]  /*b190*/  STL.64 [R1+0x8], R2 ;  /* 0x0000080201007387 */ /* 0x0009e20000100a00 */
[----:B------:R-:W3:Y:S03]  /*b1a0*/  LDC R25, c[0x0][0x230] ;  /* 0x00008c00ff197b82 */ /* 0x000ee60000000800 */
[----:B------:R4:W-:Y:S01]  /*b1b0*/  LDGSTS.E [R242+0x14004], desc[UR60][R2.64], !P1 ;  /* 0x1400400002f27fae */ /* 0x0009e2000c92187c */
[----:B------:R-:W-:Y:S01]  /*b1c0*/  ISETP.GE.U32.AND P1, PT, R22, 0x7ffffead, PT ;  /* 0x7ffffead1600780c */ /* 0x000fe20003f26070 */
[----:B------:R-:W-:Y:S02]  /*b1d0*/  VIADD R22, R27, 0xffffff0e ;  /* 0xffffff0e1b167836 */ /* 0x000fe40000000000 */
[----:B--2---:R-:W-:Y:S01]  /*b1e0*/  IMAD.WIDE R90, R152, 0x4, R124 ;  /* 0x00000004985a7825 */ /* 0x004fe200078e027c */
[----:B------:R-:W2:Y:S01]  /*b1f0*/  LDC R27, c[0x0][0x230] ;  /* 0x00008c00ff1b7b82 */ /* 0x000ea20000000800 */
[----:B------:R-:W-:-:S02]  /*b200*/  ISETP.GE.U32.AND P5, PT, R23, 0x7ffffeae, PT ;  /* 0x7ffffeae1700780c */ /* 0x000fc40003fa6070 */
[----:B----4-:R-:W-:Y:S01]  /*b210*/  IMAD.WIDE R2, R152, 0x4, R136 ;  /* 0x0000000498027825 */ /* 0x010fe200078e0288 */
[----:B------:R4:W-:Y:S03]  /*b220*/  STL.64 [R1+0x10], R90 ;  /* 0x0000105a01007387 */ /* 0x0009e60000100a00 */
[----:B------:R-:W-:Y:S01]  /*b230*/  VIADD R23, R28, 0xffffff0f ;  /* 0xffffff0f1c177836 */ /* 0x000fe20000000000 */
[----:B------:R4:W-:Y:S01]  /*b240*/  LDGSTS.E [R242+0x14008], desc[UR60][R90.64], !P2 ;  /* 0x140080005af27fae */ /* 0x0009e2000d12187c */
[----:B------:R-:W2:Y:S03]  /*b250*/  LDC R28, c[0x0][0x230] ;  /* 0x00008c00ff1c7b82 */ /* 0x000ea60000000800 */
[----:B------:R4:W-:Y:S04]  /*b260*/  STL.64 [R1+0x18], R2 ;  /* 0x0000180201007387 */ /* 0x0009e80000100a00 */
[----:B------:R3:W-:Y:S01]  /*b270*/  LDGSTS.E [R242+0x1400c], desc[UR60][R2.64], !P3 ;  /* 0x1400c00002f27fae */ /* 0x0007e2000d92187c */
[----:B------:R-:W-:Y:S01]  /*b280*/  ISETP.GE.U32.AND P3, PT, R22, 0x7ffffe8f, PT ;  /* 0x7ffffe8f1600780c */ /* 0x000fe20003f66070 */
[----:B-1----:R-:W-:-:S02]  /*b290*/  VIADD R22, R30, 0xffffff0c ;  /* 0xffffff0c1e167836 */ /* 0x002fc40000000000 */
[C---:B----4-:R-:W-:Y:S01]  /*b2a0*/  IMAD.WIDE R90, R152.reuse, 0x4, R126 ;  /* 0x00000004985a7825 */ /* 0x050fe200078e027e */
[----:B------:R-:W1:Y:S01]  /*b2b0*/  LDC R30, c[0x0][0x230] ;  /* 0x00008c00ff1e7b82 */ /* 0x000e620000000800 */
[----:B------:R-:W-:Y:S02]  /*b2c0*/  ISETP.GE.U32.AND P2, PT, R23, 0x7ffffe90, PT ;  /* 0x7ffffe901700780c */ /* 0x000fe40003f46070 */
[----:B---3--:R-:W-:Y:S01]  /*b2d0*/  IMAD.WIDE R2, R152, 0x4, R118 ;  /* 0x0000000498027825 */ /* 0x008fe200078e0276 */
[----:B------:R3:W-:Y:S03]  /*b2e0*/  LDGSTS.E [R242+0x18000], desc[UR60][R90.64], !P4 ;  /* 0x180000005af27fae */ /* 0x0007e6000e12187c */
[----:B------:R-:W-:Y:S01]  /*b2f0*/  VIADD R23, R29, 0xffffff0d ;  /* 0xffffff0d1d177836 */ /* 0x000fe20000000000 */
[----:B------:R4:W-:Y:S01]  /*b300*/  LDGSTS.E [R242+0x18004], desc[UR60][R2.64], !P0 ;  /* 0x1800400002f27fae */ /* 0x0009e2000c12187c */
[----:B------:R-:W-:Y:S01]  /*b310*/  ISETP.GE.U32.AND P0, PT, R22, 0x7ffffe8d, PT ;  /* 0x7ffffe8d1600780c */ /* 0x000fe20003f06070 */
[----:B------:R-:W-:Y:S01]  /*b320*/  IMAD.WIDE R94, R152, 0x4, R160 ;  /* 0x00000004985e7825 */ /* 0x000fe200078e02a0 */
[----:B------:R-:W1:Y:S03]  /*b330*/  LDC R29, c[0x0][0x230] ;  /* 0x00008c00ff1d7b82 */ /* 0x000e660000000800 */
[----:B------:R-:W-:Y:S01]  /*b340*/  VIADD R22, R24, 0xffffff6b ;  /* 0xffffff6b18167836 */ /* 0x000fe20000000000 */
[----:B------:R3:W-:Y:S01]  /*b350*/  STL.64 [R1+0x370], R90 ;  /* 0x0003705a01007387 */ /* 0x0007e20000100a00 */
[----:B------:R-:W-:-:S03]  /*b360*/  ISETP.GE.U32.AND P4, PT, R23, 0x7ffffe8e, PT ;  /* 0x7ffffe8e1700780c */ /* 0x000fc60003f86070 */
[----:B------:R-:W1:Y:S01]  /*b370*/  LDC R24, c[0x0][0x230] ;  /* 0x00008c00ff187b82 */ /* 0x000e620000000800 */
[----:B------:R4:W-:Y:S04]  /*b380*/  STL.64 [R1+0x368], R2 ;  /* 0x0003680201007387 */ /* 0x0009e80000100a00 */
[----:B------:R-:W-:Y:S01]  /*b390*/  LDGSTS.E [R242+0x18008], desc[UR60][R94.64], !P5 ;  /* 0x180080005ef27fae */ /* 0x000fe2000e92187c */
[----:B------:R-:W-:Y:S01]  /*b3a0*/  ISETP.GE.U32.AND P5, PT, R22, 0x7ffffeec, PT ;  /* 0x7ffffeec1600780c */ /* 0x000fe20003fa6070 */
[----:B---3--:R-:W-:Y:S01]  /*b3b0*/  IMAD.WIDE R90, R152, 0x4, R150 ;  /* 0x00000004985a7825 */ /* 0x008fe200078e0296 */
[----:B------:R-:W-:Y:S01]  /*b3c0*/  IADD3 R22, R26, -0x97, RZ ;  /* 0xffffff691a167810 */ /* 0x000fe20007ffe0ff */
[----:B------:R-:W-:Y:S01]  /*b3d0*/  STL.64 [R1+0x360], R94 ;  /* 0x0003605e01007387 */ /* 0x000fe20000100a00 */
[----:B------:R-:W3:Y:S01]  /*b3e0*/  LDC R26, c[0x0][0x230] ;  /* 0x00008c00ff1a7b82 */ /* 0x000ee20000000800 */
[----:B----4-:R-:W-:-:S02]  /*b3f0*/  IMAD.WIDE R2, R152, 0x4, R122 ;  /* 0x0000000498027825 */ /* 0x010fc400078e027a */
[----:B------:R4:W-:Y:S04]  /*b400*/  STL.64 [R1+0x358], R90 ;  /* 0x0003585a01007387 */ /* 0x0009e80000100a00 */
[----:B------:R4:W-:Y:S01]  /*b410*/  LDGSTS.E [R242+0x1800c], desc[UR60][R90.64], !P1 ;  /* 0x1800c0005af27fae */ /* 0x0009e2000c92187c */
[----:B------:R-:W-:Y:S02]  /*b420*/  VIADD R23, R25, 0xffffff6a ;  /* 0xffffff6a19177836 */ /* 0x000fe40000000000 */
[----:B------:R-:W3:Y:S01]  /*b430*/  LDC R25, c[0x0][0x230] ;  /* 0x00008c00ff197b82 */ /* 0x000ee20000000800 */
[----:B------:R2:W-:Y:S04]  /*b440*/  STL.64 [R1+0x348], R2 ;  /* 0x0003480201007387 */ /* 0x0005e80000100a00 */
[----:B------:R2:W-:Y:S01]  /*b450*/  LDGSTS.E [R242+0x1c000], desc[UR60][R2.64], !P2 ;  /* 0x1c00000002f27fae */ /* 0x0005e2000d12187c */
[----:B------:R-:W-:Y:S01]  /*b460*/  ISETP.GE.U32.AND P2, PT, R22, 0x7ffffeea, PT ;  /* 0x7ffffeea1600780c */ /* 0x000fe20003f46070 */
[----:B----4-:R-:W-:Y:S01]  /*b470*/  IMAD.WIDE R90, R152, 0x4, R146 ;  /* 0x00000004985a7825 */ /* 0x010fe200078e0292 */
[----:B------:R-:W-:-:S03]  /*b480*/  ISETP.GE.U32.AND P1, PT, R23, 0x7ffffeeb, PT ;  /* 0x7ffffeeb1700780c */ /* 0x000fc60003f26070 */
[----:B--2---:R-:W-:Y:S02]  /*b490*/  VIADD R22, R27, 0xffffff4b ;  /* 0xffffff4b1b167836 */ /* 0x004fe40000000000 */
[----:B------:R-:W-:Y:S01]  /*b4a0*/  IMAD.WIDE R2, R152, 0x4, R128 ;  /* 0x0000000498027825 */ /* 0x000fe200078e0280 */
[----:B------:R-:W-:Y:S01]  /*b4b0*/  STL.64 [R1+0x340], R90 ;  /* 0x0003405a01007387 */ /* 0x000fe20000100a00 */
[----:B------:R-:W2:Y:S03]  /*b4c0*/  LDC R27, c[0x0][0x230] ;  /* 0x00008c00ff1b7b82 */ /* 0x000ea60000000800 */
[----:B------:R-:W-:Y:S01]  /*b4d0*/  LDGSTS.E [R242+0x1c004], desc[UR60][R90.64], !P3 ;  /* 0x1c0040005af27fae */ /* 0x000fe2000d92187c */
[----:B------:R-:W-:-:S03]  /*b4e0*/  VIADD R23, R28, 0xffffff68 ;  /* 0xffffff681c177836 */ /* 0x000fc60000000000 */
[----:B------:R4:W-:Y:S01]  /*b4f0*/  STL.64 [R1+0x338], R2 ;  /* 0x0003380201007387 */ /* 0x0009e20000100a00 */
[----:B------:R-:W-:-:S03]  /*b500*/  IMAD.WIDE R108, R152, 0x4, R132 ;  /* 0x00000004986c7825 */ /* 0x000fc600078e0284 */
[----:B------:R4:W-:Y:S01]  /*b510*/  LDGSTS.E [R242+0x1c008], desc[UR60][R2.64], !P4 ;  /* 0x1c00800002f27fae */ /* 0x0009e2000e12187c */
[----:B------:R-:W-:Y:S01]  /*b520*/  ISETP.GE.U32.AND P4, PT, R22, 0x7ffffecc, PT ;  /* 0x7ffffecc1600780c */ /* 0x000fe20003f86070 */
[----:B-1----:R-:W-:Y:S01]  /*b530*/  VIADD R22, R30, 0xffffff49 ;  /* 0xffffff491e167836 */ /* 0x002fe20000000000 */
[----:B------:R-:W-:Y:S01]  /*b540*/  ISETP.GE.U32.AND P3, PT, R23, 0x7ffffee9, PT ;  /* 0x7ffffee91700780c */ /* 0x000fe20003f66070 */
[C---:B------:R-:W-:Y:S01]  /*b550*/  IMAD.WIDE R106, R152.reuse, 0x4, R174 ;  /* 0x00000004986a7825 */ /* 0x040fe200078e02ae */
[----:B------:R-:W1:Y:S03]  /*b560*/  LDC R28, c[0x0][0x230] ;  /* 0x00008c00ff1c7b82 */ /* 0x000e660000000800 */
[----:B----4-:R-:W-:-:S05]  /*b570*/  IMAD.WIDE R2, R152, 0x4, R140 ;  /* 0x0000000498027825 */ /* 0x010fca00078e028c */
[----:B------:R-:W4:Y:S01]  /*b580*/  LDC R30, c[0x0][0x230] ;  /* 0x00008c00ff1e7b82 */ /* 0x000f220000000800 */
[----:B------:R2:W-:Y:S04]  /*b590*/  LDGSTS.E [R242+0x1c00c], desc[UR60][R2.64], !P0 ;  /* 0x1c00c00002f27fae */ /* 0x0005e8000c12187c */
[----:B------:R-:W-:Y:S01]  /*b5a0*/  LDGSTS.E [R243+0x10000], desc[UR60][R108.64], !P5 ;  /* 0x100000006cf37fae */ /* 0x000fe2000e92187c */
[----:B------:R-:W-:Y:S01]  /*b5b0*/  ISETP.GE.U32.AND P5, PT, R22, 0x7ffffeca, PT ;  /* 0x7ffffeca1600780c */ /* 0x000fe20003fa6070 */
[----:B------:R-:W-:Y:S02]  /*b5c0*/  VIADD R22, R24, 0xffffff48 ;  /* 0xffffff4818167836 */ /* 0x000fe40000000000 */
[----:B------:R-:W-:Y:S01]  /*b5d0*/  IMAD.WIDE R112, R152, 0x4, R142 ;  /* 0x0000000498707825 */ /* 0x000fe200078e028e */
[----:B------:R-:W-:Y:S01]  /*b5e0*/  LDGSTS.E [R243+0x10004], desc[UR60][R106.64], !P1 ;  /* 0x100040006af37fae */ /* 0x000fe2000c92187c */
[----:B------:R-:W4:Y:S01]  /*b5f0*/  LDC R24, c[0x0][0x230] ;  /* 0x00008c00ff187b82 */ /* 0x000f220000000800 */
[----:B------:R-:W-:Y:S01]  /*b600*/  ISETP.GE.U32.AND P1, PT, R22, 0x7ffffec9, PT ;  /* 0x7ffffec91600780c */ /* 0x000fe20003f26070 */
[----:B------:R-:W-:Y:S01]  /*b610*/  IMAD.WIDE R110, R152, 0x4, R178 ;  /* 0x00000004986e7825 */ /* 0x000fe200078e02b2 */
[----:B------:R-:W-:Y:S03]  /*b620*/  LDGSTS.E [R243+0x10008], desc[UR60][R112.64], !P2 ;  /* 0x1000800070f37fae */ /* 0x000fe6000d12187c */
[----:B---3--:R-:W-:Y:S01]  /*b630*/  VIADD R22, R26, 0xffffff2a ;  /* 0xffffff2a1a167836 */ /* 0x008fe20000000000 */
[----:B------:R-:W-:Y:S01]  /*b640*/  LDGSTS.E [R243+0x1000c], desc[UR60][R110.64], !P3 ;  /* 0x1000c0006ef37fae */ /* 0x000fe2000d92187c */
[----:B------:R-:W-:Y:S01]  /*b650*/  VIADD R23, R29, 0xffffff4a ;  /* 0xffffff4a1d177836 */ /* 0x000fe20000000000 */
[----:B------:R-:W3:Y:S02]  /*b660*/  LDC R26, c[0x0][0x230] ;  /* 0x00008c00ff1a7b82 */ /* 0x000ee40000000800 */
[----:B------:R-:W-:-:S02]  /*b670*/  ISETP.GE.U32.AND P3, PT, R22, 0x7ffffeab, PT ;  /* 0x7ffffeab1600780c */ /* 0x000fc40003f66070 */
[----:B------:R-:W-:-:S04]  /*b680*/  ISETP.GE.U32.AND P0, PT, R23, 0x7ffffecb, PT ;  /* 0x7ffffecb1700780c */ /* 0x000fc80003f06070 */
[----:B------:R-:W3:Y:S01]  /*b690*/  LDC R29, c[0x0][0x230] ;  /* 0x00008c00ff1d7b82 */ /* 0x000ee20000000800 */
[----:B------:R-:W-:-:S07]  /*b6a0*/  VIADD R23, R25, 0xffffff2b ;  /* 0xffffff2b19177836 */ /* 0x000fce0000000000 */
[----:B------:R-:W3:Y:S01]  /*b6b0*/  LDC R22, c[0x0][0x230] ;  /* 0x00008c00ff167b82 */ /* 0x000ee20000000800 */
[----:B------:R1:W-:Y:S01]  /*b6c0*/  STL.64 [R1+0x330], R2 ;  /* 0x0003300201007387 */ /* 0x0003e20000100a00 */
[----:B------:R-:W-:Y:S01]  /*b6d0*/  ISETP.GE.U32.AND P2, PT, R23, 0x7ffffeac, PT ;  /* 0x7ffffeac1700780c */ /* 0x000fe20003f46070 */
[----:B------:R-:W-:-:S04]  /*b6e0*/  IMAD.WIDE R90, R152, 0x4, R16 ;  /* 0x00000004985a7825 */ /* 0x000fc800078e0210 */
[----:B--2---:R-:W-:Y:S01]  /*b6f0*/  VIADD R16, R27, 0xffffff28 ;  /* 0xffffff281b107836 */ /* 0x004fe20000000000 */
[----:B------:R-:W2:Y:S01]  /*b700*/  LDC R23, c[0x0][0x230] ;  /* 0x00008c00ff177b82 */ /* 0x000ea20000000800 */
[----:B------:R4:W-:Y:S01]  /*b710*/  STL.64 [R1+0x20], R90 ;  /* 0x0000205a01007387 */ /* 0x0009e20000100a00 */
[----:B-1----:R-:W-:-:S03]  /*b720*/  IMAD.WIDE R2, R152, 0x4, R168 ;  /* 0x0000000498027825 */ /* 0x002fc600078e02a8 */
[----:B------:R1:W-:Y:S03]  /*b730*/  LDGSTS.E [R243+0x14000], desc[UR60][R90.64], !P4 ;  /* 0x140000005af37fae */ /* 0x0003e6000e12187c */
[----:B------:R-:W2:Y:S01]  /*b740*/  LDC R25, c[0x0][0x230] ;  /* 0x00008c00ff197b82 */ /* 0x000ea20000000800 */
[----:B------:R-:W-:Y:S01]  /*b750*/  VIADD R17, R28, 0xffffff29 ;  /* 0xffffff291c117836 */ /* 0x000fe20000000000 */
[----:B------:R3:W-:Y:S04]  /*b760*/  STL.64 [R1+0x28], R2 ;  /* 0x0000280201007387 */ /* 0x0007e80000100a00 */
[----:B------:R3:W-:Y:S01]  /*b770*/  LDGSTS.E [R243+0x14004], desc[UR60][R2.64], !P0 ;  /* 0x1400400002f37fae */ /* 0x0007e2000c12187c */
[----:B------:R-:W-:Y:S01]  /*b780*/  ISETP.GE.U32.AND P0, PT, R16, 0x7ffffea9, PT ;  /* 0x7ffffea91000780c */ /* 0x000fe20003f06070 */
[----:B----4-:R-:W-:Y:S01]  /*b790*/  VIADD R16, R30, 0xffffff0a ;  /* 0xffffff0a1e107836 */ /* 0x010fe20000000000 */
[----:B------:R-:W4:Y:S01]  /*b7a0*/  LDC R28, c[0x0][0x230] ;  /* 0x00008c00ff1c7b82 */ /* 0x000f220000000800 */
[----:B-1----:R-:W-:Y:S01]  /*b7b0*/  IMAD.WIDE R90, R152, 0x4, R154 ;  /* 0x00000004985a7825 */ /* 0x002fe200078e029a */
[----:B------:R-:W-:-:S03]  /*b7c0*/  ISETP.GE.U32.AND P4, PT, R17, 0x7ffffeaa, PT ;  /* 0x7ffffeaa1100780c */ /* 0x000fc60003f86070 */
[C---:B------:R-:W-:Y:S01]  /*b7d0*/  IMAD.WIDE R94, R152.reuse, 0x4, R186 ;  /* 0x00000004985e7825 */ /* 0x040fe200078e02ba */
[----:B------:R1:W-:Y:S02]  /*b7e0*/  LDGSTS.E [R243+0x14008], desc[UR60][R90.64], !P5 ;  /* 0x140080005af37fae */ /* 0x0003e4000e92187c */
[----:B------:R-:W4:Y:S01]  /*b7f0*/  LDC R27, c[0x0][0x230] ;  /* 0x00008c00ff1b7b82 */ /* 0x000f220000000800 */
[----:B---3--:R-:W-:Y:S01]  /*b800*/  IMAD.WIDE R2, R152, 0x4, R172 ;  /* 0x0000000498027825 */ /* 0x008fe200078e02ac */
[----:B------:R-:W-:-:S04]  /*b810*/  IADD3 R17, R29, -0xf5, RZ ;  /* 0xffffff0b1d117810 */ /* 0x000fc80007ffe0ff */
[----:B------:R3:W-:Y:S01]  /*b820*/  LDGSTS.E [R243+0x1400c], desc[UR60][R2.64], !P1 ;  /* 0x1400c00002f37fae */ /* 0x0007e2000c92187c */
[----:B------:R-:W-:Y:S01]  /*b830*/  ISETP.GE.U32.AND P1, PT, R16, 0x7ffffe8b, PT ;  /* 0x7ffffe8b1000780c */ /* 0x000fe20003f26070 */
[----:B------:R-:W-:Y:S01]  /*b840*/  VIADD R16, R22, 0xffffff09 ;  /* 0xffffff0916107836 */ /* 0x000fe20000000000 */
[----:B------:R-:W4:Y:S01]  /*b850*/  LDC R155, c[0x0][0x230] ;  /* 0x00008c00ff9b7b82 */ /* 0x000f220000000800 */
[----:B------:R1:W-:Y:S01]  /*b860*/  STL.64 [R1+0x30], R90 ;  /* 0x0000305a01007387 */ /* 0x0003e20000100a00 */
[----:B------:R-:W-:-:S03]  /*b870*/  ISETP.GE.U32.AND P5, PT, R17, 0x7ffffe8c, PT ;  /* 0x7ffffe8c1100780c */ /* 0x000fc60003fa6070 */
[----:B------:R3:W-:Y:S03]  /*b880*/  STL.64 [R1+0x38], R2 ;  /* 0x0000380201007387 */ /* 0x0007e60000100a00 */
[----:B------:R-:W4:Y:S01]  /*b890*/  LDC R22, c[0x0][0x230] ;  /* 0x00008c00ff167b82 */ /* 0x000f220000000800 */
[----:B------:R-:W-:Y:S01]  /*b8a0*/  LDGSTS.E [R243+0x18000], desc[UR60][R94.64], !P2 ;  /* 0x180000005ef37fae */ /* 0x000fe2000d12187c */
[----:B------:R-:W-:Y:S01]  /*b8b0*/  ISETP.GE.U32.AND P2, PT, R16, 0x7ffffe8a, PT ;  /* 0x7ffffe8a1000780c */ /* 0x000fe20003f46070 */
[----:B------:R-:W-:Y:S02]  /*b8c0*/  VIADD R16, R24, 0xffffff67 ;  /* 0xffffff6718107836 */ /* 0x000fe40000000000 */
[C---:B-1----:R-:W-:Y:S01]  /*b8d0*/  IMAD.WIDE R90, R152.reuse, 0x4, R230 ;  /* 0x00000004985a7825 */ /* 0x042fe200078e02e6 */
[----:B------:R-:W-:Y:S02]  /*b8e0*/  STL.64 [R1+0x328], R94 ;  /* 0x0003285e01007387 */ /* 0x000fe40000100a00 */
[----:B------:R-:W1:Y:S01]  /*b8f0*/  LDC R24, c[0x0][0x230] ;  /* 0x00008c00ff187b82 */ /* 0x000e620000000800 */
[----:B---3--:R-:W-:Y:S01]  /*b900*/  IMAD.WIDE R2, R152, 0x4, R148 ;  /* 0x0000000498027825 */ /* 0x008fe200078e0294 */
[----:B------:R3:W-:Y:S04]  /*b910*/  STL.64 [R1+0x320], R90 ;  /* 0x0003205a01007387 */ /* 0x0007e80000100a00 */
[----:B------:R3:W-:Y:S01]  /*b920*/  LDGSTS.E [R243+0x18004], desc[UR60][R90.64], !P3 ;  /* 0x180040005af37fae */ /* 0x0007e2000d92187c */
[----:B--2---:R-:W-:-:S02]  /*b930*/  VIADD R17, R23, 0xffffff08 ;  /* 0xffffff0817117836 */ /* 0x004fc40000000000 */
[----:B------:R-:W2:Y:S01]  /*b940*/  LDC R23, c[0x0][0x230] ;  /* 0x00008c00ff177b82 */ /* 0x000ea20000000800 */
[----:B------:R3:W-:Y:S04]  /*b950*/  STL.64 [R1+0x318], R2 ;  /* 0x0003180201007387 */ /* 0x0007e80000100a00 */
[----:B------:R3:W-:Y:S01]  /*b960*/  LDGSTS.E [R243+0x18008], desc[UR60][R2.64], !P4 ;  /* 0x1800800002f37fae */ /* 0x0007e2000e12187c */
[----:B------:R-:W-:Y:S01]  /*b970*/  ISETP.GE.U32.AND P4, PT, R16, 0x7ffffee8, PT ;  /* 0x7ffffee81000780c */ /* 0x000fe20003f86070 */
[----:B------:R-:W-:Y:S02]  /*b980*/  VIADD R16, R25, 0xffffff65 ;  /* 0xffffff6519107836 */ /* 0x000fe40000000000 */
[----:B---3--:R-:W-:Y:S01]  /*b990*/  IMAD.WIDE R90, R152, 0x4, R170 ;  /* 0x00000004985a7825 */ /* 0x008fe200078e02aa */
[----:B------:R-:W3:Y:S01]  /*b9a0*/  LDC R25, c[0x0][0x230] ;  /* 0x00008c00ff197b82 */ /* 0x000ee20000000800 */
[----:B------:R-:W-:-:S03]  /*b9b0*/  ISETP.GE.U32.AND P3, PT, R17, 0x7ffffe89, PT ;  /* 0x7ffffe891100780c */ /* 0x000fc60003f66070 */
[----:B------:R4:W-:Y:S01]  /*b9c0*/  LDGSTS.E [R243+0x1800c], desc[UR60][R90.64], !P0 ;  /* 0x1800c0005af37fae */ /* 0x0009e2000c12187c */
[----:B------:R-:W-:-:S03]  /*b9d0*/  IMAD.WIDE R2, R152, 0x4, R158 ;  /* 0x0000000498027825 */ /* 0x000fc600078e029e */
[----:B------:R4:W-:Y:S01]  /*b9e0*/  STL.64 [R1+0x310], R90 ;  /* 0x0003105a01007387 */ /* 0x0009e20000100a00 */
[----:B------:R-:W-:-:S03]  /*b9f0*/  VIADD R17, R26, 0xffffff66 ;  /* 0xffffff661a117836 */ /* 0x000fc60000000000 */
[----:B------:R1:W-:Y:S01]  /*ba00*/  LDGSTS.E [R243+0x1c000], desc[UR60][R2.64], !P5 ;  /* 0x1c00000002f37fae */ /* 0x0003e2000e92187c */
[----:B------:R-:W-:Y:S01]  /*ba10*/  ISETP.GE.U32.AND P5, PT, R16, 0x7ffffee6, PT ;  /* 0x7ffffee61000780c */ /* 0x000fe20003fa6070 */
[----:B----4-:R-:W-:Y:S01]  /*ba20*/  VIADD R16, R28, 0xffffff47 ;  /* 0xffffff471c107836 */ /* 0x010fe20000000000 */
[----:B------:R-:W4:Y:S01]  /*ba30*/  LDC R26, c[0x0][0x230] ;  /* 0x00008c00ff1a7b82 */ /* 0x000f220000000800 */
[----:B------:R1:W-:Y:S01]  /*ba40*/  STL.64 [R1+0x308], R2 ;  /* 0x0003080201007387 */ /* 0x0003e20000100a00 */
[----:B------:R-:W-:-:S06]  /*ba50*/  IMAD.WIDE R90, R152, 0x4, R166 ;  /* 0x00000004985a7825 */ /* 0x000fcc00078e02a6 */
[----:B------:R-:W4:Y:S01]  /*ba60*/  LDC R28, c[0x0][0x230] ;  /* 0x00008c00ff1c7b82 */ /* 0x000f220000000800 */
[----:B------:R-:W-:Y:S01]  /*ba70*/  ISETP.GE.U32.AND P0, PT, R17, 0x7ffffee7, PT ;  /* 0x7ffffee71100780c */ /* 0x000fe20003f06070 */
[----:B-1----:R-:W-:Y:S01]  /*ba80*/  IMAD.WIDE R2, R152, 0x4, R162 ;  /* 0x0000000498027825 */ /* 0x002fe200078e02a2 */
[----:B------:R-:W-:Y:S03]  /*ba90*/  STL.64 [R1+0x300], R90 ;  /* 0x0003005a01007387 */ /* 0x000fe60000100a00 */
[----:B------:R-:W-:Y:S01]  /*baa0*/  VIADD R17, R27, 0xffffff64 ;  /* 0xffffff641b117836 */ /* 0x000fe20000000000 */
[----:B------:R-:W-:Y:S01]  /*bab0*/  LDGSTS.E [R243+0x1c004], desc[UR60][R90.64], !P1 ;  /* 0x1c0040005af37fae */ /* 0x000fe2000c92187c */
[----:B------:R-:W1:Y:S03]  /*bac0*/  LDC R27, c[0x0][0x230] ;  /* 0x00008c00ff1b7b82 */ /* 0x000e660000000800 */
[----:B------:R2:W-:Y:S04]  /*bad0*/  STL.64 [R1+0x2f8], R2 ;  /* 0x0002f80201007387 */ /* 0x0005e80000100a00 */
[----:B------:R2:W-:Y:S01]  /*bae0*/  LDGSTS.E [R243+0x1c008], desc[UR60][R2.64], !P2 ;  /* 0x1c00800002f37fae */ /* 0x0005e2000d12187c */
[----:B------:R-:W-:-:S02]  /*baf0*/  ISETP.GE.U32.AND P2, PT, R16, 0x7ffffec8, PT ;  /* 0x7ffffec81000780c */ /* 0x000fc40003f46070 */
[----:B------:R-:W1:Y:S01]  /*bb00*/  LDC R16, c[0x0][0x230] ;  /* 0x00008c00ff107b82 */ /* 0x000e620000000800 */
[----:B------:R-:W-:Y:S01]  /*bb10*/  ISETP.GE.U32.AND P1, PT, R17, 0x7ffffee5, PT ;  /* 0x7ffffee51100780c */ /* 0x000fe20003f26070 */
[----:B------:R-:W-:-:S04]  /*bb20*/  IMAD.WIDE R114, R152, 0x4, R164 ;  /* 0x0000000498727825 */ /* 0x000fc800078e02a4 */
[C---:B------:R-:W-:Y:S02]  /*bb30*/  IMAD.WIDE R118, R152.reuse, 0x4, R196 ;  /* 0x0000000498767825 */ /* 0x040fe400078e02c4 */
[----:B------:R-:W1:Y:S02]  /*bb40*/  LDC R17, c[0x0][0x230] ;  /* 0x00008c00ff117b82 */ /* 0x000e640000000800 */
[----:B--2---:R-:W-:-:S04]  /*bb50*/  IMAD.WIDE R2, R152, 0x4, R12 ;  /* 0x0000000498027825 */ /* 0x004fc800078e020c */
[----:B------:R-:W-:Y:S01]  /*bb60*/  VIADD R12, R22, 0xffffff46 ;  /* 0xffffff46160c7836 */ /* 0x000fe20000000000 */
[----:B------:R2:W-:Y:S01]  /*bb70*/  LDGSTS.E [R243+0x1c00c], desc[UR60][R2.64], !P3 ;  /* 0x1c00c00002f37fae */ /* 0x0005e2000d92187c */
[----:B------:R-:W1:Y:S03]  /*bb80*/  LDC R22, c[0x0][0x230] ;  /* 0x00008c00ff167b82 */ /* 0x000e660000000800 */
[----:B------:R-:W-:Y:S01]  /*bb90*/  ISETP.GE.U32.AND P3, PT, R12, 0x7ffffec7, PT ;  /* 0x7ffffec70c00780c */ /* 0x000fe20003f66070 */
[----:B------:R-:W-:Y:S01]  /*bba0*/  VIADD R12, R24, 0xffffff44 ;  /* 0xffffff44180c7836 */ /* 0x000fe20000000000 */
[----:B------:R-:W-:Y:S01]  /*bbb0*/  LDGSTS.E [R244+0x10000], desc[UR60][R114.64], !P4 ;  /* 0x1000000072f47fae */ /* 0x000fe2000e12187c */
[----:B------:R-:W-:Y:S01]  /*bbc0*/  IMAD.WIDE R116, R152, 0x4, R184 ;  /* 0x0000000498747825 */ /* 0x000fe200078e02b8 */
[----:B------:R-:W-:Y:S01]  /*bbd0*/  IADD3 R13, R23, -0xbb, RZ ;  /* 0xffffff45170d7810 */ /* 0x000fe20007ffe0ff */
[----:B------:R-:W1:Y:S01]  /*bbe0*/  LDC R24, c[0x0][0x230] ;  /* 0x00008c00ff187b82 */ /* 0x000e620000000800 */
[----:B------:R-:W-:Y:S01]  /*bbf0*/  LDGSTS.E [R244+0x10004], desc[UR60][R118.64], !P0 ;  /* 0x1000400076f47fae */ /* 0x000fe2000c12187c */
[----:B------:R-:W-:Y:S01]  /*bc00*/  ISETP.GE.U32.AND P0, PT, R12, 0x7ffffec5, PT ;  /* 0x7ffffec50c00780c */ /* 0x000fe20003f06070 */
[C---:B------:R-:W-:Y:S01]  /*bc10*/  IMAD.WIDE R138, R152.reuse, 0x4, R182 ;  /* 0x00000004988a7825 */ /* 0x040fe200078e02b6 */
[----:B------:R-:W-:Y:S01]  /*bc20*/  ISETP.GE.U32.AND P4, PT, R13, 0x7ffffec6, PT ;  /* 0x7ffffec60d00780c */ /* 0x000fe20003f86070 */
[----:B------:R-:W-:Y:S02]  /*bc30*/  LDGSTS.E [R244+0x10008], desc[UR60][R116.64], !P5 ;  /* 0x1000800074f47fae */ /* 0x000fe4000e92187c */
[----:B---3--:R-:W-:Y:S01]  /*bc40*/  VIADD R12, R25, 0xffffff26 ;  /* 0xffffff26190c7836 */ /* 0x008fe20000000000 */
[----:B------:R-:W3:Y:S01]  /*bc50*/  LDC R23, c[0x0][0x230] ;  /* 0x00008c00ff177b82 */ /* 0x000ee20000000800 */
[----:B------:R2:W-:Y:S01]  /*bc60*/  STL.64 [R1+0x2f0], R2 ;  /* 0x0002f00201007387 */ /* 0x0005e20000100a00 */
[----:B------:R-:W-:-:S03]  /*bc70*/  IMAD.WIDE R90, R152, 0x4, R192 ;  /* 0x00000004985a7825 */ /* 0x000fc600078e02c0 */
[----:B------:R-:W-:Y:S01]  /*bc80*/  LDGSTS.E [R244+0x1000c], desc[UR60][R138.64], !P1 ;  /* 0x1000c0008af47fae */ /* 0x000fe2000c92187c */
[----:B------:R-:W-:Y:S01]  /*bc90*/  ISETP.GE.U32.AND P1, PT, R12, 0x7ffffea7, PT ;  /* 0x7ffffea70c00780c */ /* 0x000fe20003f26070 */
[----:B----4-:R-:W-:Y:S01]  /*bca0*/  VIADD R13, R26, 0xffffff27 ;  /* 0xffffff271a0d7836 */ /* 0x010fe20000000000 */
[----:B------:R-:W4:Y:S01]  /*bcb0*/  LDC R25, c[0x0][0x230] ;  /* 0x00008c00ff197b82 */ /* 0x000f220000000800 */
[----:B------:R-:W-:Y:S01]  /*bcc0*/  VIADD R12, R28, 0xffffff24 ;  /* 0xffffff241c0c7836 */ /* 0x000fe20000000000 */
[----:B------:R1:W-:Y:S01]  /*bcd0*/  LDGSTS.E [R244+0x14000], desc[UR60][R90.64], !P2 ;  /* 0x140000005af47fae */ /* 0x0003e2000d12187c */
[----:B--2---:R-:W-:Y:S01]  /*bce0*/  IMAD.WIDE R2, R152, 0x4, R200 ;  /* 0x0000000498027825 */ /* 0x004fe200078e02c8 */
[----:B------:R-:W-:-:S04]  /*bcf0*/  ISETP.GE.U32.AND P5, PT, R13, 0x7ffffea8, PT ;  /* 0x7ffffea80d00780c */ /* 0x000fc80003fa6070 */
[----:B------:R-:W2:Y:S01]  /*bd00*/  LDC R26, c[0x0][0x230] ;  /* 0x00008c00ff1a7b82 */ /* 0x000ea20000000800 */
[----:B------:R-:W-:Y:S01]  /*bd10*/  IMAD.WIDE R94, R152, 0x4, R236 ;  /* 0x00000004985e7825 */ /* 0x000fe200078e02ec */
[----:B------:R3:W-:Y:S01]  /*bd20*/  LDGSTS.E [R244+0x14004], desc[UR60][R2.64], !P3 ;  /* 0x1400400002f47fae */ /* 0x0007e2000d92187c */
[----:B------:R-:W-:Y:S02]  /*bd30*/  ISETP.GE.U32.AND P3, PT, R12, 0x7ffffea5, PT ;  /* 0x7ffffea50c00780c */ /* 0x000fe40003f66070 */
[----:B-1----:R-:W-:Y:S01]  /*bd40*/  VIADD R12, R16, 0xffffff07 ;  /* 0xffffff07100c7836 */ /* 0x002fe20000000000 */
[----:B------:R-:W-:Y:S01]  /*bd50*/  STL.64 [R1+0x708], R114 ;  /* 0x0007087201007387 */ /* 0x000fe20000100a00 */
[----:B------:R-:W-:Y:S01]  /*bd60*/  VIADD R13, R27, 0xffffff25 ;  /* 0xffffff251b0d7836 */ /* 0x000fe20000000000 */
[----:B------:R-:W1:Y:S02]  /*bd70*/  LDC R16, c[0x0][0x230] ;  /* 0x00008c00ff107b82 */ /* 0x000e640000000800 */
[----:B------:R-:W-:Y:S01]  /*bd80*/  LDGSTS.E [R244+0x14008], desc[UR60][R94.64], !P4 ;  /* 0x140080005ef47fae */ /* 0x000fe2000e12187c */
[----:B------:R-:W-:Y:S01]  /*bd90*/  ISETP.GE.U32.AND P4, PT, R12, 0x7ffffe88, PT ;  /* 0x7ffffe880c00780c */ /* 0x000fe20003f86070 */
[----:B------:R-:W-:-:S02]  /*bda0*/  VIADD R12, R22, 0xffffff05 ;  /* 0xffffff05160c7836 */ /* 0x000fc40000000000 */
[----:B------:R3:W-:Y:S02]  /*bdb0*/  STL.64 [R1+0x2e8], R90 ;  /* 0x0002e85a01007387 */ /* 0x0007e40000100a00 */
[----:B------:R-:W1:Y:S02]  /*bdc0*/  LDC R22, c[0x0][0x230] ;  /* 0x00008c00ff167b82 */ /* 0x000e640000000800 */
[----:B------:R3:W-:Y:S01]  /*bdd0*/  STL.64 [R1+0x50], R2 ;  /* 0x0000500201007387 */ /* 0x0007e20000100a00 */
[----:B------:R-:W-:Y:S01]  /*bde0*/  ISETP.GE.U32.AND P2, PT, R13, 0x7ffffea6, PT ;  /* 0x7ffffea60d00780c */ /* 0x000fe20003f46070 */
[----:B------:R-:W-:Y:S02]  /*bdf0*/  VIADD R13, R17, 0xffffff06 ;  /* 0xffffff06110d7836 */ /* 0x000fe40000000000 */
[----:B------:R-:W-:Y:S02]  /*be00*/  STL.64 [R1+0x60], R94 ;  /* 0x0000605e01007387 */ /* 0x000fe40000100a00 */
[----:B------:R-:W1:Y:S01]  /*be10*/  LDC R17, c[0x0][0x230] ;  /* 0x00008c00ff117b82 */ /* 0x000e620000000800 */
[----:B---3--:R-:W-:-:S04]  /*be20*/  IMAD.WIDE R90, R152, 0x4, R180 ;  /* 0x00000004985a7825 */ /* 0x008fc800078e02b4 */
[----:B------:R-:W-:Y:S01]  /*be30*/  IMAD.WIDE R2, R152, 0x4, R176 ;  /* 0x0000000498027825 */ /* 0x000fe200078e02b0 */
[----:B------:R3:W-:Y:S04]  /*be40*/  STL.64 [R1+0x2e0], R90 ;  /* 0x0002e05a01007387 */ /* 0x0007e80000100a00 */
[----:B------:R3:W-:Y:S04]  /*be50*/  LDGSTS.E [R244+0x1400c], desc[UR60][R90.64], !P0 ;  /* 0x1400c0005af47fae */ /* 0x0007e8000c12187c */
[----:B------:R4:W-:Y:S04]  /*be60*/  STL.64 [R1+0x2d8], R2 ;  /* 0x0002d80201007387 */ /* 0x0009e80000100a00 */
[----:B------:R4:W-:Y:S01]  /*be70*/  LDGSTS.E [R244+0x18000], desc[UR60][R2.64], !P5 ;  /* 0x1800000002f47fae */ /* 0x0009e2000e92187c */
[----:B------:R-:W-:Y:S01]  /*be80*/  ISETP.GE.U32.AND P5, PT, R12, 0x7ffffe86, PT ;  /* 0x7ffffe860c00780c */ /* 0x000fe20003fa6070 */
[----:B---3--:R-:W-:Y:S01]  /*be90*/  IMAD.WIDE R90, R152, 0x4, R228 ;  /* 0x00000004985a7825 */ /* 0x008fe200078e02e4 */
[----:B------:R-:W-:-:S02]  /*bea0*/  ISETP.GE.U32.AND P0, PT, R13, 0x7ffffe87, PT ;  /* 0x7ffffe870d00780c */ /* 0x000fc40003f06070 */
[----:B------:R-:W-:Y:S01]  /*beb0*/  IADD3 R12, R23, -0x9d, RZ ;  /* 0xffffff63170c7810 */ /* 0x000fe20007ffe0ff */
[----:B----4-:R-:W-:Y:S01]  /*bec0*/  IMAD.WIDE R2, R152, 0x4, R18 ;  /* 0x0000000498027825 */ /* 0x010fe200078e0212 */
[----:B------:R-:W3:Y:S01]  /*bed0*/  LDC R23, c[0x0][0x230] ;  /* 0x00008c00ff177b82 */ /* 0x000ee20000000800 */
[----:B------:R4:W-:Y:S02]  /*bee0*/  STL.64 [R1+0x2d0], R90 ;  /* 0x0002d05a01007387 */ /* 0x0009e40000100a00 */
[----:B------:R-:W-:Y:S02]  /*bef0*/  VIADD R13, R24, 0xffffff04 ;  /* 0xffffff04180d7836 */ /* 0x000fe40000000000 */
[----:B------:R4:W-:Y:S03]  /*bf00*/  LDGSTS.E [R244+0x18004], desc[UR60][R90.64], !P1 ;  /* 0x180040005af47fae */ /* 0x0009e6000c92187c */
[----:B------:R-:W3:Y:S01]  /*bf10*/  LDC R19, c[0x0][0x230] ;  /* 0x00008c00ff137b82 */ /* 0x000ee20000000800 */
[----:B------:R1:W-:Y:S01]  /*bf20*/  STL.64 [R1+0x2c8], R2 ;  /* 0x0002c80201007387 */ /* 0x0003e20000100a00 */
[----:B------:R-:W-:-:S03]  /*bf30*/  ISETP.GE.U32.AND P1, PT, R13, 0x7ffffe85, PT ;  /* 0x7ffffe850d00780c */ /* 0x000fc60003f26070 */
[----:B------:R1:W-:Y:S03]  /*bf40*/  LDGSTS.E [R244+0x18008], desc[UR60][R2.64], !P2 ;  /* 0x1800800002f47fae */ /* 0x0003e6000d12187c */
[----:B------:R-:W3:Y:S01]  /*bf50*/  LDC R24, c[0x0][0x230] ;  /* 0x00008c00ff187b82 */ /* 0x000ee20000000800 */
[----:B----4-:R-:W-:Y:S01]  /*bf60*/  IMAD.WIDE R90, R152, 0x4, R204 ;  /* 0x00000004985a7825 */ /* 0x010fe200078e02cc */
[----:B------:R-:W-:-:S03]  /*bf70*/  ISETP.GE.U32.AND P2, PT, R12, 0x7ffffee4, PT ;  /* 0x7ffffee40c00780c */ /* 0x000fc60003f46070 */
[----:B--2---:R-:W-:Y:S02]  /*bf80*/  VIADD R12, R26, 0xffffff61 ;  /* 0xffffff611a0c7836 */ /* 0x004fe40000000000 */
[C---:B------:R-:W-:Y:S01]  /*bf90*/  IMAD.WIDE R122, R152.reuse, 0x4, R210 ;  /* 0x00000004987a7825 */ /* 0x040fe200078e02d2 */
[----:B------:R-:W2:Y:S03]  /*bfa0*/  LDC R18, c[0x0][0x230] ;  /* 0x00008c00ff127b82 */ /* 0x000ea60000000800 */
[C---:B-1----:R-:W-:Y:S01]  /*bfb0*/  IMAD.WIDE R2, R152.reuse, 0x4, R188 ;  /* 0x0000000498027825 */ /* 0x042fe200078e02bc */
[----:B------:R1:W-:Y:S03]  /*bfc0*/  STL.64 [R1+0x2c0], R90 ;  /* 0x0002c05a01007387 */ /* 0x0003e60000100a00 */
[----:B------:R-:W-:Y:S01]  /*bfd0*/  VIADD R13, R25, 0xffffff62 ;  /* 0xffffff62190d7836 */ /* 0x000fe20000000000 */
[----:B------:R1:W-:Y:S01]  /*bfe0*/  LDGSTS.E [R244+0x1800c], desc[UR60][R90.64], !P3 ;  /* 0x1800c0005af47fae */ /* 0x0003e2000d92187c */
[----:B------:R-:W-:Y:S01]  /*bff0*/  IMAD.WIDE R120, R152, 0x4, R198 ;  /* 0x0000000498787825 */ /* 0x000fe200078e02c6 */
[----:B------:R-:W4:Y:S02]  /*c000*/  LDC R25, c[0x0][0x230] ;  /* 0x00008c00ff197b82 */ /* 0x000f240000000800 */
[----:B------:R1:W-:Y:S01]  /*c010*/  STL.64 [R1+0x2b8], R2 ;  /* 0x0002b80201007387 */ /* 0x0003e20000100a00 */
[----:B------:R-:W-:-:S03]  /*c020*/  ISETP.GE.U32.AND P3, PT, R13, 0x7ffffee3, PT ;  /* 0x7ffffee30d00780c */ /* 0x000fc60003f66070 */
[----:B------:R1:W-:Y:S01]  /*c030*/  LDGSTS.E [R244+0x1c000], desc[UR60][R2.64], !P4 ;  /* 0x1c00000002f47fae */ /* 0x0003e2000e12187c */
[----:B------:R-:W-:Y:S01]  /*c040*/  ISETP.GE.U32.AND P4, PT, R12, 0x7ffffee2, PT ;  /* 0x7ffffee20c00780c */ /* 0x000fe20003f86070 */
[----:B------:R-:W-:Y:S02]  /*c050*/  VIADD R12, R22, 0xffffff43 ;  /* 0xffffff43160c7836 */ /* 0x000fe40000000000 */
[----:B-1----:R-:W-:Y:S01]  /*c060*/  IMAD.WIDE R90, R152, 0x4, R194 ;  /* 0x00000004985a7825 */ /* 0x002fe200078e02c2 */
[----:B------:R-:W1:Y:S03]  /*c070*/  LDC R22, c[0x0][0x230] ;  /* 0x00008c00ff167b82 */ /* 0x000e660000000800 */
[----:B------:R-:W-:Y:S02]  /*c080*/  VIADD R13, R16, 0xffffff60 ;  /* 0xffffff60100d7836 */ /* 0x000fe40000000000 */
[----:B------:R-:W-:-:S03]  /*c090*/  IMAD.WIDE R2, R152, 0x4, R214 ;  /* 0x0000000498027825 */ /* 0x000fc600078e02d6 */
[----:B------:R-:W1:Y:S02]  /*c0a0*/  LDC R16, c[0x0][0x230] ;  /* 0x00008c00ff107b82 */ /* 0x000e640000000800 */
[----:B------:R2:W-:Y:S01]  /*c0b0*/  LDGSTS.E [R244+0x1c004], desc[UR60][R2.64], !P0 ;  /* 0x1c00400002f47fae */ /* 0x0005e2000c12187c */
[----:B------:R-:W-:-:S03]  /*c0c0*/  ISETP.GE.U32.AND P0, PT, R13, 0x7ffffee1, PT ;  /* 0x7ffffee10d00780c */ /* 0x000fc60003f06070 */
[----:B------:R2:W-:Y:S01]  /*c0d0*/  STL.64 [R1+0x2b0], R2 ;  /* 0x0002b00201007387 */ /* 0x0005e20000100a00 */
[----:B---3--:R-:W-:Y:S02]  /*c0e0*/  VIADD R13, R19, 0xffffff41 ;  /* 0xffffff41130d7836 */ /* 0x008fe40000000000 */
[----:B------:R-:W-:Y:S01]  /*c0f0*/  IMAD.WIDE R126, R152, 0x4, R206 ;  /* 0x00000004987e7825 */ /* 0x000fe200078e02ce */
[----:B------:R3:W-:Y:S01]  /*c100*/  LDGSTS.E [R244+0x1c008], desc[UR60][R90.64], !P5 ;  /* 0x1c0080005af47fae */ /* 0x0007e2000e92187c */
[----:B------:R-:W-:Y:S01]  /*c110*/  ISETP.GE.U32.AND P5, PT, R12, 0x7ffffec4, PT ;  /* 0x7ffffec40c00780c */ /* 0x000fe20003fa6070 */
[----:B------:R-:W1:Y:S01]  /*c120*/  LDC R19, c[0x0][0x230] ;  /* 0x00008c00ff137b82 */ /* 0x000e620000000800 */
[----:B------:R-:W-:Y:S02]  /*c130*/  VIADD R12, R17, 0xffffff42 ;  /* 0xffffff42110c7836 */ /* 0x000fe40000000000 */
[----:B--2---:R-:W-:Y:S01]  /*c140*/  IMAD.WIDE R2, R152, 0x4, R190 ;  /* 0x0000000498027825 */ /* 0x004fe200078e02be */
[----:B------:R3:W-:Y:S04]  /*c150*/  STL.64 [R1+0x2a8], R90 ;  /* 0x0002a85a01007387 */ /* 0x0007e80000100a00 */
[----:B------:R-:W2:Y:S01]  /*c160*/  LDC R17, c[0x0][0x230] ;  /* 0x00008c00ff117b82 */ /* 0x000ea20000000800 */
[----:B------:R4:W-:Y:S01]  /*c170*/  LDGSTS.E [R244+0x1c00c], desc[UR60][R2.64], !P1 ;  /* 0x1c00c00002f47fae */ /* 0x0009e2000c92187c */
[----:B------:R-:W-:Y:S01]  /*c180*/  ISETP.GE.U32.AND P1, PT, R12, 0x7ffffec3, PT ;  /* 0x7ffffec30c00780c */ /* 0x000fe20003f26070 */
[----:B------:R-:W-:-:S02]  /*c190*/  VIADD R12, R23, 0xffffff40 ;  /* 0xffffff40170c7836 */ /* 0x000fc40000000000 */
[----:B------:R-:W-:Y:S01]  /*c1a0*/  LDGSTS.E [R238+0x10000], desc[UR60][R122.64], !P2 ;  /* 0x100000007aee7fae */ /* 0x000fe2000d12187c */
[----:B------:R-:W-:Y:S01]  /*c1b0*/  ISETP.GE.U32.AND P2, PT, R13, 0x7ffffec2, PT ;  /* 0x7ffffec20d00780c */ /* 0x000fe20003f46070 */
[----:B------:R-:W-:Y:S01]  /*c1c0*/  VIADD R13, R24, 0xffffff23 ;  /* 0xffffff23180d7836 */ /* 0x000fe20000000000 */
[----:B------:R-:W2:Y:S01]  /*c1d0*/  LDC R23, c[0x0][0x230] ;  /* 0x00008c00ff177b82 */ /* 0x000ea20000000800 */
[----:B------:R-:W-:Y:S01]  /*c1e0*/  LDGSTS.E [R238+0x10004], desc[UR60][R120.64], !P3 ;  /* 0x1000400078ee7fae */ /* 0x000fe2000d92187c */
[----:B------:R-:W-:Y:S01]  /*c1f0*/  ISETP.GE.U32.AND P3, PT, R12, 0x7ffffec1, PT ;  /* 0x7ffffec10c00780c */ /* 0x000fe20003f66070 */
[C---:B------:R-:W-:Y:S02]  /*c200*/  IMAD.WIDE R124, R152.reuse, 0x4, R202 ;  /* 0x00000004987c7825 */ /* 0x040fe400078e02ca */
[----:B------:R-:W-:Y:S01]  /*c210*/  LDGSTS.E [R238+0x10008], desc[UR60][R126.64], !P4 ;  /* 0x100080007eee7fae */ /* 0x000fe2000e12187c */
[----:B------:R-:W-:Y:S01]  /*c220*/  ISETP.GE.U32.AND P4, PT, R13, 0x7ffffea4, PT ;  /* 0x7ffffea40d00780c */ /* 0x000fe20003f86070 */
[----:B---3--:R-:W-:-:S02]  /*c230*/  IMAD.WIDE R90, R152, 0x4, R212 ;  /* 0x00000004985a7825 */ /* 0x008fc400078e02d4 */
[----:B------:R4:W-:Y:S04]  /*c240*/  STL.64 [R1+0x2a0], R2 ;  /* 0x0002a00201007387 */ /* 0x0009e80000100a00 */
[----:B------:R-:W-:Y:S04]  /*c250*/  STL.64 [R1+0x6f8], R122 ;  /* 0x0006f87a01007387 */ /* 0x000fe80000100a00 */
[----:B------:R-:W-:Y:S01]  /*c260*/  STL.64 [R1+0x700], R120 ;  /* 0x0007007801007387 */ /* 0x000fe20000100a00 */
[----:B----4-:R-:W-:-:S03]  /*c270*/  IMAD.WIDE R2, R152, 0x4, R208 ;  /* 0x0000000498027825 */ /* 0x010fc600078e02d0 */
[----:B------:R-:W-:Y:S04]  /*c280*/  LDGSTS.E [R238+0x1000c], desc[UR60][R124.64], !P0 ;  /* 0x1000c0007cee7fae */ /* 0x000fe8000c12187c */
[----:B------:R3:W-:Y:S04]  /*c290*/  STL.64 [R1+0x298], R90 ;  /* 0x0002985a01007387 */ /* 0x0007e80000100a00 */
[----:B------:R3:W-:Y:S04]  /*c2a0*/  LDGSTS.E [R238+0x14000], desc[UR60][R90.64], !P5 ;  /* 0x140000005aee7fae */ /* 0x0007e8000e92187c */
[----:B------:R4:W-:Y:S04]  /*c2b0*/  STL.64 [R1+0x290], R20 ;  /* 0x0002901401007387 */ /* 0x0009e80000100a00 */
[----:B------:R4:W-:Y:S04]  /*c2c0*/  LDGSTS.E [R238+0x14004], desc[UR60][R20.64], !P1 ;  /* 0x1400400014ee7fae */ /* 0x0009e8000c92187c */
[----:B------:R1:W-:Y:S01]  /*c2d0*/  STL.64 [R1+0x288], R2 ;  /* 0x0002880201007387 */ /* 0x0003e20000100a00 */
[----:B---3--:R-:W-:-:S03]  /*c2e0*/  IMAD.WIDE R90, R152, 0x4, R224 ;  /* 0x00000004985a7825 */ /* 0x008fc600078e02e0 */
[----:B------:R1:W-:Y:S04]  /*c2f0*/  LDGSTS.E [R238+0x14008], desc[UR60][R2.64], !P2 ;  /* 0x1400800002ee7fae */ /* 0x0003e8000d12187c */
[----:B------:R-:W-:Y:S01]  /*c300*/  STL.64 [R1+0x280], R90 ;  /* 0x0002805a01007387 */ /* 0x000fe20000100a00 */
[----:B------:R-:W-:Y:S01]  /*c310*/  VIADD R12, R25, 0xffffff22 ;  /* 0xffffff22190c7836 */ /* 0x000fe20000000000 */
[----:B----4-:R-:W3:Y:S02]  /*c320*/  LDC R20, c[0x0][0x230] ;  /* 0x00008c00ff147b82 */ /* 0x010ee40000000800 */
[----:B------:R-:W-:Y:S01]  /*c330*/  LDGSTS.E [R238+0x1400c], desc[UR60][R90.64], !P3 ;  /* 0x1400c0005aee7fae */ /* 0x000fe2000d92187c */
[----:B-1----:R-:W-:-:S05]  /*c340*/  IMAD.WIDE R2, R152, 0x4, R216 ;  /* 0x0000000498027825 */ /* 0x002fca00078e02d8 */
[----:B------:R-:W1:Y:S01]  /*c350*/  LDC R21, c[0x0][0x230] ;  /* 0x00008c00ff157b82 */ /* 0x000e620000000800 */
[----:B------:R4:W-:Y:S04]  /*c360*/  STL.64 [R1+0x278], R2 ;  /* 0x0002780201007387 */ /* 0x0009e80000100a00 */
[----:B------:R4:W-:Y:S02]  /*c370*/  LDGSTS.E [R238+0x18000], desc[UR60][R2.64], !P4 ;  /* 0x1800000002ee7fae */ /* 0x0009e4000e12187c */
[----:B----4-:R-:W-:Y:S01]  /*c380*/  IMAD.WIDE R2, R152, 0x4, R14 ;  /* 0x0000000498027825 */ /* 0x010fe200078e020e */
[----:B------:R-:W-:Y:S01]  /*c390*/  ISETP.GE.U32.AND P0, PT, R12, 0x7ffffea3, PT ;  /* 0x7ffffea30c00780c */ /* 0x000fe20003f06070 */
[----:B------:R-:W4:Y:S03]  /*c3a0*/  LDC R14, c[0x0][0x230] ;  /* 0x00008c00ff0e7b82 */ /* 0x000f260000000800 */
[----:B------:R3:W-:Y:S04]  /*c3b0*/  STL.64 [R1+0x270], R2 ;  /* 0x0002700201007387 */ /* 0x0007e80000100a00 */
[----:B------:R-:W4:Y:S01]  /*c3c0*/  LDL.LU.64 R232, [R1+0x1a0] ;  /* 0x0001a00001e87983 */ /* 0x000f220000300a00 */
[----:B------:R-:W-:Y:S01]  /*c3d0*/  IADD3 R12, R18, -0xdf, RZ ;  /* 0xffffff21120c7810 */ /* 0x000fe20007ffe0ff */
[----:B------:R-:W-:-:S02]  /*c3e0*/  VIADD R13, R22, 0xffffff20 ;  /* 0xffffff20160d7836 */ /* 0x000fc40000000000 */
[----:B------:R-:W-:Y:S01]  /*c3f0*/  IMAD.WIDE R56, R152, 0x4, R218 ;  /* 0x0000000498387825 */ /* 0x000fe200078e02da */
[----:B------:R-:W-:Y:S01]  /*c400*/  ISETP.GE.U32.AND P5, PT, R12, 0x7ffffea2, PT ;  /* 0x7ffffea20c00780c */ /* 0x000fe20003fa6070 */
[----:B------:R-:W4:Y:S01]  /*c410*/  LDL.LU.64 R90, [R1+0x178] ;  /* 0x00017800015a7983 */ /* 0x000f220000300a00 */
[----:B------:R-:W-:Y:S01]  /*c420*/  ISETP.GE.U32.AND P1, PT, R13, 0x7ffffea1, PT ;  /* 0x7ffffea10d00780c */ /* 0x000fe20003f26070 */
[----:B------:R-:W-:Y:S02]  /*c430*/  VIADD R12, R19, 0xffffff03 ;  /* 0xffffff03130c7836 */ /* 0x000fe40000000000 */
[----:B--2---:R-:W-:Y:S01]  /*c440*/  VIADD R17, R17, 0xffffff02 ;  /* 0xffffff0211117836 */ /* 0x004fe20000000000 */
[----:B------:R-:W-:Y:S01]  /*c450*/  LDGSTS.E [R238+0x18004], desc[UR60][R56.64], !P0 ;  /* 0x1800400038ee7fae */ /* 0x000fe2000c12187c */
[----:B------:R-:W-:Y:S01]  /*c460*/  VIADD R13, R16, 0xffffff00 ;  /* 0xffffff00100d7836 */ /* 0x000fe20000000000 */
[----:B------:R-:W-:Y:S01]  /*c470*/  ISETP.GE.U32.AND P2, PT, R12, 0x7ffffe84, PT ;  /* 0x7ffffe840c00780c */ /* 0x000fe20003f46070 */
[----:B------:R-:W-:Y:S01]  /*c480*/  VIADD R16, R23, 0xffffff01 ;  /* 0xffffff0117107836 */ /* 0x000fe20000000000 */
[----:B------:R-:W-:Y:S01]  /*c490*/  ISETP.GT.AND P4, PT, R156, 0x17f, PT ;  /* 0x0000017f9c00780c */ /* 0x000fe20003f84270 */
[----:B------:R-:W-:Y:S01]  /*c4a0*/  IMAD.WIDE R226, R152, 0x4, R226 ;  /* 0x0000000498e27825 */ /* 0x000fe200078e02e2 */
[----:B------:R-:W-:Y:S01]  /*c4b0*/  ISETP.GE.AND P3, PT, R157, R13, PT ;  /* 0x0000000d9d00720c */ /* 0x000fe20003f66270 */
[----:B------:R3:W-:Y:S01]  /*c4c0*/  LDGSTS.E [R238+0x18008], desc[UR60][R2.64], !P5 ;  /* 0x1800800002ee7fae */ /* 0x0007e2000e92187c */
[----:B------:R-:W-:Y:S01]  /*c4d0*/  ISETP.GE.U32.AND P0, PT, R16, 0x7ffffe82, PT ;  /* 0x7ffffe821000780c */ /* 0x000fe20003f06070 */
[----:B------:R-:W-:Y:S01]  /*c4e0*/  IMAD.SHL.U32 R154, R153, 0x80, RZ ;  /* 0x00000080999a7824 */ /* 0x000fe200078e00ff */
[----:B------:R-:W-:Y:S01]  /*c4f0*/  SEL R12, RZ, 0x4, P3 ;  /* 0x00000004ff0c7807 */ /* 0x000fe20001800000 */
[C---:B------:R-:W-:Y:S01]  /*c500*/  IMAD.WIDE R156, R152.reuse, 0x4, R220 ;  /* 0x00000004989c7825 */ /* 0x040fe200078e02dc */
[----:B------:R-:W-:Y:S01]  /*c510*/  ISETP.GE.U32.AND P3, PT, R17, 0x7ffffe83, PT ;  /* 0x7ffffe831100780c */ /* 0x000fe20003f66070 */
[----:B------:R-:W2:Y:S02]  /*c520*/  LDC R18, c[0x0][0x230] ;  /* 0x00008c00ff127b82 */ /* 0x000ea40000000800 */
[----:B------:R-:W-:-:S04]  /*c530*/  IMAD.WIDE R16, R152, 0x4, R32 ;  /* 0x0000000498107825 */ /* 0x000fc800078e0220 */
[C---:B---3--:R-:W-:Y:S01]  /*c540*/  IMAD.WIDE R2, R152.reuse, 0x4, R222 ;  /* 0x0000000498027825 */ /* 0x048fe200078e02de */
[----:B------:R-:W-:Y:S01]  /*c550*/  STL.64 [R1+0x68], R16 ;  /* 0x0000681001007387 */ /* 0x000fe20000100a00 */
[----:B------:R-:W-:Y:S01]  /*c560*/  ISETP.GE.U32.AND P5, PT, R13, 0x7ffffe81, PT ;  /* 0x7ffffe810d00780c */ /* 0x000fe20003fa6070 */
[----:B------:R-:W3:Y:S02]  /*c570*/  LDC R19, c[0x0][0x230] ;  /* 0x00008c00ff137b82 */ /* 0x000ee40000000800 */
[----:B------:R-:W-:Y:S04]  /*c580*/  LDGSTS.E [R238+0x1800c], desc[UR60][R16.64], !P1 ;  /* 0x1800c00010ee7fae */ /* 0x000fe8000c92187c */
[----:B------:R1:W-:Y:S02]  /*c590*/  STL.64 [R1+0x58], R2 ;  /* 0x0000580201007387 */ /* 0x0003e40000100a00 */
[----:B------:R-:W3:Y:S02]  /*c5a0*/  LDC R22, c[0x0][0x230] ;  /* 0x00008c00ff167b82 */ /* 0x000ee40000000800 */
[----:B------:R1:W-:Y:S04]  /*c5b0*/  LDGSTS.E [R238+0x1c000], desc[UR60][R2.64], !P2 ;  /* 0x1c00000002ee7fae */ /* 0x0003e8000d12187c */
[----:B------:R-:W-:Y:S02]  /*c5c0*/  STL.64 [R1+0x6d0], R156 ;  /* 0x0006d09c01007387 */ /* 0x000fe40000100a00 */
[----:B------:R-:W3:Y:S02]  /*c5d0*/  LDC R15, c[0x0][0x230] ;  /* 0x00008c00ff0f7b82 */ /* 0x000ee40000000800 */
[----:B------:R-:W-:Y:S01]  /*c5e0*/  LDGSTS.E [R238+0x1c004], desc[UR60][R156.64], !P3 ;  /* 0x1c0040009cee7fae */ /* 0x000fe2000d92187c */
[----:B-1----:R-:W-:-:S05]  /*c5f0*/  IMAD.WIDE R2, R152, 0x4, R234 ;  /* 0x0000000498027825 */ /* 0x002fca00078e02ea */
[----:B------:R-:W1:Y:S01]  /*c600*/  LDC R23, c[0x0][0x230] ;  /* 0x00008c00ff177b82 */ /* 0x000e620000000800 */
[----:B------:R-:W-:Y:S04]  /*c610*/  STL.64 [R1+0x6d8], R2 ;  /* 0x0006d80201007387 */ /* 0x000fe80000100a00 */
[----:B------:R-:W-:Y:S01]  /*c620*/  STL.64 [R1+0x6e0], R226 ;  /* 0x0006e0e201007387 */ /* 0x000fe20000100a00 */
[----:B------:R-:W-:Y:S02]  /*c630*/  IMAD.WIDE R88, R152, 0x4, R88 ;  /* 0x0000000498587825 */ /* 0x000fe400078e0258 */
[----:B------:R-:W1:Y:S01]  /*c640*/  LDC R153, c[0x0][0x230] ;  /* 0x00008c00ff997b82 */ /* 0x000e620000000800 */
[----:B------:R-:W3:Y:S04]  /*c650*/  LDL.LU.64 R114, [R1+0x150] ;  /* 0x0001500001727983 */ /* 0x000ee80000300a00 */
[----:B------:R-:W3:Y:S01]  /*c660*/  LDL.LU.64 R196, [R1+0x128] ;  /* 0x0001280001c47983 */ /* 0x000ee20000300a00 */
[----:B----4-:R-:W-:-:S03]  /*c670*/  IMAD.WIDE R24, R154, 0x4, R232 ;  /* 0x000000049a187825 */ /* 0x010fc600078e02e8 */
[----:B------:R-:W4:Y:S01]  /*c680*/  LDL.LU.64 R164, [R1+0x100] ;  /* 0x0001000001a47983 */ /* 0x000f220000300a00 */
[----:B------:R-:W-:-:S03]  /*c690*/  IMAD.WIDE R26, R154, 0x4, R90 ;  /* 0x000000049a1a7825 */ /* 0x000fc600078e025a */
[----:B------:R-:W4:Y:S01]  /*c6a0*/  LDL.LU.64 R162, [R1+0xd8] ;  /* 0x0000d80001a27983 */ /* 0x000f220000300a00 */
[----:B------:R-:W-:Y:S01]  /*c6b0*/  SEL R12, R12, RZ, P4 ;  /* 0x000000ff0c0c7207 */ /* 0x000fe20002000000 */
[----:B------:R-:W1:Y:S02]  /*c6c0*/  LDC R16, c[0x0][0x230] ;  /* 0x00008c00ff107b82 */ /* 0x000e640000000800 */
[----:B------:R-:W4:Y:S04]  /*c6d0*/  LDL.LU.64 R166, [R1+0xb0] ;  /* 0x0000b00001a67983 */ /* 0x000f280000300a00 */
[----:B------:R-:W4:Y:S01]  /*c6e0*/  LDL.LU.64 R158, [R1+0x88] ;  /* 0x00008800019e7983 */ /* 0x000f220000300a00 */
[----:B--2---:R-:W-:Y:S01]  /*c6f0*/  VIADD R13, R18, 0xfffffeff ;  /* 0xfffffeff120d7836 */ /* 0x004fe20000000000 */
[----:B------:R-:W2:Y:S02]  /*c700*/  LDC R17, c[0x0][0x230] ;  /* 0x00008c00ff117b82 */ /* 0x000ea40000000800 */
[----:B------:R-:W2:Y:S04]  /*c710*/  LDL.LU.64 R170, [R1+0x198] ;  /* 0x0001980001aa7983 */ /* 0x000ea80000300a00 */
[----:B------:R-:W2:Y:S04]  /*c720*/  LDL.LU.64 R148, [R1+0x170] ;  /* 0x0001700001947983 */ /* 0x000ea80000300a00 */
[----:B------:R-:W-:Y:S01]  /*c730*/  LDGSTS.E [R238+0x1c008], desc[UR60][R2.64], !P0 ;  /* 0x1c00800002ee7fae */ /* 0x000fe2000c12187c */
[----:B---3--:R-:W-:-:S03]  /*c740*/  IMAD.WIDE R28, R154, 0x4, R114 ;  /* 0x000000049a1c7825 */ /* 0x008fc600078e0272 */
[----:B------:R-:W3:Y:S01]  /*c750*/  LDL.LU.64 R230, [R1+0x148] ;  /* 0x0001480001e67983 */ /* 0x000ee20000300a00 */
[----:B------:R-:W-:-:S03]  /*c760*/  IMAD.WIDE R30, R154, 0x4, R196 ;  /* 0x000000049a1e7825 */ /* 0x000fc600078e02c4 */
[----:B------:R-:W3:Y:S01]  /*c770*/  LDL.LU.64 R186, [R1+0x120] ;  /* 0x0001200001ba7983 */ /* 0x000ee20000300a00 */
[----:B----4-:R-:W-:-:S03]  /*c780*/  IMAD.WIDE R32, R154, 0x4, R164 ;  /* 0x000000049a207825 */ /* 0x010fc600078e02a4 */
[----:B------:R-:W4:Y:S01]  /*c790*/  LDL.LU.64 R172, [R1+0xf8] ;  /* 0x0000f80001ac7983 */ /* 0x000f220000300a00 */
[----:B------:R-:W-:-:S03]  /*c7a0*/  IMAD.WIDE R34, R154, 0x4, R162 ;  /* 0x000000049a227825 */ /* 0x000fc600078e02a2 */
[----:B------:R-:W4:Y:S01]  /*c7b0*/  LDL.LU.64 R168, [R1+0xd0] ;  /* 0x0000d00001a87983 */ /* 0x000f220000300a00 */
[----:B------:R-:W-:Y:S01]  /*c7c0*/  ISETP.NE.U32.AND P4, PT, R12, RZ, PT ;  /* 0x000000ff0c00720c */ /* 0x000fe20003f85070 */
[----:B------:R-:W1:Y:S02]  /*c7d0*/  LDC R18, c[0x0][0x230] ;  /* 0x00008c00ff127b82 */ /* 0x000e640000000800 */
[----:B------:R-:W4:Y:S04]  /*c7e0*/  LDL.LU.64 R178, [R1+0xa8] ;  /* 0x0000a80001b27983 */ /* 0x000f280000300a00 */
        /* <DEDUP_REMOVED lines=16> */
[----:B------:R-:W4:Y:S01]  /*c8f0*/  LDL.LU.64 R232, [R1+0x70] ;  /* 0x0000700001e87983 */ /* 0x000f220000300a00 */
[----:B------:R-:W-:-:S03]  /*c900*/  IMAD.WIDE R36, R154, 0x4, R166 ;  /* 0x000000049a247825 */ /* 0x000fc600078e02a6 */
[----:B------:R-:W4:Y:S01]  /*c910*/  LDL.LU.64 R90, [R1+0x180] ;  /* 0x00018000015a7983 */ /* 0x000f220000300a00 */
[----:B--2---:R-:W-:-:S03]  /*c920*/  IMAD.WIDE R40, R154, 0x4, R170 ;  /* 0x000000049a287825 */ /* 0x004fc600078e02aa */
[----:B------:R-:W-:Y:S01]  /*c930*/  LDGSTS.E [R238+0x1c00c], desc[UR60][R226.64], !P5 ;  /* 0x1c00c000e2ee7fae */ /* 0x000fe2000e92187c */
[----:B---3--:R-:W-:-:S03]  /*c940*/  IMAD.WIDE R46, R154, 0x4, R186 ;  /* 0x000000049a2e7825 */ /* 0x008fc600078e02ba */
[----:B------:R-:W0:Y:S01]  /*c950*/  LDGDEPBAR ;  /* 0x00000000000079af */ /* 0x000e220000000000 */
[----:B------:R-:W-:-:S03]  /*c960*/  IMAD.WIDE R42, R154, 0x4, R148 ;  /* 0x000000049a2a7825 */ /* 0x000fc600078e0294 */
[----:B------:R-:W-:Y:S01]  /*c970*/  LDGSTS.E [R4+0x48000], desc[UR60][R24.64], P6 ;  /* 0x4800000018047fae */ /* 0x000fe2000b12187c */
[----:B------:R-:W-:-:S03]  /*c980*/  IMAD.WIDE R44, R154, 0x4, R230 ;  /* 0x000000049a2c7825 */ /* 0x000fc600078e02e6 */
[----:B------:R-:W-:Y:S01]  /*c990*/  LDGSTS.E [R4+0x48400], desc[UR60][R26.64], P6 ;  /* 0x484000001a047fae */ /* 0x000fe2000b12187c */
[----:B------:R-:W-:-:S03]  /*c9a0*/  IMAD.WIDE R38, R154, 0x4, R158 ;  /* 0x000000049a267825 */ /* 0x000fc600078e029e */
        /* <DEDUP_REMOVED lines=9> */
[----:B------:R-:W-:Y:S01]  /*ca40*/  LDGSTS.E [R5+0x48c80], desc[UR60][R46.64], P6 ;  /* 0x48c800002e057fae */ /* 0x000fe2000b12187c */
[----:B----4-:R-:W-:-:S05]  /*ca50*/  IMAD.WIDE R48, R154, 0x4, R172 ;  /* 0x000000049a307825 */ /* 0x010fca00078e02ac */
[----:B------:R-:W-:Y:S01]  /*ca60*/  LDGSTS.E [R5+0x49080], desc[UR60][R48.64], P6 ;  /* 0x4908000030057fae */ /* 0x000fe2000b12187c */
[----:B------:R-:W-:-:S04]  /*ca70*/  IMAD.WIDE R50, R154, 0x4, R168 ;  /* 0x000000049a327825 */ /* 0x000fc800078e02a8 */
[C---:B------:R-:W-:Y:S01]  /*ca80*/  IMAD.WIDE R52, R154.reuse, 0x4, R178 ;  /* 0x000000049a347825 */ /* 0x040fe200078e02b2 */
[----:B------:R-:W-:Y:S03]  /*ca90*/  LDGSTS.E [R5+0x49480], desc[UR60][R50.64], P6 ;  /* 0x4948000032057fae */ /* 0x000fe6000b12187c */
[C---:B------:R-:W-:Y:S01]  /*caa0*/  IMAD.WIDE R54, R154.reuse, 0x4, R142 ;  /* 0x000000049a367825 */ /* 0x040fe200078e028e */
[----:B------:R-:W-:Y:S03]  /*cab0*/  LDGSTS.E [R5+0x49880], desc[UR60][R52.64], P6 ;  /* 0x4988000034057fae */ /* 0x000fe6000b12187c */
[C---:B------:R-:W-:Y:S01]  /*cac0*/  IMAD.WIDE R58, R154.reuse, 0x4, R174 ;  /* 0x000000049a3a7825 */ /* 0x040fe200078e02ae */
[----:B------:R2:W-:Y:S03]  /*cad0*/  LDGSTS.E [R5+0x49c80], desc[UR60][R54.64], P6 ;  /* 0x49c8000036057fae */ /* 0x0005e6000b12187c */
[C---:B------:R-:W-:Y:S01]  /*cae0*/  IMAD.WIDE R60, R154.reuse, 0x4, R132 ;  /* 0x000000049a3c7825 */ /* 0x040fe200078e0284 */
[----:B------:R-:W-:Y:S03]  /*caf0*/  LDGSTS.E [R6+0x48100], desc[UR60][R58.64], P6 ;  /* 0x481000003a067fae */ /* 0x000fe6000b12187c */
        /* <DEDUP_REMOVED lines=9> */
[----:B------:R-:W-:Y:S04]  /*cb90*/  LDGSTS.E [R6+0x49500], desc[UR60][R68.64], P6 ;  /* 0x4950000044067fae */ /* 0x000fe8000b12187c */
[----:B------:R-:W3:Y:S04]  /*cba0*/  LDL.LU.64 R160, [R1+0x158] ;  /* 0x0001580001a07983 */ /* 0x000ee80000300a00 */
[----:B------:R-:W4:Y:S04]  /*cbb0*/  LDL.LU.64 R162, [R1+0x130] ;  /* 0x0001300001a27983 */ /* 0x000f280000300a00 */
[----:B------:R-:W2:Y:S04]  /*cbc0*/  LDL.LU.64 R164, [R1+0x108] ;  /* 0x0001080001a47983 */ /* 0x000ea80000300a00 */
        /* <DEDUP_REMOVED lines=13> */
[----:B------:R-:W2:Y:S01]  /*cca0*/  LDL.LU.64 R142, [R1+0x1f8] ;  /* 0x0001f800018e7983 */ /* 0x000ea20000300a00 */
[----:B------:R-:W-:-:S03]  /*ccb0*/  IMAD.WIDE R72, R154, 0x4, R136 ;  /* 0x000000049a487825 */ /* 0x000fc600078e0288 */
        /* <DEDUP_REMOVED lines=14> */
[----:B------:R-:W2:Y:S04]  /*cda0*/  LDL.LU.64 R248, [R1+0x238] ;  /* 0x0002380001f87983 */ /* 0x000ea80000300a00 */
[----:B------:R-:W2:Y:S04]  /*cdb0*/  LDL.LU.64 R134, [R1+0x240] ;  /* 0x0002400001867983 */ /* 0x000ea80000300a00 */
[----:B------:R-:W3:Y:S04]  /*cdc0*/  LDL.LU.64 R130, [R1+0x248] ;  /* 0x0002480001827983 */ /* 0x000ee80000300a00 */
[----:B------:R-:W4:Y:S04]  /*cdd0*/  LDL.LU.64 R96, [R1+0x250] ;  /* 0x0002500001607983 */ /* 0x000f280000300a00 */
[----:B------:R-:W2:Y:S01]  /*cde0*/  LDL.LU.64 R94, [R1+0x258] ;  /* 0x00025800015e7983 */ /* 0x000ea20000300a00 */
[----:B------:R-:W-:-:S03]  /*cdf0*/  IMAD.WIDE R150, R154, 0x4, R232 ;  /* 0x000000049a967825 */ /* 0x000fc600078e02e8 */
[----:B------:R-:W3:Y:S01]  /*ce00*/  LDL.LU.64 R232, [R1+0x260] ;  /* 0x0002600001e87983 */ /* 0x000ee20000300a00 */
[----:B------:R-:W-:-:S03]  /*ce10*/  IMAD.WIDE R158, R154, 0x4, R90 ;  /* 0x000000049a9e7825 */ /* 0x000fc600078e025a */
[----:B------:R-:W4:Y:S04]  /*ce20*/  LDL.LU.64 R90, [R1+0x268] ;  /* 0x00026800015a7983 */ /* 0x000f280000300a00 */
        /* <DEDUP_REMOVED lines=11> */
[----:B--2---:R-:W-:-:S03]  /*cee0*/  IMAD.WIDE R216, R154, 0x4, R94 ;  /* 0x000000049ad87825 */ /* 0x004fc600078e025e */
[----:B------:R-:W2:Y:S01]  /*cef0*/  LDL.LU.64 R94, [R1+0x558] ;  /* 0x00055800015e7983 */ /* 0x000ea20000300a00 */
[----:B---3--:R-:W-:-:S03]  /*cf00*/  IMAD.WIDE R218, R154, 0x4, R232 ;  /* 0x000000049ada7825 */ /* 0x008fc600078e02e8 */
[----:B------:R-:W3:Y:S01]  /*cf10*/  LDL.LU.64 R232, [R1+0x550] ;  /* 0x0005500001e87983 */ /* 0x000ee20000300a00 */
[----:B----4-:R-:W-:-:S03]  /*cf20*/  IMAD.WIDE R220, R154, 0x4, R90 ;  /* 0x000000049adc7825 */ /* 0x010fc600078e025a */
[----:B------:R-:W4:Y:S01]  /*cf30*/  LDL.LU.64 R90, [R1+0x548] ;  /* 0x00054800015a7983 */ /* 0x000f220000300a00 */
[----:B------:R-:W-:-:S03]  /*cf40*/  IMAD.WIDE R212, R154, 0x4, R130 ;  /* 0x000000049ad47825 */ /* 0x000fc600078e0282 */
[----:B------:R-:W4:Y:S01]  /*cf50*/  LDL.LU.64 R130, [R1+0x540] ;  /* 0x0005400001827983 */ /* 0x000f220000300a00 */
[----:B------:R-:W-:-:S03]  /*cf60*/  IMAD.WIDE R214, R154, 0x4, R96 ;  /* 0x000000049ad67825 */ /* 0x000fc600078e0260 */
[----:B------:R-:W4:Y:S01]  /*cf70*/  LDL.LU.64 R96, [R1+0x538] ;  /* 0x0005380001607983 */ /* 0x000f220000300a00 */
[----:B------:R-:W-:-:S03]  /*cf80*/  IMAD.WIDE R160, R154, 0x4, R160 ;  /* 0x000000049aa07825 */ /* 0x000fc600078e02a0 */
[----:B------:R1:W-:Y:S01]  /*cf90*/  STL.64 [R1+0x6e8], R4 ;  /* 0x0006e80401007387 */ /* 0x0003e20000100a00 */
[----:B------:R-:W-:-:S03]  /*cfa0*/  IMAD.WIDE R162, R154, 0x4, R162 ;  /* 0x000000049aa27825 */ /* 0x000fc600078e02a2 */
[----:B------:R-:W-:Y:S01]  /*cfb0*/  STL.64 [R1+0x6f0], R6 ;  /* 0x0006f00601007387 */ /* 0x000fe20000100a00 */
[----:B------:R-:W-:-:S03]  /*cfc0*/  IMAD.WIDE R188, R154, 0x4, R148 ;  /* 0x000000049abc7825 */ /* 0x000fc600078e0294 */
[----:B------:R-:W-:Y:S04]  /*cfd0*/  STL.64 [R1+0x6c8], R150 ;  /* 0x0006c89601007387 */ /* 0x000fe80000100a00 */
[----:B------:R-:W-:Y:S04]  /*cfe0*/  STL.64 [R1+0x6b8], R158 ;  /* 0x0006b89e01007387 */ /* 0x000fe80000100a00 */
[----:B------:R-:W-:Y:S04]  /*cff0*/  STL.64 [R1+0x6c0], R160 ;  /* 0x0006c0a001007387 */ /* 0x000fe80000100a00 */
[----:B------:R-:W-:Y:S01]  /*d000*/  STL.64 [R1+0x6b0], R162 ;  /* 0x0006b0a201007387 */ /* 0x000fe20000100a00 */
[----:B------:R-:W-:-:S03]  /*d010*/  IMAD.WIDE R200, R154, 0x4, R146 ;  /* 0x000000049ac87825 */ /* 0x000fc600078e0292 */
[----:B------:R-:W-:Y:S01]  /*d020*/  LDGSTS.E [R8+0x48600], desc[UR60][R160.64], P6 ;  /* 0x48600000a0087fae */ /* 0x000fe2000b12187c */
[----:B------:R-:W-:-:S03]  /*d030*/  IMAD.WIDE R210, R154, 0x4, R134 ;  /* 0x000000049ad27825 */ /* 0x000fc600078e0286 */
[----:B------:R-:W-:Y:S01]  /*d040*/  LDGSTS.E [R8+0x48a00], desc[UR60][R162.64], P6 ;  /* 0x48a00000a2087fae */ /* 0x000fe2000b12187c */
[----:B--2---:R-:W-:-:S03]  /*d050*/  IMAD.WIDE R148, R152, 0x4, R94 ;  /* 0x0000000498947825 */ /* 0x004fc600078e025e */
[----:B------:R-:W2:Y:S01]  /*d060*/  LDL.LU.64 R94, [R1+0x530] ;  /* 0x00053000015e7983 */ /* 0x000ea20000300a00 */
[----:B---3--:R-:W-:-:S03]  /*d070*/  IMAD.WIDE R146, R152, 0x4, R232 ;  /* 0x0000000498927825 */ /* 0x008fc600078e02e8 */
[----:B------:R-:W3:Y:S01]  /*d080*/  LDL.LU.64 R232, [R1+0x528] ;  /* 0x0005280001e87983 */ /* 0x000ee20000300a00 */
[----:B------:R-:W-:-:S03]  /*d090*/  IMAD.WIDE R204, R154, 0x4, R144 ;  /* 0x000000049acc7825 */ /* 0x000fc600078e0290 */
[----:B------:R-:W3:Y:S01]  /*d0a0*/  LDL.LU.64 R134, [R1+0x520] ;  /* 0x0005200001867983 */ /* 0x000ee20000300a00 */
[----:B------:R-:W-:-:S03]  /*d0b0*/  IMAD.WIDE R208, R154, 0x4, R248 ;  /* 0x000000049ad07825 */ /* 0x000fc600078e02f8 */
[----:B------:R-:W1:Y:S01]  /*d0c0*/  LDL.LU.64 R248, [R1+0x518] ;  /* 0x0005180001f87983 */ /* 0x000e620000300a00 */
[----:B----4-:R-:W-:-:S03]  /*d0d0*/  IMAD.WIDE R144, R152, 0x4, R90 ;  /* 0x0000000498907825 */ /* 0x010fc600078e025a */
[----:B------:R-:W4:Y:S01]  /*d0e0*/  LDL.LU.64 R90, [R1+0x510] ;  /* 0x00051000015a7983 */ /* 0x000f220000300a00 */
[----:B------:R-:W-:-:S04]  /*d0f0*/  IMAD.WIDE R192, R154, 0x4, R142 ;  /* 0x000000049ac07825 */ /* 0x000fc800078e028e */
        /* <DEDUP_REMOVED lines=19> */
[----:B------:R-:W-:Y:S01]  /*d230*/  IMAD.WIDE R176, R154, 0x4, R182 ;  /* 0x000000049ab07825 */ /* 0x000fe200078e02b6 */
[----:B------:R-:W-:Y:S03]  /*d240*/  LDGSTS.E [R9+0x48280], desc[UR60][R174.64], P6 ;  /* 0x48280000ae097fae */ /* 0x000fe6000b12187c */
[C---:B--2---:R-:W-:Y:S01]  /*d250*/  IMAD.WIDE R130, R152.reuse, 0x4, R94 ;  /* 0x0000000498827825 */ /* 0x044fe200078e025e */
[----:B------:R-:W-:Y:S04]  /*d260*/  LDGSTS.E [R9+0x48680], desc[UR60][R176.64], P6 ;  /* 0x48680000b0097fae */ /* 0x000fe8000b12187c */
[----:B------:R-:W2:Y:S04]  /*d270*/  LDL.LU.64 R94, [R1+0x508] ;  /* 0x00050800015e7983 */ /* 0x000ea80000300a00 */
[----:B------:R-:W2:Y:S01]  /*d280*/  LDL.LU.64 R96, [R1+0x500] ;  /* 0x0005000001607983 */ /* 0x000ea20000300a00 */
[----:B---3--:R-:W-:-:S03]  /*d290*/  IMAD.WIDE R132, R152, 0x4, R232 ;  /* 0x0000000498847825 */ /* 0x008fc600078e02e8 */
[----:B------:R-:W3:Y:S04]  /*d2a0*/  LDL.LU.64 R140, [R1+0x4f8] ;  /* 0x0004f800018c7983 */ /* 0x000ee80000300a00 */
[----:B------:R-:W3:Y:S04]  /*d2b0*/  LDL.LU.64 R136, [R1+0x4f0] ;  /* 0x0004f00001887983 */ /* 0x000ee80000300a00 */
[----:B------:R-:W3:Y:S01]  /*d2c0*/  LDL.LU.64 R232, [R1+0x4e8] ;  /* 0x0004e80001e87983 */ /* 0x000ee20000300a00 */
[----:B------:R-:W-:-:S04]  /*d2d0*/  IMAD.WIDE R178, R154, 0x4, R178 ;  /* 0x000000049ab27825 */ /* 0x000fc800078e02b2 */
[C---:B------:R-:W-:Y:S01]  /*d2e0*/  IMAD.WIDE R182, R154.reuse, 0x4, R114 ;  /* 0x000000049ab67825 */ /* 0x040fe200078e0272 */
[----:B------:R-:W-:Y:S03]  /*d2f0*/  LDGSTS.E [R9+0x48a80], desc[UR60][R178.64], P6 ;  /* 0x48a80000b2097fae */ /* 0x000fe6000b12187c */
[C---:B------:R-:W-:Y:S01]  /*d300*/  IMAD.WIDE R186, R154.reuse, 0x4, R186 ;  /* 0x000000049aba7825 */ /* 0x040fe200078e02ba */
[----:B------:R-:W-:Y:S03]  /*d310*/  LDGSTS.E [R9+0x48e80], desc[UR60][R180.64], P6 ;  /* 0x48e80000b4097fae */ /* 0x000fe6000b12187c */
[C---:B------:R-:W-:Y:S01]  /*d320*/  IMAD.WIDE R190, R154.reuse, 0x4, R230 ;  /* 0x000000049abe7825 */ /* 0x040fe200078e02e6 */
[----:B------:R-:W-:Y:S04]  /*d330*/  LDGSTS.E [R9+0x49280], desc[UR60][R182.64], P6 ;  /* 0x49280000b6097fae */ /* 0x000fe8000b12187c */
[----:B------:R-:W-:Y:S04]  /*d340*/  LDGSTS.E [R9+0x49680], desc[UR60][R184.64], P6 ;  /* 0x49680000b8097fae */ /* 0x000fe8000b12187c */
[----:B------:R-:W-:Y:S04]  /*d350*/  LDGSTS.E [R9+0x49a80], desc[UR60][R186.64], P6 ;  /* 0x49a80000ba097fae */ /* 0x000fe8000b12187c */
[----:B------:R-:W-:Y:S01]  /*d360*/  LDGSTS.E [R9+0x49e80], desc[UR60][R188.64], P6 ;  /* 0x49e80000bc097fae */ /* 0x000fe2000b12187c */
[----:B------:R-:W-:-:S03]  /*d370*/  IMAD.WIDE R206, R154, 0x4, R246 ;  /* 0x000000049ace7825 */ /* 0x000fc600078e02f6 */
[----:B------:R-:W-:Y:S04]  /*d380*/  LDGSTS.E [R10+0x48300], desc[UR60][R190.64], P6 ;  /* 0x48300000be0a7fae */ /* 0x000fe8000b12187c */
[----:B------:R-:W-:Y:S04]  /*d390*/  LDGSTS.E [R10+0x48700], desc[UR60][R192.64], P6 ;  /* 0x48700000c00a7fae */ /* 0x000fe8000b12187c */
[----:B------:R-:W-:Y:S01]  /*d3a0*/  LDGSTS.E [R10+0x48b00], desc[UR60][R194.64], P6 ;  /* 0x48b00000c20a7fae */ /* 0x000fe2000b12187c */
[----:B------:R-:W-:-:S03]  /*d3b0*/  ISETP.GE.U32.AND P1, PT, R13, 0x7ffffe80, PT ;  /* 0x7ffffe800d00780c */ /* 0x000fc60003f26070 */
[----:B------:R-:W-:Y:S01]  /*d3c0*/  LDGSTS.E [R10+0x48f00], desc[UR60][R196.64], P6 ;  /* 0x48f00000c40a7fae */ /* 0x000fe2000b12187c */
[----:B------:R-:W-:Y:S02]  /*d3d0*/  VIADD R13, R20, 0xfffffefc ;  /* 0xfffffefc140d7836 */ /* 0x000fe40000000000 */
[----:B------:R-:W-:Y:S01]  /*d3e0*/  VIADD R12, R19, 0xfffffefe ;  /* 0xfffffefe130c7836 */ /* 0x000fe20000000000 */
[----:B------:R-:W-:Y:S01]  /*d3f0*/  LDGSTS.E [R10+0x49300], desc[UR60][R198.64], P6 ;  /* 0x49300000c60a7fae */ /* 0x000fe2000b12187c */
[C---:B-1----:R-:W-:Y:S01]  /*d400*/  IMAD.WIDE R4, R152.reuse, 0x4, R248 ;  /* 0x0000000498047825 */ /* 0x042fe200078e02f8 */
[----:B------:R-:W-:Y:S01]  /*d410*/  ISETP.GE.U32.AND P0, PT, R13, 0x7ffffe7d, PT ;  /* 0x7ffffe7d0d00780c */ /* 0x000fe20003f06070 */
[----:B------:R-:W1:Y:S01]  /*d420*/  LDC R20, c[0x0][0x230] ;  /* 0x00008c00ff147b82 */ /* 0x000e620000000800 */
[----:B------:R-:W-:Y:S04]  /*d430*/  LDGSTS.E [R10+0x49700], desc[UR60][R200.64], P6 ;  /* 0x49700000c80a7fae */ /* 0x000fe8000b12187c */
[----:B------:R-:W-:Y:S03]  /*d440*/  LDGSTS.E [R10+0x49b00], desc[UR60][R202.64], P6 ;  /* 0x49b00000ca0a7fae */ /* 0x000fe6000b12187c */
[----:B------:R-:W1:Y:S01]  /*d450*/  LDC R13, c[0x0][0x230] ;  /* 0x00008c00ff0d7b82 */ /* 0x000e620000000800 */
[----:B------:R-:W-:Y:S04]  /*d460*/  LDGSTS.E [R10+0x49f00], desc[UR60][R204.64], P6 ;  /* 0x49f00000cc0a7fae */ /* 0x000fe8000b12187c */
[----:B------:R-:W-:Y:S01]  /*d470*/  LDGSTS.E [R11+0x48380], desc[UR60][R206.64], P6 ;  /* 0x48380000ce0b7fae */ /* 0x000fe2000b12187c */
[----:B----4-:R-:W-:Y:S01]  /*d480*/  IMAD.WIDE R2, R152, 0x4, R90 ;  /* 0x0000000498027825 */ /* 0x010fe200078e025a */
[----:B------:R-:W-:Y:S01]  /*d490*/  ISETP.GE.U32.AND P2, PT, R12, 0x7ffffe7f, PT ;  /* 0x7ffffe7f0c00780c */ /* 0x000fe20003f46070 */
[----:B------:R-:W4:Y:S01]  /*d4a0*/  LDC R19, c[0x0][0x230] ;  /* 0x00008c00ff137b82 */ /* 0x000f220000000800 */
[----:B------:R-:W-:Y:S04]  /*d4b0*/  LDGSTS.E [R11+0x48780], desc[UR60][R208.64], P6 ;  /* 0x48780000d00b7fae */ /* 0x000fe8000b12187c */
[----:B------:R-:W-:Y:S01]  /*d4c0*/  LDGSTS.E [R11+0x48b80], desc[UR60][R210.64], P6 ;  /* 0x48b80000d20b7fae */ /* 0x000fe2000b12187c */
[----:B------:R-:W-:-:S02]  /*d4d0*/  IMAD.WIDE R134, R152, 0x4, R134 ;  /* 0x0000000498867825 */ /* 0x000fc400078e0286 */
[----:B------:R-:W4:Y:S01]  /*d4e0*/  LDC R90, c[0x0][0x230] ;  /* 0x00008c00ff5a7b82 */ /* 0x000f220000000800 */
[----:B------:R-:W-:Y:S04]  /*d4f0*/  LDGSTS.E [R11+0x48f80], desc[UR60][R212.64], P6 ;  /* 0x48f80000d40b7fae */ /* 0x000fe8000b12187c */
[----:B------:R-:W-:Y:S03]  /*d500*/  LDGSTS.E [R11+0x49380], desc[UR60][R214.64], P6 ;  /* 0x49380000d60b7fae */ /* 0x000fe6000b12187c */
[----:B------:R-:W4:Y:S01]  /*d510*/  LDC R91, c[0x0][0x230] ;  /* 0x00008c00ff5b7b82 */ /* 0x000f220000000800 */
[----:B------:R-:W-:Y:S04]  /*d520*/  LDGSTS.E [R11+0x49780], desc[UR60][R216.64], P6 ;  /* 0x49780000d80b7fae */ /* 0x000fe8000b12187c */
[----:B------:R-:W-:Y:S04]  /*d530*/  LDGSTS.E [R11+0x49b80], desc[UR60][R218.64], P6 ;  /* 0x49b80000da0b7fae */ /* 0x000fe8000b12187c */
[----:B------:R-:W-:Y:S04]  /*d540*/  LDGSTS.E [R11+0x49f80], desc[UR60][R220.64], P6 ;  /* 0x49f80000dc0b7fae */ /* 0x000fe8000b12187c */
[----:B------:R-:W0:Y:S01]  /*d550*/  LDGDEPBAR ;  /* 0x00000000000079af */ /* 0x000e220000000000 */
[----:B------:R-:W-:Y:S01]  /*d560*/  VIADD R12, R21, 0xfffffefd ;  /* 0xfffffefd150c7836 */ /* 0x000fe20000000000 */
[----:B------:R-:W-:Y:S04]  /*d570*/  BAR.SYNC.DEFER_BLOCKING 0x0 ;  /* 0x0000000000007b1d */ /* 0x000fe80000010000 */
[----:B------:R-:W-:-:S02]  /*d580*/  ISETP.GE.U32.AND P3, PT, R12, 0x7ffffe7e, PT ;  /* 0x7ffffe7e0c00780c */ /* 0x000fc40003f66070 */
[----:B------:R-:W-:Y:S02]  /*d590*/  IADD3 R12, R22, -0x121, RZ ;  /* 0xfffffedf160c7810 */ /* 0x000fe40007ffe0ff */
[----:B------:R-:W4:Y:S02]  /*d5a0*/  LDC R22, c[0x0][0x230] ;  /* 0x00008c00ff167b82 */ /* 0x000f240000000800 */
[----:B------:R-:W-:Y:S01]  /*d5b0*/  ISETP.GE.U32.AND P5, PT, R12, 0x7ffffe60, PT ;  /* 0x7ffffe600c00780c */ /* 0x000fe20003fa6070 */
[----:B------:R-:W-:Y:S01]  /*d5c0*/  VIADD R12, R14, 0xfffffede ;  /* 0xfffffede0e0c7836 */ /* 0x000fe20000000000 */
[----:B------:R-:W4:Y:S04]  /*d5d0*/  LDL.LU.64 R246, [R1+0x4e0] ;  /* 0x0004e00001f67983 */ /* 0x000f280000300a00 */
[----:B------:R-:W-:Y:S01]  /*d5e0*/  ISETP.GE.U32.AND P6, PT, R12, 0x7ffffe5f, PT ;  /* 0x7ffffe5f0c00780c */ /* 0x000fe20003fc6070 */
[----:B-1----:R-:W-:Y:S01]  /*d5f0*/  VIADD R12, R13, 0xfffffedd ;  /* 0xfffffedd0d0c7836 */ /* 0x002fe20000000000 */
[----:B------:R-:W-:Y:S01]  /*d600*/  @!PT LDS RZ, [RZ] ;  /* 0x00000000fffff984 */ /* 0x000fe20000000800 */
[----:B------:R-:W-:Y:S01]  /*d610*/  @!PT LDS RZ, [RZ] ;  /* 0x00000000fffff984 */ /* 0x000fe20000000800 */
[----:B------:R-:W-:Y:S01]  /*d620*/  @!PT LDS RZ, [RZ] ;  /* 0x00000000fffff984 */ /* 0x000fe20000000800 */
[----:B------:R-:W-:Y:S04]  /*d630*/  LDGSTS.E [R245+0x20000], desc[UR60][R148.64], !P1 ;  /* 0x2000000094f57fae */ /* 0x000fe8000c92187c */
[----:B------:R-:W-:Y:S01]  /*d640*/  ISETP.GE.U32.AND P1, PT, R12, 0x7ffffe5e, PT ;  /* 0x7ffffe5e0c00780c */ /* 0x000fe20003f26070 */
[----:B------:R-:W-:Y:S01]  /*d650*/  VIADD R12, R16, 0xfffffedc ;  /* 0xfffffedc100c7836 */ /* 0x000fe20000000000 */
[----:B------:R-:W1:Y:S01]  /*d660*/  LDC R14, c[0x0][0x230] ;  /* 0x00008c00ff0e7b82 */ /* 0x000e620000000800 */
[----:B------:R-:W-:Y:S03]  /*d670*/  LDGSTS.E [R245+0x20004], desc[UR60][R146.64], !P2 ;  /* 0x2000400092f57fae */ /* 0x000fe6000d12187c */
[----:B------:R-:W-:Y:S01]  /*d680*/  ISETP.GE.U32.AND P2, PT, R12, 0x7ffffe5d, PT ;  /* 0x7ffffe5d0c00780c */ /* 0x000fe20003f46070 */
[----:B------:R-:W-:Y:S01]  /*d690*/  VIADD R12, R17, 0xfffffebf ;  /* 0xfffffebf110c7836 */ /* 0x000fe20000000000 */
[----:B------:R-:W-:Y:S02]  /*d6a0*/  LDGSTS.E [R245+0x20008], desc[UR60][R144.64], !P3 ;  /* 0x2000800090f57fae */ /* 0x000fe4000d92187c */
[----:B------:R-:W1:Y:S02]  /*d6b0*/  LDC R16, c[0x0][0x230] ;  /* 0x00008c00ff107b82 */ /* 0x000e640000000800 */
[----:B------:R-:W-:Y:S01]  /*d6c0*/  ISETP.GE.U32.AND P3, PT, R12, 0x7ffffe40, PT ;  /* 0x7ffffe400c00780c */ /* 0x000fe20003f66070 */
[----:B------:R3:W-:Y:S04]  /*d6d0*/  STL.64 [R1+0x90], R4 ;  /* 0x0000900401007387 */ /* 0x0007e80000100a00 */
[----:B------:R1:W-:Y:S01]  /*d6e0*/  STL.64 [R1+0x98], R2 ;  /* 0x0000980201007387 */ /* 0x0003e20000100a00 */
[----:B------:R-:W1:Y:S03]  /*d6f0*/  LDC R17, c[0x0][0x230] ;  /* 0x00008c00ff117b82 */ /* 0x000e660000000800 */
[----:B------:R-:W-:Y:S04]  /*d700*/  LDGSTS.E [R245+0x2000c], desc[UR60][R142.64], !P0 ;  /* 0x2000c0008ef57fae */ /* 0x000fe8000c12187c */
[----:B------:R-:W4:Y:S04]  /*d710*/  LDL.LU.64 R248, [R1+0x4d8] ;  /* 0x0004d80001f87983 */ /* 0x000f280000300a00 */
[----:B------:R-:W-:Y:S04]  /*d720*/  LDGSTS.E [R245+0x24000], desc[UR60][R128.64], !P5 ;  /* 0x2400000080f57fae */ /* 0x000fe8000e92187c */
[----:B------:R-:W-:Y:S04]  /*d730*/  LDGSTS.E [R245+0x24004], desc[UR60][R130.64], !P6 ;  /* 0x2400400082f57fae */ /* 0x000fe8000f12187c */
[----:B------:R-:W-:Y:S04]  /*d740*/  LDGSTS.E [R245+0x24008], desc[UR60][R132.64], !P1 ;  /* 0x2400800084f57fae */ /* 0x000fe8000c92187c */
[----:B------:R-:W-:Y:S04]  /*d750*/  LDGSTS.E [R245+0x2400c], desc[UR60][R134.64], !P2 ;  /* 0x2400c00086f57fae */ /* 0x000fe8000d12187c */
[----:B------:R3:W-:Y:S01]  /*d760*/  LDGSTS.E [R245+0x28000], desc[UR60][R4.64], !P3 ;  /* 0x2800000004f57fae */ /* 0x0007e2000d92187c */
[----:B--2---:R-:W-:-:S03]  /*d770*/  IMAD.WIDE R114, R152, 0x4, R94 ;  /* 0x0000000498727825 */ /* 0x004fc600078e025e */
[----:B------:R-:W2:Y:S01]  /*d780*/  LDL.LU.64 R94, [R1+0x4d0] ;  /* 0x0004d000015e7983 */ /* 0x000ea20000300a00 */
[----:B------:R-:W-:-:S03]  /*d790*/  IMAD.WIDE R96, R152, 0x4, R96 ;  /* 0x0000000498607825 */ /* 0x000fc600078e0260 */
[----:B------:R-:W-:Y:S04]  /*d7a0*/  STL.64 [R1+0xa0], R114 ;  /* 0x0000a07201007387 */ /* 0x000fe80000100a00 */
[----:B------:R-:W-:Y:S01]  /*d7b0*/  STL.64 [R1+0xa8], R96 ;  /* 0x0000a86001007387 */ /* 0x000fe20000100a00 */
[----:B---3--:R-:W-:-:S03]  /*d7c0*/  IMAD.WIDE R4, R152, 0x4, R232 ;  /* 0x0000000498047825 */ /* 0x008fc600078e02e8 */
[----:B------:R-:W3:Y:S01]  /*d7d0*/  LDL.LU.64 R232, [R1+0x4c8] ;  /* 0x0004c80001e87983 */ /* 0x000ee20000300a00 */
[----:B------:R-:W-:Y:S02]  /*d7e0*/  VIADD R12, R20, 0xfffffebd ;  /* 0xfffffebd140c7836 */ /* 0x000fe40000000000 */
[----:B----4-:R-:W-:Y:S01]  /*d7f0*/  VIADD R13, R19, 0xfffffebe ;  /* 0xfffffebe130d7836 */ /* 0x010fe20000000000 */
[----:B------:R-:W4:Y:S02]  /*d800*/  LDC R20, c[0x0][0x230] ;  /* 0x00008c00ff147b82 */ /* 0x000f240000000800 */
[----:B------:R-:W-:Y:S01]  /*d810*/  ISETP.GE.U32.AND P5, PT, R12, 0x7ffffe3e, PT ;  /* 0x7ffffe3e0c00780c */ /* 0x000fe20003fa6070 */
[----:B-1----:R-:W-:Y:S01]  /*d820*/  VIADD R12, R16, 0xfffffe9f ;  /* 0xfffffe9f100c7836 */ /* 0x002fe20000000000 */
[----:B------:R-:W-:Y:S01]  /*d830*/  ISETP.GE.U32.AND P0, PT, R13, 0x7ffffe3f, PT ;  /* 0x7ffffe3f0d00780c */ /* 0x000fe20003f06070 */
[----:B------:R-:W-:-:S03]  /*d840*/  VIADD R13, R15, 0xfffffebc ;  /* 0xfffffebc0f0d7836 */ /* 0x000fc60000000000 */
[----:B------:R-:W1:Y:S01]  /*d850*/  LDC R19, c[0x0][0x230] ;  /* 0x00008c00ff137b82 */ /* 0x000e620000000800 */
[----:B------:R-:W-:Y:S02]  /*d860*/  ISETP.GE.U32.AND P1, PT, R12, 0x7ffffe20, PT ;  /* 0x7ffffe200c00780c */ /* 0x000fe40003f26070 */
[----:B------:R-:W-:-:S05]  /*d870*/  IADD3 R12, R14, -0x162, RZ ;  /* 0xfffffe9e0e0c7810 */ /* 0x000fca0007ffe0ff */
[----:B------:R-:W1:Y:S01]  /*d880*/  LDC R15, c[0x0][0x230] ;  /* 0x00008c00ff0f7b82 */ /* 0x000e620000000800 */
[----:B------:R-:W-:Y:S01]  /*d890*/  ISETP.GE.U32.AND P2, PT, R12, 0x7ffffe1f, PT ;  /* 0x7ffffe1f0c00780c */ /* 0x000fe20003f46070 */
[----:B------:R-:W-:Y:S01]  /*d8a0*/  VIADD R12, R17, 0xfffffe9c ;  /* 0xfffffe9c110c7836 */ /* 0x000fe20000000000 */
[----:B------:R-:W-:Y:S01]  /*d8b0*/  ISETP.GE.U32.AND P6, PT, R13, 0x7ffffe3d, PT ;  /* 0x7ffffe3d0d00780c */ /* 0x000fe20003fc6070 */
[----:B------:R-:W-:Y:S01]  /*d8c0*/  VIADD R13, R18, 0xfffffe9d ;  /* 0xfffffe9d120d7836 */ /* 0x000fe20000000000 */
[----:B------:R1:W-:Y:S03]  /*d8d0*/  LDGSTS.E [R245+0x28004], desc[UR60][R2.64], !P0 ;  /* 0x2800400002f57fae */ /* 0x0003e6000c12187c */
[----:B------:R-:W1:Y:S08]  /*d8e0*/  LDC R16, c[0x0][0x230] ;  /* 0x00008c00ff107b82 */ /* 0x000e700000000800 */
[----:B------:R-:W1:Y:S01]  /*d8f0*/  LDC R17, c[0x0][0x230] ;  /* 0x00008c00ff117b82 */ /* 0x000e620000000800 */
[----:B------:R-:W-:Y:S01]  /*d900*/  ISETP.GE.U32.AND P3, PT, R13, 0x7ffffe1e, PT ;  /* 0x7ffffe1e0d00780c */ /* 0x000fe20003f66070 */
[----:B----4-:R-:W-:Y:S01]  /*d910*/  VIADD R13, R20, 0xfffffefa ;  /* 0xfffffefa140d7836 */ /* 0x010fe20000000000 */
[----:B------:R-:W-:Y:S01]  /*d920*/  ISETP.GE.U32.AND P0, PT, R12, 0x7ffffe1d, PT ;  /* 0x7ffffe1d0c00780c */ /* 0x000fe20003f06070 */
[C---:B------:R-:W-:Y:S01]  /*d930*/  IMAD.WIDE R20, R152.reuse, 0x4, R140 ;  /* 0x0000000498147825 */ /* 0x040fe200078e028c */
[----:B------:R-:W-:Y:S03]  /*d940*/  LDGSTS.E [R245+0x28008], desc[UR60][R114.64], !P5 ;  /* 0x2800800072f57fae */ /* 0x000fe6000e92187c */
[----:B------:R-:W-:Y:S01]  /*d950*/  IMAD.WIDE R6, R152, 0x4, R136 ;  /* 0x0000000498067825 */ /* 0x000fe200078e0288 */
[----:B------:R-:W-:Y:S01]  /*d960*/  LDGSTS.E [R245+0x2800c], desc[UR60][R96.64], !P6 ;  /* 0x2800c00060f57fae */ /* 0x000fe2000f12187c */
[----:B------:R-:W4:Y:S02]  /*d970*/  LDC R18, c[0x0][0x230] ;  /* 0x00008c00ff127b82 */ /* 0x000f240000000800 */
[----:B-1----:R-:W-:Y:S01]  /*d980*/  VIADD R14, R19, 0xfffffefb ;  /* 0xfffffefb130e7836 */ /* 0x002fe20000000000 */
[----:B------:R1:W-:Y:S01]  /*d990*/  LDGSTS.E [R245+0x2c000], desc[UR60][R20.64], !P1 ;  /* 0x2c00000014f57fae */ /* 0x0003e2000c92187c */
[----:B------:R-:W-:-:S03]  /*d9a0*/  VIADD R12, R15, 0xfffffef9 ;  /* 0xfffffef90f0c7836 */ /* 0x000fc60000000000 */
[----:B------:R-:W-:Y:S01]  /*d9b0*/  LDGSTS.E [R245+0x2c004], desc[UR60][R6.64], !P2 ;  /* 0x2c00400006f57fae */ /* 0x000fe2000d12187c */
[----:B------:R-:W-:Y:S02]  /*d9c0*/  ISETP.GE.U32.AND P1, PT, R14, 0x7ffffe7c, PT ;  /* 0x7ffffe7c0e00780c */ /* 0x000fe40003f26070 */
[----:B------:R-:W-:Y:S01]  /*d9d0*/  ISETP.GE.U32.AND P2, PT, R13, 0x7ffffe7b, PT ;  /* 0x7ffffe7b0d00780c */ /* 0x000fe20003f46070 */
[----:B------:R-:W-:Y:S01]  /*d9e0*/  LDGSTS.E [R245+0x2c008], desc[UR60][R4.64], !P3 ;  /* 0x2c00800004f57fae */ /* 0x000fe2000d92187c */
[----:B------:R-:W-:Y:S01]  /*d9f0*/  ISETP.GE.U32.AND P3, PT, R12, 0x7ffffe7a, PT ;  /* 0x7ffffe7a0c00780c */ /* 0x000fe20003f66070 */
[----:B------:R-:W-:Y:S02]  /*da00*/  VIADD R13, R16, 0xfffffef8 ;  /* 0xfffffef8100d7836 */ /* 0x000fe40000000000 */
[----:B------:R1:W-:Y:S01]  /*da10*/  STL.64 [R1+0x4f8], R20 ;  /* 0x0004f81401007387 */ /* 0x0003e20000100a00 */
[----:B------:R-:W-:-:S03]  /*da20*/  VIADD R12, R17, 0xfffffedb ;  /* 0xfffffedb110c7836 */ /* 0x000fc60000000000 */
[----:B------:R-:W-:Y:S01]  /*da30*/  STL.64 [R1+0x4f0], R6 ;  /* 0x0004f00601007387 */ /* 0x000fe20000100a00 */
[----:B------:R-:W-:-:S03]  /*da40*/  ISETP.GE.U32.AND P5, PT, R13, 0x7ffffe79, PT ;  /* 0x7ffffe790d00780c */ /* 0x000fc60003fa6070 */
[----:B------:R3:W-:Y:S01]  /*da50*/  STL.64 [R1+0x4e8], R4 ;  /* 0x0004e80401007387 */ /* 0x0007e20000100a00 */
[----:B------:R-:W-:Y:S02]  /*da60*/  ISETP.GE.U32.AND P6, PT, R12, 0x7ffffe5c, PT ;  /* 0x7ffffe5c0c00780c */ /* 0x000fe40003fc6070 */
[----:B------:R-:W-:Y:S01]  /*da70*/  IADD3 R16, R22, -0x127, RZ ;  /* 0xfffffed916107810 */ /* 0x000fe20007ffe0ff */
[----:B------:R-:W-:Y:S01]  /*da80*/  IMAD.WIDE R2, R152, 0x4, R246 ;  /* 0x0000000498027825 */ /* 0x000fe200078e02f6 */
[----:B-1----:R-:W1:Y:S04]  /*da90*/  LDC R20, c[0x0][0x230] ;  /* 0x00008c00ff147b82 */ /* 0x002e680000000800 */
[----:B------:R1:W-:Y:S04]  /*daa0*/  STL.64 [R1+0x4e0], R2 ;  /* 0x0004e00201007387 */ /* 0x0003e80000100a00 */
[----:B------:R-:W2:Y:S01]  /*dab0*/  LDL.LU.64 R136, [R1+0x4c0] ;  /* 0x0004c00001887983 */ /* 0x000ea20000300a00 */
[----:B----4-:R-:W-:Y:S01]  /*dac0*/  VIADD R14, R18, 0xfffffeda ;  /* 0xfffffeda120e7836 */ /* 0x010fe20000000000 */
[----:B------:R-:W4:Y:S02]  /*dad0*/  LDC R21, c[0x0][0x230] ;  /* 0x00008c00ff157b82 */ /* 0x000f240000000800 */
[----:B------:R-:W4:Y:S04]  /*dae0*/  LDL.LU.64 R96, [R1+0x4b8] ;  /* 0x0004b80001607983 */ /* 0x000f280000300a00 */
[----:B------:R-:W2:Y:S02]  /*daf0*/  LDL.LU.64 R230, [R1+0x4b0] ;  /* 0x0004b00001e67983 */ /* 0x000ea40000300a00 */
[----:B------:R-:W4:Y:S02]  /*db00*/  LDC R22, c[0x0][0x230] ;  /* 0x00008c00ff167b82 */ /* 0x000f240000000800 */
[----:B------:R-:W4:Y:S04]  /*db10*/  LDL.LU.64 R246, [R1+0x4a8] ;  /* 0x0004a80001f67983 */ /* 0x000f280000300a00 */
[----:B------:R1:W-:Y:S04]  /*db20*/  LDGSTS.E [R245+0x2c00c], desc[UR60][R2.64], !P0 ;  /* 0x2c00c00002f57fae */ /* 0x0003e8000c12187c */
[----:B------:R-:W4:Y:S01]  /*db30*/  LDL.LU.64 R140, [R1+0x4a0] ;  /* 0x0004a000018c7983 */ /* 0x000f220000300a00 */
[----:B------:R-:W-:Y:S01]  /*db40*/  IMAD.WIDE R12, R152, 0x4, R248 ;  /* 0x00000004980c7825 */ /* 0x000fe200078e02f8 */
[----:B-1----:R-:W1:Y:S02]  /*db50*/  LDC R245, c[0x0][0x230] ;  /* 0x00008c00fff57b82 */ /* 0x002e640000000800 */
[----:B------:R-:W4:Y:S04]  /*db60*/  LDL.LU.64 R248, [R1+0x498] ;  /* 0x0004980001f87983 */ /* 0x000f280000300a00 */
[----:B------:R-:W-:Y:S01]  /*db70*/  LDGSTS.E [R239+0x20000], desc[UR60][R12.64], !P1 ;  /* 0x200000000cef7fae */ /* 0x000fe2000c92187c */
[----:B------:R-:W-:Y:S01]  /*db80*/  ISETP.GE.U32.AND P1, PT, R16, 0x7ffffe5a, PT ;  /* 0x7ffffe5a1000780c */ /* 0x000fe20003f26070 */
[----:B---3--:R-:W-:-:S02]  /*db90*/  IMAD.WIDE R16, R152, 0x4, R232 ;  /* 0x0000000498107825 */ /* 0x008fc400078e02e8 */
[----:B------:R-:W3:Y:S04]  /*dba0*/  LDL.LU.64 R232, [R1+0x490] ;  /* 0x0004900001e87983 */ /* 0x000ee80000300a00 */
[----:B------:R-:W3:Y:S04]  /*dbb0*/  LDL.LU.64 R120, [R1+0x488] ;  /* 0x0004880001787983 */ /* 0x000ee80000300a00 */
[----:B------:R-:W3:Y:S04]  /*dbc0*/  LDL.LU.64 R114, [R1+0x480] ;  /* 0x0004800001727983 */ /* 0x000ee80000300a00 */
[----:B------:R-:W3:Y:S04]  /*dbd0*/  LDL.LU.64 R122, [R1+0x478] ;  /* 0x00047800017a7983 */ /* 0x000ee80000300a00 */
[----:B------:R-:W3:Y:S01]  /*dbe0*/  LDL.LU.64 R236, [R1+0x470] ;  /* 0x0004700001ec7983 */ /* 0x000ee20000300a00 */
[----:B--2---:R-:W-:-:S03]  /*dbf0*/  IMAD.WIDE R222, R152, 0x4, R230 ;  /* 0x0000000498de7825 */ /* 0x004fc600078e02e6 */
[----:B------:R-:W2:Y:S01]  /*dc00*/  LDL.LU.64 R230, [R1+0x468] ;  /* 0x0004680001e67983 */ /* 0x000ea20000300a00 */
[----:B----4-:R-:W-:-:S03]  /*dc10*/  IMAD.WIDE R224, R152, 0x4, R246 ;  /* 0x0000000498e07825 */ /* 0x010fc600078e02f6 */
[----:B------:R-:W4:Y:S01]  /*dc20*/  LDL.LU.64 R246, [R1+0x460] ;  /* 0x0004600001f67983 */ /* 0x000f220000300a00 */
[----:B------:R-:W-:-:S05]  /*dc30*/  IMAD.WIDE R4, R152, 0x4, R248 ;  /* 0x0000000498047825 */ /* 0x000fca00078e02f8 */
[----:B------:R2:W-:Y:S01]  /*dc40*/  STL.64 [R1+0xb0], R4 ;  /* 0x0000b00401007387 */ /* 0x0005e20000100a00 */
[----:B---3--:R-:W-:-:S05]  /*dc50*/  IMAD.WIDE R2, R152, 0x4, R232 ;  /* 0x0000000498027825 */ /* 0x008fca00078e02e8 */
[----:B------:R4:W-:Y:S04]  /*dc60*/  STL.64 [R1+0xb8], R2 ;  /* 0x0000b80201007387 */ /* 0x0009e80000100a00 */
[----:B------:R-:W3:Y:S04]  /*dc70*/  LDL.LU.64 R232, [R1+0x458] ;  /* 0x0004580001e87983 */ /* 0x000ee80000300a00 */
[----:B------:R-:W3:Y:S01]  /*dc80*/  LDL.LU.64 R248, [R1+0x450] ;  /* 0x0004500001f87983 */ /* 0x000ee20000300a00 */
[----:B------:R-:W-:Y:S01]  /*dc90*/  ISETP.GE.U32.AND P0, PT, R14, 0x7ffffe5b, PT ;  /* 0x7ffffe5b0e00780c */ /* 0x000fe20003f06070 */
[----:B------:R-:W-:-:S02]  /*dca0*/  IMAD.WIDE R14, R152, 0x4, R94 ;  /* 0x00000004980e7825 */ /* 0x000fc400078e025e */
[----:B------:R-:W1:Y:S02]  /*dcb0*/  LDC R94, c[0x0][0x230] ;  /* 0x00008c00ff5e7b82 */ /* 0x000e640000000800 */
[----:B------:R-:W-:Y:S01]  /*dcc0*/  VIADD R18, R23, 0xfffffed8 ;  /* 0xfffffed817127836 */ /* 0x000fe20000000000 */
[----:B------:R-:W-:Y:S04]  /*dcd0*/  LDGSTS.E [R239+0x20004], desc[UR60][R14.64], !P2 ;  /* 0x200040000eef7fae */ /* 0x000fe8000d12187c */
[----:B------:R-:W-:Y:S01]  /*dce0*/  ISETP.GE.U32.AND P2, PT, R18, 0x7ffffe59, PT ;  /* 0x7ffffe591200780c */ /* 0x000fe20003f46070 */
[----:B------:R-:W-:Y:S01]  /*dcf0*/  VIADD R18, R90, 0xfffffebb ;  /* 0xfffffebb5a127836 */ /* 0x000fe20000000000 */
[----:B------:R-:W-:Y:S01]  /*dd00*/  LDGSTS.E [R239+0x20008], desc[UR60][R16.64], !P3 ;  /* 0x2000800010ef7fae */ /* 0x000fe2000d92187c */
[----:B------:R-:W1:Y:S03]  /*dd10*/  LDC R90, c[0x0][0x230] ;  /* 0x00008c00ff5a7b82 */ /* 0x000e660000000800 */
[----:B------:R-:W-:Y:S01]  /*dd20*/  ISETP.GE.U32.AND P3, PT, R18, 0x7ffffe3c, PT ;  /* 0x7ffffe3c1200780c */ /* 0x000fe20003f66070 */
[----:B------:R-:W-:-:S04]  /*dd30*/  IMAD.WIDE R18, R152, 0x4, R136 ;  /* 0x0000000498127825 */ /* 0x000fc800078e0288 */
[----:B------:R-:W1:Y:S01]  /*dd40*/  LDC R95, c[0x0][0x230] ;  /* 0x00008c00ff5f7b82 */ /* 0x000e620000000800 */
[----:B------:R-:W-:Y:S01]  /*dd50*/  IMAD.WIDE R136, R152, 0x4, R96 ;  /* 0x0000000498887825 */ /* 0x000fe200078e0260 */
[----:B------:R-:W-:Y:S03]  /*dd60*/  LDGSTS.E [R239+0x2000c], desc[UR60][R18.64], !P5 ;  /* 0x2000c00012ef7fae */ /* 0x000fe6000e92187c */
[----:B------:R-:W-:Y:S01]  /*dd70*/  VIADD R20, R20, 0xfffffeb9 ;  /* 0xfffffeb914147836 */ /* 0x000fe20000000000 */
[----:B------:R-:W-:Y:S02]  /*dd80*/  LDGSTS.E [R239+0x24000], desc[UR60][R136.64], !P6 ;  /* 0x2400000088ef7fae */ /* 0x000fe4000f12187c */
[----:B------:R-:W2:Y:S02]  /*dd90*/  LDC R96, c[0x0][0x230] ;  /* 0x00008c00ff607b82 */ /* 0x000ea40000000800 */
[----:B------:R-:W-:Y:S01]  /*dda0*/  ISETP.GE.U32.AND P6, PT, R20, 0x7ffffe3a, PT ;  /* 0x7ffffe3a1400780c */ /* 0x000fe20003fc6070 */
[----:B-1----:R-:W-:Y:S01]  /*ddb0*/  VIADD R20, R94, 0xfffffe9b ;  /* 0xfffffe9b5e147836 */ /* 0x002fe20000000000 */
[----:B------:R-:W-:Y:S01]  /*ddc0*/  LDGSTS.E [R239+0x24004], desc[UR60][R222.64], !P0 ;  /* 0x24004000deef7fae */ /* 0x000fe2000c12187c */
[----:B------:R-:W-:-:S03]  /*ddd0*/  VIADD R21, R21, 0xfffffeba ;  /* 0xfffffeba15157836 */ /* 0x000fc60000000000 */
[----:B------:R-:W1:Y:S01]  /*dde0*/  LDC R97, c[0x0][0x230] ;  /* 0x00008c00ff617b82 */ /* 0x000e620000000800 */
[----:B------:R-:W-:Y:S01]  /*ddf0*/  LDGSTS.E [R239+0x24008], desc[UR60][R224.64], !P1 ;  /* 0x24008000e0ef7fae */ /* 0x000fe2000c92187c */
[----:B------:R-:W-:Y:S01]  /*de00*/  ISETP.GE.U32.AND P1, PT, R20, 0x7ffffe1c, PT ;  /* 0x7ffffe1c1400780c */ /* 0x000fe20003f26070 */
[----:B------:R-:W-:-:S04]  /*de10*/  IMAD.WIDE R228, R152, 0x4, R140 ;  /* 0x0000000498e47825 */ /* 0x000fc800078e028c */
[----:B------:R-:W-:Y:S01]  /*de20*/  VIADD R20, R91, 0xfffffe9a ;  /* 0xfffffe9a5b147836 */ /* 0x000fe20000000000 */
[----:B------:R-:W4:Y:S01]  /*de30*/  LDC R23, c[0x0][0x230] ;  /* 0x00008c00ff177b82 */ /* 0x000f220000000800 */
[----:B------:R-:W-:Y:S01]  /*de40*/  ISETP.GE.U32.AND P5, PT, R21, 0x7ffffe3b, PT ;  /* 0x7ffffe3b1500780c */ /* 0x000fe20003fa6070 */
[----:B------:R-:W-:Y:S01]  /*de50*/  LDGSTS.E [R239+0x2400c], desc[UR60][R228.64], !P2 ;  /* 0x2400c000e4ef7fae */ /* 0x000fe2000d12187c */
[----:B------:R-:W-:Y:S01]  /*de60*/  VIADD R21, R22, 0xfffffeb8 ;  /* 0xfffffeb816157836 */ /* 0x000fe20000000000 */
[----:B------:R-:W-:Y:S02]  /*de70*/  ISETP.GE.U32.AND P2, PT, R20, 0x7ffffe1b, PT ;  /* 0x7ffffe1b1400780c */ /* 0x000fe40003f46070 */
[----:B------:R-:W-:Y:S01]  /*de80*/  IADD3 R20, R90, -0x168, RZ ;  /* 0xfffffe985a147810 */ /* 0x000fe20007ffe0ff */
[----:B------:R4:W-:Y:S01]  /*de90*/  LDGSTS.E [R239+0x28000], desc[UR60][R4.64], !P3 ;  /* 0x2800000004ef7fae */ /* 0x0009e2000d92187c */
[----:B------:R-:W4:Y:S01]  /*dea0*/  LDC R90, c[0x0][0x230] ;  /* 0x00008c00ff5a7b82 */ /* 0x000f220000000800 */
[----:B------:R-:W-:Y:S01]  /*deb0*/  ISETP.GE.U32.AND P0, PT, R21, 0x7ffffe39, PT ;  /* 0x7ffffe391500780c */ /* 0x000fe20003f06070 */
[----:B------:R-:W-:-:S06]  /*dec0*/  VIADD R21, R95, 0xfffffe99 ;  /* 0xfffffe995f157836 */ /* 0x000fcc0000000000 */
[----:B------:R-:W4:Y:S01]  /*ded0*/  LDC R91, c[0x0][0x230] ;  /* 0x00008c00ff5b7b82 */ /* 0x000f220000000800 */
[----:B------:R-:W-:Y:S01]  /*dee0*/  ISETP.GE.U32.AND P3, PT, R21, 0x7ffffe1a, PT ;  /* 0x7ffffe1a1500780c */ /* 0x000fe20003f66070 */
[----:B------:R-:W-:Y:S01]  /*def0*/  IMAD.WIDE R120, R152, 0x4, R120 ;  /* 0x0000000498787825 */ /* 0x000fe200078e0278 */
[----:B------:R4:W-:Y:S05]  /*df00*/  LDGSTS.E [R239+0x28004], desc[UR60][R2.64], !P5 ;  /* 0x2800400002ef7fae */ /* 0x0009ea000e92187c */
[----:B------:R-:W4:Y:S01]  /*df10*/  LDC R94, c[0x0][0x230] ;  /* 0x00008c00ff5e7b82 */ /* 0x000f220000000800 */
[----:B--2---:R-:W-:Y:S01]  /*df20*/  VIADD R22, R96, 0xfffffef7 ;  /* 0xfffffef760167836 */ /* 0x004fe20000000000 */
[----:B------:R-:W-:Y:S01]  /*df30*/  ISETP.GE.U32.AND P5, PT, R20, 0x7ffffe19, PT ;  /* 0x7ffffe191400780c */ /* 0x000fe20003fa6070 */
[----:B-1----:R-:W-:-:S02]  /*df40*/  VIADD R21, R97, 0xfffffef6 ;  /* 0xfffffef661157836 */ /* 0x002fc40000000000 */
[C---:B------:R-:W-:Y:S01]  /*df50*/  IMAD.WIDE R114, R152.reuse, 0x4, R114 ;  /* 0x0000000498727825 */ /* 0x040fe200078e0272 */
[----:B------:R-:W-:Y:S02]  /*df60*/  STL.64 [R1+0xc0], R120 ;  /* 0x0000c07801007387 */ /* 0x000fe40000100a00 */
[----:B------:R-:W1:Y:S01]  /*df70*/  LDC R140, c[0x0][0x230] ;  /* 0x00008c00ff8c7b82 */ /* 0x000e620000000800 */
[C---:B------:R-:W-:Y:S01]  /*df80*/  IMAD.WIDE R96, R152.reuse, 0x4, R122 ;  /* 0x0000000498607825 */ /* 0x040fe200078e027a */
[----:B------:R-:W-:Y:S03]  /*df90*/  LDGSTS.E [R239+0x28008], desc[UR60][R120.64], !P6 ;  /* 0x2800800078ef7fae */ /* 0x000fe6000f12187c */
[C---:B------:R-:W-:Y:S01]  /*dfa0*/  IMAD.WIDE R6, R152.reuse, 0x4, R236 ;  /* 0x0000000498067825 */ /* 0x040fe200078e02ec */
[----:B------:R-:W-:Y:S02]  /*dfb0*/  STL.64 [R1+0xc8], R114 ;  /* 0x0000c87201007387 */ /* 0x000fe40000100a00 */
[----:B------:R-:W2:Y:S01]  /*dfc0*/  LDC R141, c[0x0][0x230] ;  /* 0x00008c00ff8d7b82 */ /* 0x000ea20000000800 */
[----:B----4-:R-:W-:Y:S01]  /*dfd0*/  VIADD R20, R23, 0xfffffef5 ;  /* 0xfffffef517147836 */ /* 0x010fe20000000000 */
[----:B------:R-:W-:Y:S04]  /*dfe0*/  LDGSTS.E [R239+0x2800c], desc[UR60][R114.64], !P0 ;  /* 0x2800c00072ef7fae */ /* 0x000fe8000c12187c */
[----:B------:R4:W-:Y:S02]  /*dff0*/  STL.64 [R1+0x478], R96 ;  /* 0x0004786001007387 */ /* 0x0009e40000100a00 */
[----:B------:R-:W2:Y:S02]  /*e000*/  LDC R95, c[0x0][0x230] ;  /* 0x00008c00ff5f7b82 */ /* 0x000ea40000000800 */
[----:B------:R4:W-:Y:S04]  /*e010*/  LDGSTS.E [R239+0x2c000], desc[UR60][R96.64], !P1 ;  /* 0x2c00000060ef7fae */ /* 0x0009e8000c92187c */
[----:B------:R-:W-:Y:S04]  /*e020*/  STL.64 [R1+0x470], R6 ;  /* 0x0004700601007387 */ /* 0x000fe80000100a00 */
[----:B------:R-:W-:Y:S01]  /*e030*/  LDGSTS.E [R239+0x2c004], desc[UR60][R6.64], !P2 ;  /* 0x2c00400006ef7fae */ /* 0x000fe2000d12187c */
[----:B------:R-:W-:-:S04]  /*e040*/  IMAD.WIDE R4, R152, 0x4, R230 ;  /* 0x0000000498047825 */ /* 0x000fc800078e02e6 */
[----:B------:R-:W-:Y:S01]  /*e050*/  IMAD.WIDE R2, R152, 0x4, R246 ;  /* 0x0000000498027825 */ /* 0x000fe200078e02f6 */
[----:B------:R3:W-:Y:S01]  /*e060*/  STL.64 [R1+0x468], R4 ;  /* 0x0004680401007387 */ /* 0x0007e20000100a00 */
[----:B------:R-:W-:Y:S01]  /*e070*/  ISETP.GE.U32.AND P2, PT, R21, 0x7ffffe77, PT ;  /* 0x7ffffe771500780c */ /* 0x000fe20003f46070 */
[----:B----4-:R-:W4:Y:S02]  /*e080*/  LDC R97, c[0x0][0x230] ;  /* 0x00008c00ff617b82 */ /* 0x010f240000000800 */
[----:B------:R-:W-:Y:S01]  /*e090*/  LDGSTS.E [R239+0x2c008], desc[UR60][R4.64], !P3 ;  /* 0x2c00800004ef7fae */ /* 0x000fe2000d92187c */
[----:B------:R-:W-:Y:S01]  /*e0a0*/  ISETP.GE.U32.AND P3, PT, R20, 0x7ffffe76, PT ;  /* 0x7ffffe761400780c */ /* 0x000fe20003f66070 */
[----:B------:R-:W-:Y:S02]  /*e0b0*/  VIADD R21, R90, 0xfffffef4 ;  /* 0xfffffef45a157836 */ /* 0x000fe40000000000 */
[----:B------:R3:W-:Y:S01]  /*e0c0*/  STL.64 [R1+0x460], R2 ;  /* 0x0004600201007387 */ /* 0x0007e20000100a00 */
[----:B------:R-:W-:Y:S01]  /*e0d0*/  VIADD R20, R91, 0xfffffed7 ;  /* 0xfffffed75b147836 */ /* 0x000fe20000000000 */
[----:B------:R-:W3:Y:S02]  /*e0e0*/  LDC R96, c[0x0][0x230] ;  /* 0x00008c00ff607b82 */ /* 0x000ee40000000800 */
[----:B------:R-:W3:Y:S01]  /*e0f0*/  LDL.LU.64 R122, [R1+0x448] ;  /* 0x00044800017a7983 */ /* 0x000ee20000300a00 */
[----:B------:R-:W-:Y:S01]  /*e100*/  ISETP.GE.U32.AND P1, PT, R22, 0x7ffffe78, PT ;  /* 0x7ffffe781600780c */ /* 0x000fe20003f26070 */
[----:B------:R-:W-:Y:S01]  /*e110*/  VIADD R22, R94, 0xfffffed6 ;  /* 0xfffffed65e167836 */ /* 0x000fe20000000000 */
[----:B------:R-:W-:Y:S01]  /*e120*/  ISETP.GE.U32.AND P6, PT, R20, 0x7ffffe58, PT ;  /* 0x7ffffe581400780c */ /* 0x000fe20003fc6070 */
[----:B------:R2:W-:Y:S01]  /*e130*/  LDGSTS.E [R239+0x2c00c], desc[UR60][R2.64], !P5 ;  /* 0x2c00c00002ef7fae */ /* 0x0005e2000e92187c */
[----:B------:R-:W-:-:S03]  /*e140*/  ISETP.GE.U32.AND P5, PT, R21, 0x7ffffe75, PT ;  /* 0x7ffffe751500780c */ /* 0x000fc60003fa6070 */
[----:B------:R-:W3:Y:S01]  /*e150*/  LDL.LU.64 R230, [R1+0x440] ;  /* 0x0004400001e67983 */ /* 0x000ee20000300a00 */
[----:B------:R-:W-:Y:S01]  /*e160*/  ISETP.GE.U32.AND P0, PT, R22, 0x7ffffe57, PT ;  /* 0x7ffffe571600780c */ /* 0x000fe20003f06070 */
[----:B-1----:R-:W-:Y:S02]  /*e170*/  VIADD R90, R140, 0xfffffed5 ;  /* 0xfffffed58c5a7836 */ /* 0x002fe40000000000 */
[----:B------:R-:W1:Y:S01]  /*e180*/  LDC R140, c[0x0][0x230] ;  /* 0x00008c00ff8c7b82 */ /* 0x000e620000000800 */
[----:B----4-:R-:W-:Y:S02]  /*e190*/  VIADD R94, R97, 0xfffffeb5 ;  /* 0xfffffeb5615e7836 */ /* 0x010fe40000000000 */
[----:B--2---:R-:W-:-:S05]  /*e1a0*/  VIADD R95, R95, 0xfffffeb6 ;  /* 0xfffffeb65f5f7836 */ /* 0x004fca0000000000 */
[----:B------:R-:W2:Y:S08]  /*e1b0*/  LDC R97, c[0x0][0x230] ;  /* 0x00008c00ff617b82 */ /* 0x000eb00000000800 */
[----:B------:R-:W4:Y:S01]  /*e1c0*/  LDC R239, c[0x0][0x230] ;  /* 0x00008c00ffef7b82 */ /* 0x000f220000000800 */
[C---:B---3--:R-:W-:Y:S02]  /*e1d0*/  IMAD.WIDE R20, R152.reuse, 0x4, R232 ;  /* 0x0000000498147825 */ /* 0x048fe400078e02e8 */
[----:B------:R-:W3:Y:S02]  /*e1e0*/  LDL.LU.64 R232, [R1+0x438] ;  /* 0x0004380001e87983 */ /* 0x000ee40000300a00 */
[----:B------:R-:W-:-:S02]  /*e1f0*/  IMAD.WIDE R22, R152, 0x4, R248 ;  /* 0x0000000498167825 */ /* 0x000fc400078e02f8 */
[----:B------:R-:W2:Y:S04]  /*e200*/  LDL.LU.64 R236, [R1+0x430] ;  /* 0x0004300001ec7983 */ /* 0x000ea80000300a00 */
[----:B------:R-:W4:Y:S04]  /*e210*/  LDL.LU.64 R114, [R1+0x428] ;  /* 0x0004280001727983 */ /* 0x000f280000300a00 */
[----:B------:R-:W4:Y:S04]  /*e220*/  LDL.LU.64 R246, [R1+0x420] ;  /* 0x0004200001f67983 */ /* 0x000f280000300a00 */
[----:B------:R-:W4:Y:S04]  /*e230*/  LDL.LU.64 R248, [R1+0x418] ;  /* 0x0004180001f87983 */ /* 0x000f280000300a00 */
[----:B------:R-:W-:Y:S01]  /*e240*/  LDGSTS.E [R240+0x20000], desc[UR60][R20.64], !P1 ;  /* 0x2000000014f07fae */ /* 0x000fe2000c92187c */
[----:B------:R-:W-:Y:S01]  /*e250*/  ISETP.GE.U32.AND P1, PT, R90, 0x7ffffe56, PT ;  /* 0x7ffffe565a00780c */ /* 0x000fe20003f26070 */
[----:B------:R-:W-:-:S02]  /*e260*/  VIADD R90, R141, 0xfffffed4 ;  /* 0xfffffed48d5a7836 */ /* 0x000fc40000000000 */
[----:B------:R-:W-:Y:S01]  /*e270*/  LDGSTS.E [R240+0x20004], desc[UR60][R22.64], !P2 ;  /* 0x2000400016f07fae */ /* 0x000fe2000d12187c */
[----:B------:R-:W1:Y:S02]  /*e280*/  LDC R141, c[0x0][0x230] ;  /* 0x00008c00ff8d7b82 */ /* 0x000e640000000800 */
[----:B------:R-:W-:Y:S01]  /*e290*/  ISETP.GE.U32.AND P2, PT, R90, 0x7ffffe55, PT ;  /* 0x7ffffe555a00780c */ /* 0x000fe20003f46070 */
[----:B------:R-:W-:Y:S01]  /*e2a0*/  LDGSTS.E [R240+0x20008], desc[UR60][R88.64], !P3 ;  /* 0x2000800058f07fae */ /* 0x000fe2000d92187c */
[----:B------:R-:W-:-:S03]  /*e2b0*/  IADD3 R90, R155, -0x149, RZ ;  /* 0xfffffeb79b5a7810 */ /* 0x000fc60007ffe0ff */
[----:B------:R-:W4:Y:S01]  /*e2c0*/  LDL.LU.64 R4, [R1+0x410] ;  /* 0x0004100001047983 */ /* 0x000f220000300a00 */
[----:B------:R-:W-:Y:S01]  /*e2d0*/  ISETP.GE.U32.AND P3, PT, R90, 0x7ffffe38, PT ;  /* 0x7ffffe385a00780c */ /* 0x000fe20003f66070 */
[----:B------:R-:W1:Y:S01]  /*e2e0*/  LDC R155, c[0x0][0x230] ;  /* 0x00008c00ff9b7b82 */ /* 0x000e620000000800 */
[C---:B------:R-:W-:Y:S02]  /*e2f0*/  IMAD.WIDE R90, R152.reuse, 0x4, R122 ;  /* 0x00000004985a7825 */ /* 0x040fe400078e027a */
[----:B------:R-:W4:Y:S04]  /*e300*/  LDL.LU.64 R122, [R1+0x408] ;  /* 0x00040800017a7983 */ /* 0x000f280000300a00 */
[----:B------:R-:W4:Y:S04]  /*e310*/  LDL.LU.64 R120, [R1+0x400] ;  /* 0x0004000001787983 */ /* 0x000f280000300a00 */
[----:B------:R-:W4:Y:S01]  /*e320*/  LDL.LU.64 R226, [R1+0x3f8] ;  /* 0x0003f80001e27983 */ /* 0x000f220000300a00 */
[----:B------:R-:W-:-:S03]  /*e330*/  IMAD.WIDE R230, R152, 0x4, R230 ;  /* 0x0000000498e67825 */ /* 0x000fc600078e02e6 */
[----:B------:R-:W4:Y:S04]  /*e340*/  LDL.LU.64 R2, [R1+0x3f0] ;  /* 0x0003f00001027983 */ /* 0x000f280000300a00 */
[----:B------:R-:W4:Y:S04]  /*e350*/  LDL.LU.64 R156, [R1+0x3e8] ;  /* 0x0003e800019c7983 */ /* 0x000f280000300a00 */
[----:B------:R-:W-:Y:S04]  /*e360*/  LDGSTS.E [R240+0x2000c], desc[UR60][R90.64], !P5 ;  /* 0x2000c0005af07fae */ /* 0x000fe8000e92187c */
[----:B------:R-:W-:Y:S01]  /*e370*/  LDGSTS.E [R240+0x24000], desc[UR60][R230.64], !P6 ;  /* 0x24000000e6f07fae */ /* 0x000fe2000f12187c */
[----:B---3--:R-:W-:-:S04]  /*e380*/  IMAD.WIDE R232, R152, 0x4, R232 ;  /* 0x0000000498e87825 */ /* 0x008fc800078e02e8 */
[C---:B--2---:R-:W-:Y:S01]  /*e390*/  IMAD.WIDE R234, R152.reuse, 0x4, R236 ;  /* 0x0000000498ea7825 */ /* 0x044fe200078e02ec */
[----:B------:R-:W-:Y:S03]  /*e3a0*/  LDGSTS.E [R240+0x24004], desc[UR60][R232.64], !P0 ;  /* 0x24004000e8f07fae */ /* 0x000fe6000c12187c */
[C---:B----4-:R-:W-:Y:S01]  /*e3b0*/  IMAD.WIDE R236, R152.reuse, 0x4, R114 ;  /* 0x0000000498ec7825 */ /* 0x050fe200078e0272 */
[----:B------:R-:W-:Y:S03]  /*e3c0*/  LDGSTS.E [R240+0x24008], desc[UR60][R234.64], !P1 ;  /* 0x24008000eaf07fae */ /* 0x000fe6000c92187c */
[C---:B------:R-:W-:Y:S01]  /*e3d0*/  IMAD.WIDE R114, R152.reuse, 0x4, R246 ;  /* 0x0000000498727825 */ /* 0x040fe200078e02f6 */
[----:B------:R-:W-:Y:S03]  /*e3e0*/  LDGSTS.E [R240+0x2400c], desc[UR60][R236.64], !P2 ;  /* 0x2400c000ecf07fae */ /* 0x000fe6000d12187c */
[----:B------:R-:W-:Y:S01]  /*e3f0*/  IMAD.WIDE R6, R152, 0x4, R248 ;  /* 0x0000000498067825 */ /* 0x000fe200078e02f8 */
[----:B------:R2:W-:Y:S01]  /*e400*/  STL.64 [R1+0xd0], R114 ;  /* 0x0000d07201007387 */ /* 0x0005e20000100a00 */
[----:B------:R-:W-:Y:S01]  /*e410*/  ISETP.GE.U32.AND P6, PT, R94, 0x7ffffe36, PT ;  /* 0x7ffffe365e00780c */ /* 0x000fe20003fc6070 */
[----:B------:R-:W3:Y:S02]  /*e420*/  LDC R246, c[0x0][0x230] ;  /* 0x00008c00fff67b82 */ /* 0x000ee40000000800 */
[----:B------:R4:W-:Y:S04]  /*e430*/  STL.64 [R1+0xd8], R6 ;  /* 0x0000d80601007387 */ /* 0x0009e80000100a00 */
[----:B------:R-:W-:Y:S01]  /*e440*/  LDGSTS.E [R240+0x28000], desc[UR60][R114.64], !P3 ;  /* 0x2800000072f07fae */ /* 0x000fe2000d92187c */
[----:B------:R-:W-:Y:S01]  /*e450*/  ISETP.GE.U32.AND P5, PT, R95, 0x7ffffe37, PT ;  /* 0x7ffffe375f00780c */ /* 0x000fe20003fa6070 */
[----:B------:R-:W3:Y:S01]  /*e460*/  LDC R247, c[0x0][0x230] ;  /* 0x00008c00fff77b82 */ /* 0x000ee20000000800 */
[----:B------:R-:W-:-:S07]  /*e470*/  IMAD.WIDE R150, R152, 0x4, R4 ;  /* 0x0000000498967825 */ /* 0x000fce00078e0204 */
[----:B------:R-:W3:Y:S01]  /*e480*/  LDC R248, c[0x0][0x230] ;  /* 0x00008c00fff87b82 */ /* 0x000ee20000000800 */
[----:B--2---:R-:W2:Y:S01]  /*e490*/  LDL.LU.64 R114, [R1+0x3e0] ;  /* 0x0003e00001727983 */ /* 0x004ea20000300a00 */
[----:B------:R-:W-:Y:S02]  /*e4a0*/  VIADD R94, R153, 0xfffffe97 ;  /* 0xfffffe97995e7836 */ /* 0x000fe40000000000 */
[----:B------:R-:W-:Y:S01]  /*e4b0*/  VIADD R95, R96, 0xfffffeb4 ;  /* 0xfffffeb4605f7836 */ /* 0x000fe20000000000 */
[----:B------:R4:W-:Y:S02]  /*e4c0*/  LDGSTS.E [R240+0x28004], desc[UR60][R6.64], !P5 ;  /* 0x2800400006f07fae */ /* 0x0009e4000e92187c */
[----:B------:R-:W-:Y:S01]  /*e4d0*/  ISETP.GE.U32.AND P1, PT, R94, 0x7ffffe18, PT ;  /* 0x7ffffe185e00780c */ /* 0x000fe20003f26070 */
[----:B-1----:R-:W-:Y:S01]  /*e4e0*/  VIADD R94, R141, 0xfffffe96 ;  /* 0xfffffe968d5e7836 */ /* 0x002fe20000000000 */
[----:B------:R-:W1:Y:S01]  /*e4f0*/  LDC R153, c[0x0][0x230] ;  /* 0x00008c00ff997b82 */ /* 0x000e620000000800 */
[----:B------:R-:W-:Y:S01]  /*e500*/  ISETP.GE.U32.AND P0, PT, R95, 0x7ffffe35, PT ;  /* 0x7ffffe355f00780c */ /* 0x000fe20003f06070 */
[----:B------:R-:W-:Y:S02]  /*e510*/  LDGSTS.E [R240+0x28008], desc[UR60][R150.64], !P6 ;  /* 0x2800800096f07fae */ /* 0x000fe4000f12187c */
[----:B------:R-:W-:Y:S01]  /*e520*/  ISETP.GE.U32.AND P2, PT, R94, 0x7ffffe17, PT ;  /* 0x7ffffe175e00780c */ /* 0x000fe20003f46070 */
[----:B------:R-:W-:-:S03]  /*e530*/  VIADD R94, R140, 0xfffffe94 ;  /* 0xfffffe948c5e7836 */ /* 0x000fc60000000000 */
[----:B------:R-:W3:Y:S01]  /*e540*/  LDC R140, c[0x0][0x230] ;  /* 0x00008c00ff8c7b82 */ /* 0x000ee20000000800 */
[----:B------:R-:W-:-:S05]  /*e550*/  VIADD R95, R155, 0xfffffe95 ;  /* 0xfffffe959b5f7836 */ /* 0x000fca0000000000 */
[----:B------:R-:W-:Y:S02]  /*e560*/  ISETP.GE.U32.AND P3, PT, R95, 0x7ffffe16, PT ;  /* 0x7ffffe165f00780c */ /* 0x000fe40003f66070 */
[----:B------:R-:W-:Y:S01]  /*e570*/  ISETP.GE.U32.AND P5, PT, R94, 0x7ffffe15, PT ;  /* 0x7ffffe155e00780c */ /* 0x000fe20003fa6070 */
[----:B------:R-:W-:Y:S01]  /*e580*/  VIADD R94, R97, 0xfffffef1 ;  /* 0xfffffef1615e7836 */ /* 0x000fe20000000000 */
[----:B------:R-:W-:Y:S01]  /*e590*/  IADD3 R95, R245, -0x10e, RZ ;  /* 0xfffffef2f55f7810 */ /* 0x000fe20007ffe0ff */
[----:B------:R-:W-:Y:S01]  /*e5a0*/  STL.64 [R1+0xe0], R150 ;  /* 0x0000e09601007387 */ /* 0x000fe20000100a00 */
[----:B------:R-:W2:Y:S01]  /*e5b0*/  LDC R155, c[0x0][0x230] ;  /* 0x00008c00ff9b7b82 */ /* 0x000ea20000000800 */
[----:B------:R-:W-:-:S07]  /*e5c0*/  IMAD.WIDE R122, R152, 0x4, R122 ;  /* 0x00000004987a7825 */ /* 0x000fce00078e027a */
[----:B------:R-:W1:Y:S01]  /*e5d0*/  LDC R141, c[0x0][0x230] ;  /* 0x00008c00ff8d7b82 */ /* 0x000e620000000800 */
[C---:B------:R-:W-:Y:S01]  /*e5e0*/  IMAD.WIDE R120, R152.reuse, 0x4, R120 ;  /* 0x0000000498787825 */ /* 0x040fe200078e0278 */
[----:B------:R-:W-:Y:S03]  /*e5f0*/  LDGSTS.E [R240+0x2800c], desc[UR60][R122.64], !P0 ;  /* 0x2800c0007af07fae */ /* 0x000fe6000c12187c */
[C---:B----4-:R-:W-:Y:S01]  /*e600*/  IMAD.WIDE R6, R152.reuse, 0x4, R226 ;  /* 0x0000000498067825 */ /* 0x050fe200078e02e2 */
[----:B------:R-:W-:Y:S02]  /*e610*/  LDGSTS.E [R240+0x2c000], desc[UR60][R120.64], !P1 ;  /* 0x2c00000078f07fae */ /* 0x000fe4000c92187c */
[----:B------:R-:W4:Y:S01]  /*e620*/  LDC R245, c[0x0][0x230] ;  /* 0x00008c00fff57b82 */ /* 0x000f220000000800 */
[----:B------:R-:W-:Y:S01]  /*e630*/  IMAD.WIDE R4, R152, 0x4, R2 ;  /* 0x0000000498047825 */ /* 0x000fe200078e0202 */
[----:B------:R4:W-:Y:S01]  /*e640*/  LDGSTS.E [R240+0x2c004], desc[UR60][R6.64], !P2 ;  /* 0x2c00400006f07fae */ /* 0x0009e2000d12187c */
[----:B------:R-:W-:-:S02]  /*e650*/  ISETP.GE.U32.AND P2, PT, R95, 0x7ffffe73, PT ;  /* 0x7ffffe735f00780c */ /* 0x000fc40003f46070 */
[----:B------:R-:W-:Y:S01]  /*e660*/  IMAD.WIDE R2, R152, 0x4, R156 ;  /* 0x0000000498027825 */ /* 0x000fe200078e029c */
[----:B------:R-:W-:Y:S01]  /*e670*/  LDGSTS.E [R240+0x2c008], desc[UR60][R4.64], !P3 ;  /* 0x2c00800004f07fae */ /* 0x000fe2000d92187c */
[----:B------:R-:W-:Y:S02]  /*e680*/  ISETP.GE.U32.AND P3, PT, R94, 0x7ffffe72, PT ;  /* 0x7ffffe725e00780c */ /* 0x000fe40003f66070 */
[----:B---3--:R-:W-:Y:S01]  /*e690*/  VIADD R95, R140, 0xfffffef0 ;  /* 0xfffffef08c5f7836 */ /* 0x008fe20000000000 */
[----:B------:R-:W-:Y:S01]  /*e6a0*/  STL.64 [R1+0x120], R122 ;  /* 0x0001207a01007387 */ /* 0x000fe20000100a00 */
[----:B-1----:R-:W-:Y:S01]  /*e6b0*/  VIADD R94, R153, 0xfffffed3 ;  /* 0xfffffed3995e7836 */ /* 0x002fe20000000000 */
[----:B------:R-:W1:Y:S02]  /*e6c0*/  LDC R140, c[0x0][0x230] ;  /* 0x00008c00ff8c7b82 */ /* 0x000e640000000800 */
[----:B------:R3:W-:Y:S04]  /*e6d0*/  STL.64 [R1+0x400], R120 ;  /* 0x0004007801007387 */ /* 0x0007e80000100a00 */
[----:B------:R4:W-:Y:S01]  /*e6e0*/  STL.64 [R1+0x3f8], R6 ;  /* 0x0003f80601007387 */ /* 0x0009e20000100a00 */
[----:B------:R-:W-:Y:S01]  /*e6f0*/  ISETP.GE.U32.AND P6, PT, R94, 0x7ffffe54, PT ;  /* 0x7ffffe545e00780c */ /* 0x000fe20003fc6070 */
[----:B------:R-:W-:Y:S01]  /*e700*/  VIADD R96, R239, 0xfffffef3 ;  /* 0xfffffef3ef607836 */ /* 0x000fe20000000000 */
[----:B------:R-:W2:Y:S01]  /*e710*/  LDC R153, c[0x0][0x230] ;  /* 0x00008c00ff997b82 */ /* 0x000ea20000000800 */
[----:B------:R2:W-:Y:S04]  /*e720*/  STL.64 [R1+0x3f0], R4 ;  /* 0x0003f00401007387 */ /* 0x0005e80000100a00 */
[----:B------:R2:W-:Y:S01]  /*e730*/  STL.64 [R1+0x3e8], R2 ;  /* 0x0003e80201007387 */ /* 0x0005e20000100a00 */
[----:B------:R-:W-:-:S02]  /*e740*/  IMAD.WIDE R92, R152, 0x4, R92 ;  /* 0x00000004985c7825 */ /* 0x000fc400078e025c */
[----:B------:R-:W2:Y:S01]  /*e750*/  LDC R239, c[0x0][0x230] ;  /* 0x00008c00ffef7b82 */ /* 0x000ea20000000800 */
[----:B------:R4:W-:Y:S01]  /*e760*/  LDGSTS.E [R240+0x2c00c], desc[UR60][R2.64], !P5 ;  /* 0x2c00c00002f07fae */ /* 0x0009e2000e92187c */
[----:B------:R-:W-:-:S03]  /*e770*/  ISETP.GE.U32.AND P5, PT, R95, 0x7ffffe71, PT ;  /* 0x7ffffe715f00780c */ /* 0x000fc60003fa6070 */
[----:B---3--:R-:W3:Y:S01]  /*e780*/  LDL.LU.64 R120, [R1+0x3d8] ;  /* 0x0003d80001787983 */ /* 0x008ee20000300a00 */
[----:B------:R-:W-:Y:S01]  /*e790*/  IMAD.WIDE R98, R152, 0x4, R98 ;  /* 0x0000000498627825 */ /* 0x000fe200078e0262 */
[----:B-1----:R-:W-:Y:S01]  /*e7a0*/  IADD3 R140, R140, -0x14f, RZ ;  /* 0xfffffeb18c8c7810 */ /* 0x002fe20007ffe0ff */
[----:B----4-:R-:W1:Y:S01]  /*e7b0*/  LDC R7, c[0x0][0x230] ;  /* 0x00008c00ff077b82 */ /* 0x010e620000000800 */
[----:B------:R-:W4:Y:S01]  /*e7c0*/  LDL.LU.64 R122, [R1+0x3d0] ;  /* 0x0003d000017a7983 */ /* 0x000f220000300a00 */
[----:B------:R-:W-:-:S06]  /*e7d0*/  ISETP.GE.U32.AND P1, PT, R96, 0x7ffffe74, PT ;  /* 0x7ffffe746000780c */ /* 0x000fcc0003f26070 */
[----:B------:R-:W1:Y:S01]  /*e7e0*/  LDC R240, c[0x0][0x230] ;  /* 0x00008c00fff07b82 */ /* 0x000e620000000800 */
[----:B------:R-:W-:Y:S02]  /*e7f0*/  VIADD R141, R141, 0xfffffeb2 ;  /* 0xfffffeb28d8d7836 */ /* 0x000fe40000000000 */
[----:B------:R-:W-:-:S05]  /*e800*/  IMAD.WIDE R250, R152, 0x4, R250 ;  /* 0x0000000498fa7825 */ /* 0x000fca00078e02fa */
[----:B------:R-:W1:Y:S01]  /*e810*/  LDC R6, c[0x0][0x230] ;  /* 0x00008c00ff067b82 */ /* 0x000e620000000800 */
[----:B--2---:R-:W-:Y:S02]  /*e820*/  IMAD.WIDE R94, R152, 0x4, R114 ;  /* 0x00000004985e7825 */ /* 0x004fe400078e0272 */
[----:B------:R-:W2:Y:S02]  /*e830*/  LDL.LU.64 R114, [R1+0x3c8] ;  /* 0x0003c80001727983 */ /* 0x000ea40000300a00 */
[----:B------:R-:W-:Y:S02]  /*e840*/  VIADD R96, R155, 0xfffffed2 ;  /* 0xfffffed29b607836 */ /* 0x000fe40000000000 */
[----:B------:R-:W2:Y:S01]  /*e850*/  LDL.LU.64 R158, [R1] ;  /* 0x00000000019e7983 */ /* 0x000ea20000300a00 */
[----:B------:R-:W1:Y:S02]  /*e860*/  LDC R155, c[0x0][0x230] ;  /* 0x00008c00ff9b7b82 */ /* 0x000e640000000800 */
[----:B------:R-:W-:Y:S01]  /*e870*/  ISETP.GE.U32.AND P0, PT, R96, 0x7ffffe53, PT ;  /* 0x7ffffe536000780c */ /* 0x000fe20003f06070 */
[----:B------:R-:W-:Y:S01]  /*e880*/  VIADD R96, R246, 0xfffffed1 ;  /* 0xfffffed1f6607836 */ /* 0x000fe20000000000 */
[----:B------:R-:W-:Y:S04]  /*e890*/  LDGSTS.E [R241+0x20000], desc[UR60][R94.64], !P1 ;  /* 0x200000005ef17fae */ /* 0x000fe8000c92187c */
[----:B------:R-:W-:Y:S01]  /*e8a0*/  ISETP.GE.U32.AND P1, PT, R96, 0x7ffffe52, PT ;  /* 0x7ffffe526000780c */ /* 0x000fe20003f26070 */
[----:B------:R-:W-:Y:S01]  /*e8b0*/  VIADD R96, R247, 0xfffffed0 ;  /* 0xfffffed0f7607836 */ /* 0x000fe20000000000 */
[----:B------:R-:W2:Y:S04]  /*e8c0*/  LDL.LU.64 R150, [R1+0x3c0] ;  /* 0x0003c00001967983 */ /* 0x000ea80000300a00 */
[----:B------:R-:W2:Y:S04]  /*e8d0*/  LDL.LU.64 R4, [R1+0x3b8] ;  /* 0x0003b80001047983 */ /* 0x000ea80000300a00 */
[----:B------:R-:W-:Y:S01]  /*e8e0*/  LDGSTS.E [R241+0x20004], desc[UR60][R92.64], !P2 ;  /* 0x200040005cf17fae */ /* 0x000fe2000d12187c */
[----:B------:R-:W-:Y:S01]  /*e8f0*/  ISETP.GE.U32.AND P2, PT, R96, 0x7ffffe51, PT ;  /* 0x7ffffe516000780c */ /* 0x000fe20003f46070 */
[----:B------:R-:W-:-:S02]  /*e900*/  VIADD R96, R248, 0xfffffeb3 ;  /* 0xfffffeb3f8607836 */ /* 0x000fc40000000000 */
[----:B------:R-:W-:Y:S03]  /*e910*/  LDGSTS.E [R241+0x20008], desc[UR60][R98.64], !P3 ;  /* 0x2000800062f17fae */ /* 0x000fe6000d92187c */
[----:B------:R-:W-:Y:S01]  /*e920*/  ISETP.GE.U32.AND P3, PT, R96, 0x7ffffe34, PT ;  /* 0x7ffffe346000780c */ /* 0x000fe20003f66070 */
[----:B------:R-:W2:Y:S01]  /*e930*/  LDL.LU.64 R226, [R1+0x3b0] ;  /* 0x0003b00001e27983 */ /* 0x000ea20000300a00 */
[----:B---3--:R-:W-:-:S04]  /*e940*/  IMAD.WIDE R96, R152, 0x4, R120 ;  /* 0x0000000498607825 */ /* 0x008fc800078e0278 */
[C---:B----4-:R-:W-:Y:S01]  /*e950*/  IMAD.WIDE R246, R152.reuse, 0x4, R122 ;  /* 0x0000000498f67825 */ /* 0x050fe200078e027a */
[----:B------:R-:W-:Y:S04]  /*e960*/  LDGSTS.E [R241+0x2000c], desc[UR60][R96.64], !P5 ;  /* 0x2000c00060f17fae */ /* 0x000fe8000e92187c */
[----:B------:R-:W3:Y:S04]  /*e970*/  LDL.LU.64 R122, [R1+0x3a8] ;  /* 0x0003a800017a7983 */ /* 0x000ee80000300a00 */
[----:B------:R-:W4:Y:S04]  /*e980*/  LDL.LU.64 R120, [R1+0x3a0] ;  /* 0x0003a00001787983 */ /* 0x000f280000300a00 */
[----:B------:R-:W-:Y:S01]  /*e990*/  LDGSTS.E [R241+0x24000], desc[UR60][R246.64], !P6 ;  /* 0x24000000f6f17fae */ /* 0x000fe2000f12187c */
[----:B--2---:R-:W-:-:S03]  /*e9a0*/  IMAD.WIDE R248, R152, 0x4, R114 ;  /* 0x0000000498f87825 */ /* 0x004fc600078e0272 */
[----:B------:R-:W2:Y:S04]  /*e9b0*/  LDL.LU.64 R114, [R1+0x398] ;  /* 0x0003980001727983 */ /* 0x000ea80000300a00 */
[----:B------:R-:W2:Y:S04]  /*e9c0*/  LDL.LU.64 R2, [R1+0x390] ;  /* 0x0003900001027983 */ /* 0x000ea80000300a00 */
[----:B------:R-:W2:Y:S01]  /*e9d0*/  LDL.LU.64 R156, [R1+0x388] ;  /* 0x00038800019c7983 */ /* 0x000ea20000300a00 */
[----:B------:R-:W-:Y:S01]  /*e9e0*/  ISETP.GE.U32.AND P6, PT, R140, 0x7ffffe32, PT ;  /* 0x7ffffe328c00780c */ /* 0x000fe20003fc6070 */
[----:B------:R-:W-:Y:S01]  /*e9f0*/  VIADD R140, R245, 0xfffffe93 ;  /* 0xfffffe93f58c7836 */ /* 0x000fe20000000000 */
[----:B------:R-:W-:Y:S01]  /*ea00*/  ISETP.GE.U32.AND P5, PT, R141, 0x7ffffe33, PT ;  /* 0x7ffffe338d00780c */ /* 0x000fe20003fa6070 */
[----:B------:R-:W-:Y:S01]  /*ea10*/  LDGSTS.E [R241+0x24004], desc[UR60][R248.64], !P0 ;  /* 0x24004000f8f17fae */ /* 0x000fe2000c12187c */
[----:B------:R-:W-:Y:S01]  /*ea20*/  VIADD R141, R153, 0xfffffeb0 ;  /* 0xfffffeb0998d7836 */ /* 0x000fe20000000000 */
[----:B------:R-:W2:Y:S01]  /*ea30*/  LDC R245, c[0x0][0x230] ;  /* 0x00008c00fff57b82 */ /* 0x000ea20000000800 */
[----:B------:R-:W-:Y:S01]  /*ea40*/  IMAD.WIDE R158, R152, 0x4, R158 ;  /* 0x00000004989e7825 */ /* 0x000fe200078e029e */
[----:B------:R-:W-:Y:S01]  /*ea50*/  LDGSTS.E [R241+0x24008], desc[UR60][R250.64], !P1 ;  /* 0x24008000faf17fae */ /* 0x000fe2000c92187c */
[----:B------:R-:W-:-:S02]  /*ea60*/  ISETP.GE.U32.AND P1, PT, R140, 0x7ffffe14, PT ;  /* 0x7ffffe148c00780c */ /* 0x000fc40003f26070 */
[----:B-1----:R-:W-:Y:S01]  /*ea70*/  VIADD R140, R240, 0xfffffe92 ;  /* 0xfffffe92f08c7836 */ /* 0x002fe20000000000 */
[----:B------:R-:W-:Y:S01]  /*ea80*/  ISETP.GE.U32.AND P0, PT, R141, 0x7ffffe31, PT ;  /* 0x7ffffe318d00780c */ /* 0x000fe20003f06070 */
[----:B------:R-:W-:Y:S01]  /*ea90*/  IMAD.WIDE R150, R152, 0x4, R150 ;  /* 0x0000000498967825 */ /* 0x000fe200078e0296 */
[----:B------:R-:W-:Y:S01]  /*eaa0*/  LDGSTS.E [R241+0x2400c], desc[UR60][R158.64], !P2 ;  /* 0x2400c0009ef17fae */ /* 0x000fe2000d12187c */
[----:B------:R-:W1:Y:S01]  /*eab0*/  LDC R240, c[0x0][0x230] ;  /* 0x00008c00fff07b82 */ /* 0x000e620000000800 */
[----:B------:R-:W-:Y:S01]  /*eac0*/  ISETP.GE.U32.AND P2, PT, R140, 0x7ffffe13, PT ;  /* 0x7ffffe138c00780c */ /* 0x000fe20003f46070 */
[----:B------:R-:W-:Y:S01]  /*ead0*/  VIADD R141, R252, 0xfffffe91 ;  /* 0xfffffe91fc8d7836 */ /* 0x000fe20000000000 */
[----:B------:R-:W-:Y:S01]  /*eae0*/  LDGSTS.E [R241+0x28000], desc[UR60][R150.64], !P3 ;  /* 0x2800000096f17fae */ /* 0x000fe2000d92187c */
[----:B------:R-:W-:-:S04]  /*eaf0*/  IMAD.WIDE R4, R152, 0x4, R4 ;  /* 0x0000000498047825 */ /* 0x000fc800078e0204 */
[----:B------:R-:W-:Y:S01]  /*eb00*/  VIADD R140, R239, 0xfffffe90 ;  /* 0xfffffe90ef8c7836 */ /* 0x000fe20000000000 */
[----:B------:R-:W-:Y:S01]  /*eb10*/  ISETP.GE.U32.AND P3, PT, R141, 0x7ffffe12, PT ;  /* 0x7ffffe128d00780c */ /* 0x000fe20003f66070 */
[----:B------:R3:W-:Y:S01]  /*eb20*/  LDGSTS.E [R241+0x28004], desc[UR60][R4.64], !P5 ;  /* 0x2800400004f17fae */ /* 0x0007e2000e92187c */
[----:B------:R-:W-:Y:S01]  /*eb30*/  VIADD R153, R7, 0xfffffeef ;  /* 0xfffffeef07997836 */ /* 0x000fe20000000000 */
[----:B------:R-:W1:Y:S01]  /*eb40*/  LDC R252, c[0x0][0x230] ;  /* 0x00008c00fffc7b82 */ /* 0x000e620000000800 */
[----:B------:R-:W-:Y:S01]  /*eb50*/  ISETP.GE.U32.AND P5, PT, R140, 0x7ffffe11, PT ;  /* 0x7ffffe118c00780c */ /* 0x000fe20003fa6070 */
[----:B------:R-:W-:Y:S04]  /*eb60*/  STL.64 [R1], R158 ;  /* 0x0000009e01007387 */ /* 0x000fe80000100a00 */
[----:B------:R-:W-:Y:S01]  /*eb70*/  STL.64 [R1+0x128], R150 ;  /* 0x0001289601007387 */ /* 0x000fe20000100a00 */
[----:B------:R-:W-:Y:S01]  /*eb80*/  VIADD R141, R6, 0xfffffeee ;  /* 0xfffffeee068d7836 */ /* 0x000fe20000000000 */
[----:B------:R-:W1:Y:S02]  /*eb90*/  LDC R239, c[0x0][0x230] ;  /* 0x00008c00ffef7b82 */ /* 0x000e640000000800 */
[----:B------:R3:W-:Y:S02]  /*eba0*/  STL.64 [R1+0x140], R4 ;  /* 0x0001400401007387 */ /* 0x0007e40000100a00 */
[----:B---3--:R-:W-:-:S04]  /*ebb0*/  IMAD.WIDE R122, R152, 0x4, R122 ;  /* 0x00000004987a7825 */ /* 0x008fc800078e027a */
[----:B------:R-:W3:Y:S01]  /*ebc0*/  LDC R5, c[0x0][0x230] ;  /* 0x00008c00ff057b82 */ /* 0x000ee20000000800 */
[----:B------:R-:W-:-:S04]  /*ebd0*/  IMAD.WIDE R150, R152, 0x4, R226 ;  /* 0x0000000498967825 */ /* 0x000fc800078e02e2 */
[C---:B----4-:R-:W-:Y:S01]  /*ebe0*/  IMAD.WIDE R120, R152.reuse, 0x4, R120 ;  /* 0x0000000498787825 */ /* 0x050fe200078e0278 */
[----:B------:R-:W-:Y:S02]  /*ebf0*/  STL.64 [R1+0x180], R150 ;  /* 0x0001809601007387 */ /* 0x000fe40000100a00 */
[----:B------:R-:W4:Y:S02]  /*ec00*/  LDC R4, c[0x0][0x230] ;  /* 0x00008c00ff047b82 */ /* 0x000f240000000800 */
[----:B------:R-:W-:Y:S04]  /*ec10*/  LDGSTS.E [R241+0x28008], desc[UR60][R150.64], !P6 ;  /* 0x2800800096f17fae */ /* 0x000fe8000f12187c */
[----:B------:R-:W-:Y:S01]  /*ec20*/  STL.64 [R1+0x190], R122 ;  /* 0x0001907a01007387 */ /* 0x000fe20000100a00 */
[----:B--2---:R-:W-:-:S03]  /*ec30*/  IMAD.WIDE R114, R152, 0x4, R114 ;  /* 0x0000000498727825 */ /* 0x004fc600078e0272 */
[----:B------:R-:W-:Y:S01]  /*ec40*/  LDGSTS.E [R241+0x2800c], desc[UR60][R122.64], !P0 ;  /* 0x2800c0007af17fae */ /* 0x000fe2000c12187c */
[----:B------:R-:W2:Y:S01]  /*ec50*/  LDC R159, c[0x0][0x230] ;  /* 0x00008c00ff9f7b82 */ /* 0x000ea20000000800 */
[C---:B------:R-:W-:Y:S02]  /*ec60*/  IMAD.WIDE R6, R152.reuse, 0x4, R2 ;  /* 0x0000000498067825 */ /* 0x040fe400078e0202 */
[----:B------:R1:W-:Y:S02]  /*ec70*/  STL.64 [R1+0x3a0], R120 ;  /* 0x0003a07801007387 */ /* 0x0003e40000100a00 */
[C---:B------:R-:W-:Y:S02]  /*ec80*/  IMAD.WIDE R2, R152.reuse, 0x4, R156 ;  /* 0x0000000498027825 */ /* 0x040fe400078e029c */
[----:B------:R1:W-:Y:S01]  /*ec90*/  LDGSTS.E [R241+0x2c000], desc[UR60][R120.64], !P1 ;  /* 0x2c00000078f17fae */ /* 0x0003e2000c92187c */
[----:B------:R-:W2:Y:S03]  /*eca0*/  LDC R158, c[0x0][0x230] ;  /* 0x00008c00ff9e7b82 */ /* 0x000ea60000000800 */
[----:B------:R-:W-:Y:S04]  /*ecb0*/  STL.64 [R1+0x398], R114 ;  /* 0x0003987201007387 */ /* 0x000fe80000100a00 */
[----:B------:R-:W-:Y:S04]  /*ecc0*/  LDGSTS.E [R241+0x2c004], desc[UR60][R114.64], !P2 ;  /* 0x2c00400072f17fae */ /* 0x000fe8000d12187c */
[----:B------:R3:W-:Y:S01]  /*ecd0*/  STL.64 [R1+0x390], R6 ;  /* 0x0003900601007387 */ /* 0x0007e20000100a00 */
[----:B------:R-:W-:Y:S01]  /*ece0*/  VIADD R140, R155, 0xfffffeed ;  /* 0xfffffeed9b8c7836 */ /* 0x000fe20000000000 */
[----:B------:R-:W-:Y:S01]  /*ecf0*/  ISETP.GE.U32.AND P1, PT, R153, 0x7ffffe70, PT ;  /* 0x7ffffe709900780c */ /* 0x000fe20003f26070 */
[----:B------:R-:W-:Y:S01]  /*ed00*/  IMAD.WIDE R100, R152, 0x4, R100 ;  /* 0x0000000498647825 */ /* 0x000fe200078e0264 */
[----:B------:R3:W-:Y:S01]  /*ed10*/  LDGSTS.E [R241+0x2c008], desc[UR60][R6.64], !P3 ;  /* 0x2c00800006f17fae */ /* 0x0007e2000d92187c */
[----:B------:R-:W-:Y:S01]  /*ed20*/  ISETP.GE.U32.AND P2, PT, R141, 0x7ffffe6f, PT ;  /* 0x7ffffe6f8d00780c */ /* 0x000fe20003f46070 */
[----:B-1----:R-:W1:Y:S02]  /*ed30*/  LDC R120, c[0x0][0x230] ;  /* 0x00008c00ff787b82 */ /* 0x002e640000000800 */
[----:B------:R4:W-:Y:S04]  /*ed40*/  STL.64 [R1+0x388], R2 ;  /* 0x0003880201007387 */ /* 0x0009e80000100a00 */
[----:B------:R2:W-:Y:S01]  /*ed50*/  LDGSTS.E [R241+0x2c00c], desc[UR60][R2.64], !P5 ;  /* 0x2c00c00002f17fae */ /* 0x0005e2000e92187c */
[----:B------:R-:W-:Y:S01]  /*ed60*/  ISETP.GE.U32.AND P3, PT, R140, 0x7ffffe6e, PT ;  /* 0x7ffffe6e8c00780c */ /* 0x000fe20003f66070 */
[----:B------:R-:W-:Y:S01]  /*ed70*/  IMAD.WIDE R104, R152, 0x4, R104 ;  /* 0x0000000498687825 */ /* 0x000fe200078e0268 */
[----:B------:R-:W2:Y:S01]  /*ed80*/  LDC R155, c[0x0][0x230] ;  /* 0x00008c00ff9b7b82 */ /* 0x000ea20000000800 */
[----:B------:R-:W-:Y:S07]  /*ed90*/  LDGSTS.E [R242+0x20000], desc[UR60][R100.64], !P1 ;  /* 0x2000000064f27fae */ /* 0x000fee000c92187c */
[----:B---3--:R-:W3:Y:S01]  /*eda0*/  LDC R7, c[0x0][0x230] ;  /* 0x00008c00ff077b82 */ /* 0x008ee20000000800 */
[----:B----4-:R-:W4:Y:S04]  /*edb0*/  LDL.LU.64 R2, [R1+0x380] ;  /* 0x0003800001027983 */ /* 0x010f280000300a00 */
[----:B------:R-:W4:Y:S01]  /*edc0*/  LDL.LU.64 R156, [R1+0x378] ;  /* 0x00037800019c7983 */ /* 0x000f220000300a00 */
[----:B------:R-:W-:-:S02]  /*edd0*/  VIADD R153, R245, 0xfffffece ;  /* 0xfffffecef5997836 */ /* 0x000fc40000000000 */
[----:B------:R-:W-:Y:S01]  /*ede0*/  VIADD R140, R240, 0xfffffecf ;  /* 0xfffffecff08c7836 */ /* 0x000fe20000000000 */
[----:B------:R-:W4:Y:S01]  /*edf0*/  LDL.LU.64 R114, [R1+0x8] ;  /* 0x0000080001727983 */ /* 0x000f220000300a00 */
[----:B------:R-:W-:Y:S01]  /*ee00*/  IADD3 R141, R239, -0x114, RZ ;  /* 0xfffffeecef8d7810 */ /* 0x000fe20007ffe0ff */
[----:B------:R-:W-:Y:S01]  /*ee10*/  IMAD.WIDE R102, R152, 0x4, R102 ;  /* 0x0000000498667825 */ /* 0x000fe200078e0266 */
[----:B------:R-:W1:Y:S01]  /*ee20*/  LDC R6, c[0x0][0x230] ;  /* 0x00008c00ff067b82 */ /* 0x000e620000000800 */
[----:B------:R-:W4:Y:S01]  /*ee30*/  LDL.LU.64 R122, [R1+0x10] ;  /* 0x00001000017a7983 */ /* 0x000f220000300a00 */
[----:B------:R-:W-:Y:S01]  /*ee40*/  ISETP.GE.U32.AND P6, PT, R140, 0x7ffffe50, PT ;  /* 0x7ffffe508c00780c */ /* 0x000fe20003fc6070 */
[----:B------:R-:W-:Y:S01]  /*ee50*/  VIADD R140, R252, 0xfffffecd ;  /* 0xfffffecdfc8c7836 */ /* 0x000fe20000000000 */
[----:B------:R-:W-:Y:S01]  /*ee60*/  ISETP.GE.U32.AND P5, PT, R141, 0x7ffffe6d, PT ;  /* 0x7ffffe6d8d00780c */ /* 0x000fe20003fa6070 */
[----:B------:R-:W-:Y:S03]  /*ee70*/  LDGSTS.E [R242+0x20004], desc[UR60][R104.64], !P2 ;  /* 0x2000400068f27fae */ /* 0x000fe6000d12187c */
[----:B------:R-:W-:Y:S01]  /*ee80*/  ISETP.GE.U32.AND P1, PT, R140, 0x7ffffe4e, PT ;  /* 0x7ffffe4e8c00780c */ /* 0x000fe20003f26070 */
[----:B------:R-:W-:Y:S01]  /*ee90*/  VIADD R140, R5, 0xfffffecc ;  /* 0xfffffecc058c7836 */ /* 0x000fe20000000000 */
[----:B------:R-:W4:Y:S01]  /*eea0*/  LDL.LU.64 R160, [R1+0x18] ;  /* 0x0000180001a07983 */ /* 0x000f220000300a00 */
[----:B------:R-:W-:Y:S01]  /*eeb0*/  ISETP.GE.U32.AND P0, PT, R153, 0x7ffffe4f, PT ;  /* 0x7ffffe4f9900780c */ /* 0x000fe20003f06070 */
[----:B------:R-:W1:Y:S02]  /*eec0*/  LDC R239, c[0x0][0x230] ;  /* 0x00008c00ffef7b82 */ /* 0x000e640000000800 */
[----:B------:R-:W-:Y:S01]  /*eed0*/  ISETP.GE.U32.AND P2, PT, R140, 0x7ffffe4d, PT ;  /* 0x7ffffe4d8c00780c */ /* 0x000fe20003f46070 */
[----:B------:R-:W-:Y:S01]  /*eee0*/  VIADD R140, R4, 0xfffffeaf ;  /* 0xfffffeaf048c7836 */ /* 0x000fe20000000000 */
[----:B------:R-:W-:Y:S04]  /*eef0*/  LDGSTS.E [R242+0x20008], desc[UR60][R102.64], !P3 ;  /* 0x2000800066f27fae */ /* 0x000fe8000d92187c */
[----:B------:R-:W4:Y:S01]  /*ef00*/  LDL.LU.64 R4, [R1+0x370] ;  /* 0x0003700001047983 */ /* 0x000f220000300a00 */
[----:B------:R-:W-:Y:S01]  /*ef10*/  ISETP.GE.U32.AND P3, PT, R140, 0x7ffffe30, PT ;  /* 0x7ffffe308c00780c */ /* 0x000fe20003f66070 */
[----:B---3--:R-:W-:Y:S01]  /*ef20*/  VIADD R153, R7, 0xfffffead ;  /* 0xfffffead07997836 */ /* 0x008fe20000000000 */
[----:B------:R-:W3:Y:S01]  /*ef30*/  LDC R252, c[0x0][0x230] ;  /* 0x00008c00fffc7b82 */ /* 0x000ee20000000800 */
[----:B--2---:R-:W-:-:S07]  /*ef40*/  VIADD R155, R155, 0xfffffeae ;  /* 0xfffffeae9b9b7836 */ /* 0x004fce0000000000 */
[----:B------:R-:W2:Y:S08]  /*ef50*/  LDC R245, c[0x0][0x230] ;  /* 0x00008c00fff57b82 */ /* 0x000eb00000000800 */
[----:B------:R-:W2:Y:S01]  /*ef60*/  LDC R7, c[0x0][0x230] ;  /* 0x00008c00ff077b82 */ /* 0x000ea20000000800 */
[C---:B----4-:R-:W-:Y:S02]  /*ef70*/  IMAD.WIDE R140, R152.reuse, 0x4, R2 ;  /* 0x00000004988c7825 */ /* 0x050fe400078e0202 */
[----:B------:R-:W4:Y:S02]  /*ef80*/  LDL.LU.64 R2, [R1+0x368] ;  /* 0x0003680001027983 */ /* 0x000f240000300a00 */
[----:B------:R-:W-:-:S02]  /*ef90*/  IMAD.WIDE R240, R152, 0x4, R156 ;  /* 0x0000000498f07825 */ /* 0x000fc400078e029c */
[----:B------:R-:W-:Y:S02]  /*efa0*/  LDGSTS.E [R242+0x2000c], desc[UR60][R140.64], !P5 ;  /* 0x2000c0008cf27fae */ /* 0x000fe4000e92187c */
[C---:B------:R-:W-:Y:S02]  /*efb0*/  IMAD.WIDE R114, R152.reuse, 0x4, R114 ;  /* 0x0000000498727825 */ /* 0x040fe400078e0272 */
[----:B------:R-:W-:Y:S02]  /*efc0*/  LDGSTS.E [R242+0x24000], desc[UR60][R240.64], !P6 ;  /* 0x24000000f0f27fae */ /* 0x000fe4000f12187c */
[----:B------:R-:W-:Y:S02]  /*efd0*/  IMAD.WIDE R162, R152, 0x4, R122 ;  /* 0x0000000498a27825 */ /* 0x000fe400078e027a */
[----:B------:R3:W-:Y:S01]  /*efe0*/  STL.64 [R1+0x8], R114 ;  /* 0x0000087201007387 */ /* 0x0007e20000100a00 */
[----:B------:R-:W-:-:S03]  /*eff0*/  ISETP.GE.U32.AND P6, PT, R153, 0x7ffffe2e, PT ;  /* 0x7ffffe2e9900780c */ /* 0x000fc60003fc6070 */
[----:B------:R-:W2:Y:S01]  /*f000*/  LDL.LU.64 R150, [R1+0x360] ;  /* 0x0003600001967983 */ /* 0x000ea20000300a00 */
[----:B-1----:R-:W-:-:S03]  /*f010*/  IADD3 R153, R120, -0x171, RZ ;  /* 0xfffffe8f78997810 */ /* 0x002fc60007ffe0ff */
[----:B------:R1:W-:Y:S04]  /*f020*/  STL.64 [R1+0x10], R162 ;  /* 0x000010a201007387 */ /* 0x0003e80000100a00 */
[----:B------:R-:W2:Y:S04]  /*f030*/  LDL.LU.64 R156, [R1+0x358] ;  /* 0x00035800019c7983 */ /* 0x000ea80000300a00 */
[----:B------:R-:W2:Y:S04]  /*f040*/  LDL.LU.64 R226, [R1+0x348] ;  /* 0x0003480001e27983 */ /* 0x000ea80000300a00 */
[----:B------:R-:W2:Y:S04]  /*f050*/  LDL.LU.64 R122, [R1+0x340] ;  /* 0x00034000017a7983 */ /* 0x000ea80000300a00 */
[----:B------:R-:W-:Y:S04]  /*f060*/  LDGSTS.E [R242+0x24004], desc[UR60][R114.64], !P0 ;  /* 0x2400400072f27fae */ /* 0x000fe8000c12187c */
[----:B------:R-:W2:Y:S01]  /*f070*/  LDL.LU.64 R120, [R1+0x338] ;  /* 0x0003380001787983 */ /* 0x000ea20000300a00 */
[----:B------:R-:W-:Y:S01]  /*f080*/  ISETP.GE.U32.AND P5, PT, R155, 0x7ffffe2f, PT ;  /* 0x7ffffe2f9b00780c */ /* 0x000fe20003fa6070 */
[----:B------:R-:W-:-:S02]  /*f090*/  IMAD.WIDE R160, R152, 0x4, R160 ;  /* 0x0000000498a07825 */ /* 0x000fc400078e02a0 */
[----:B------:R1:W-:Y:S04]  /*f0a0*/  LDGSTS.E [R242+0x24008], desc[UR60][R162.64], !P1 ;  /* 0x24008000a2f27fae */ /* 0x0003e8000c92187c */
[----:B---3--:R-:W3:Y:S01]  /*f0b0*/  LDL.LU.64 R114, [R1+0x330] ;  /* 0x0003300001727983 */ /* 0x008ee20000300a00 */
[----:B------:R-:W-:Y:S01]  /*f0c0*/  VIADD R155, R239, 0xfffffeac ;  /* 0xfffffeacef9b7836 */ /* 0x000fe20000000000 */
[----:B------:R-:W-:Y:S01]  /*f0d0*/  ISETP.GE.U32.AND P1, PT, R153, 0x7ffffe10, PT ;  /* 0x7ffffe109900780c */ /* 0x000fe20003f26070 */
[----:B------:R-:W-:Y:S01]  /*f0e0*/  VIADD R153, R159, 0xfffffe8e ;  /* 0xfffffe8e9f997836 */ /* 0x000fe20000000000 */
[----:B------:R-:W-:Y:S01]  /*f0f0*/  LDGSTS.E [R242+0x2400c], desc[UR60][R160.64], !P2 ;  /* 0x2400c000a0f27fae */ /* 0x000fe2000d12187c */
[----:B------:R-:W-:Y:S01]  /*f100*/  IMAD.WIDE R4, R152, 0x4, R4 ;  /* 0x0000000498047825 */ /* 0x000fe200078e0204 */
[----:B------:R-:W-:Y:S01]  /*f110*/  ISETP.GE.U32.AND P0, PT, R155, 0x7ffffe2d, PT ;  /* 0x7ffffe2d9b00780c */ /* 0x000fe20003f06070 */
[----:B-1----:R-:W1:Y:S02]  /*f120*/  LDC R162, c[0x0][0x230] ;  /* 0x00008c00ffa27b82 */ /* 0x002e640000000800 */
[----:B------:R-:W-:Y:S01]  /*f130*/  VIADD R155, R6, 0xfffffe8d ;  /* 0xfffffe8d069b7836 */ /* 0x000fe20000000000 */
[----:B------:R-:W-:Y:S01]  /*f140*/  ISETP.GE.U32.AND P2, PT, R153, 0x7ffffe0f, PT ;  /* 0x7ffffe0f9900780c */ /* 0x000fe20003f46070 */
[----:B------:R1:W-:Y:S01]  /*f150*/  LDGSTS.E [R242+0x28000], desc[UR60][R4.64], !P3 ;  /* 0x2800000004f27fae */ /* 0x0003e2000d92187c */
[----:B------:R-:W-:-:S02]  /*f160*/  VIADD R239, R158, 0xfffffeeb ;  /* 0xfffffeeb9eef7836 */ /* 0x000fc40000000000 */
[----:B------:R-:W-:Y:S01]  /*f170*/  ISETP.GE.U32.AND P3, PT, R155, 0x7ffffe0e, PT ;  /* 0x7ffffe0e9b00780c */ /* 0x000fe20003f66070 */
[----:B------:R-:W-:Y:S01]  /*f180*/  VIADD R153, R252, 0xfffffe8c ;  /* 0xfffffe8cfc997836 */ /* 0x000fe20000000000 */
[----:B------:R-:W-:Y:S01]  /*f190*/  STL.64 [R1+0x18], R160 ;  /* 0x000018a001007387 */ /* 0x000fe20000100a00 */
[----:B------:R-:W3:Y:S03]  /*f1a0*/  LDC R6, c[0x0][0x230] ;  /* 0x00008c00ff067b82 */ /* 0x000ee60000000800 */
[----:B------:R1:W-:Y:S05]  /*f1b0*/  STL.64 [R1+0x158], R4 ;  /* 0x0001580401007387 */ /* 0x0003ea0000100a00 */
[----:B------:R-:W3:Y:S08]  /*f1c0*/  LDC R252, c[0x0][0x230] ;  /* 0x00008c00fffc7b82 */ /* 0x000ef00000000800 */
[----:B-1----:R-:W1:Y:S01]  /*f1d0*/  LDC R4, c[0x0][0x230] ;  /* 0x00008c00ff047b82 */ /* 0x002e620000000800 */
[----:B------:R-:W-:-:S07]  /*f1e0*/  IMAD.WIDE R108, R152, 0x4, R108 ;  /* 0x00000004986c7825 */ /* 0x000fce00078e026c */
[----:B------:R-:W1:Y:S01]  /*f1f0*/  LDC R5, c[0x0][0x230] ;  /* 0x00008c00ff057b82 */ /* 0x000e620000000800 */
[----:B------:R-:W-:-:S04]  /*f200*/  IMAD.WIDE R106, R152, 0x4, R106 ;  /* 0x00000004986a7825 */ /* 0x000fc800078e026a */
[----:B------:R-:W-:-:S03]  /*f210*/  IMAD.WIDE R112, R152, 0x4, R112 ;  /* 0x0000000498707825 */ /* 0x000fc600078e0270 */
[----:B------:R-:W1:Y:S01]  /*f220*/  LDC R163, c[0x0][0x230] ;  /* 0x00008c00ffa37b82 */ /* 0x000e620000000800 */
[----:B----4-:R-:W-:-:S05]  /*f230*/  IMAD.WIDE R2, R152, 0x4, R2 ;  /* 0x0000000498027825 */ /* 0x010fca00078e0202 */
[----:B------:R4:W-:Y:S04]  /*f240*/  STL.64 [R1+0x160], R2 ;  /* 0x0001600201007387 */ /* 0x0009e80000100a00 */
[----:B------:R4:W-:Y:S01]  /*f250*/  LDGSTS.E [R242+0x28004], desc[UR60][R2.64], !P5 ;  /* 0x2800400002f27fae */ /* 0x0009e2000e92187c */
[----:B------:R-:W-:Y:S01]  /*f260*/  ISETP.GE.U32.AND P5, PT, R153, 0x7ffffe0d, PT ;  /* 0x7ffffe0d9900780c */ /* 0x000fe20003fa6070 */
[----:B--2---:R-:W-:-:S04]  /*f270*/  IMAD.WIDE R158, R152, 0x4, R150 ;  /* 0x00000004989e7825 */ /* 0x004fc800078e0296 */
[C---:B------:R-:W-:Y:S01]  /*f280*/  IMAD.WIDE R156, R152.reuse, 0x4, R156 ;  /* 0x00000004989c7825 */ /* 0x040fe200078e029c */
[----:B------:R2:W-:Y:S01]  /*f290*/  STL.64 [R1+0x168], R158 ;  /* 0x0001689e01007387 */ /* 0x0005e20000100a00 */
[----:B----4-:R-:W4:Y:S02]  /*f2a0*/  LDC R3, c[0x0][0x230] ;  /* 0x00008c00ff037b82 */ /* 0x010f240000000800 */
[C---:B------:R-:W-:Y:S01]  /*f2b0*/  IMAD.WIDE R150, R152.reuse, 0x4, R226 ;  /* 0x0000000498967825 */ /* 0x040fe200078e02e2 */
[----:B------:R-:W-:Y:S03]  /*f2c0*/  STL.64 [R1+0x170], R156 ;  /* 0x0001709c01007387 */ /* 0x000fe60000100a00 */
[C---:B------:R-:W-:Y:S01]  /*f2d0*/  IMAD.WIDE R122, R152.reuse, 0x4, R122 ;  /* 0x00000004987a7825 */ /* 0x040fe200078e027a */
[----:B------:R2:W-:Y:S01]  /*f2e0*/  LDGSTS.E [R242+0x28008], desc[UR60][R158.64], !P6 ;  /* 0x280080009ef27fae */ /* 0x0005e2000f12187c */
[----:B------:R-:W4:Y:S03]  /*f2f0*/  LDC R2, c[0x0][0x230] ;  /* 0x00008c00ff027b82 */ /* 0x000f260000000800 */
[----:B------:R-:W-:Y:S01]  /*f300*/  STL.64 [R1+0x348], R150 ;  /* 0x0003489601007387 */ /* 0x000fe20000100a00 */
[----:B------:R-:W-:-:S03]  /*f310*/  IMAD.WIDE R120, R152, 0x4, R120 ;  /* 0x0000000498787825 */ /* 0x000fc600078e0278 */
[----:B------:R-:W-:Y:S04]  /*f320*/  LDGSTS.E [R242+0x2800c], desc[UR60][R156.64], !P0 ;  /* 0x2800c0009cf27fae */ /* 0x000fe8000c12187c */
[----:B------:R-:W-:Y:S01]  /*f330*/  STL.64 [R1+0x340], R122 ;  /* 0x0003407a01007387 */ /* 0x000fe20000100a00 */
[----:B---3--:R-:W-:-:S03]  /*f340*/  IMAD.WIDE R114, R152, 0x4, R114 ;  /* 0x0000000498727825 */ /* 0x008fc600078e0272 */
[----:B------:R-:W-:Y:S01]  /*f350*/  LDGSTS.E [R242+0x2c000], desc[UR60][R150.64], !P1 ;  /* 0x2c00000096f27fae */ /* 0x000fe2000c92187c */
[----:B--2---:R-:W2:Y:S03]  /*f360*/  LDC R159, c[0x0][0x230] ;  /* 0x00008c00ff9f7b82 */ /* 0x004ea60000000800 */
[----:B------:R3:W-:Y:S04]  /*f370*/  STL.64 [R1+0x338], R120 ;  /* 0x0003387801007387 */ /* 0x0007e80000100a00 */
[----:B------:R-:W-:Y:S01]  /*f380*/  LDGSTS.E [R242+0x2c004], desc[UR60][R122.64], !P2 ;  /* 0x2c0040007af27fae */ /* 0x000fe2000d12187c */
[----:B------:R-:W-:Y:S01]  /*f390*/  VIADD R153, R245, 0xfffffee9 ;  /* 0xfffffee9f5997836 */ /* 0x000fe20000000000 */
[----:B------:R-:W-:Y:S01]  /*f3a0*/  ISETP.GE.U32.AND P1, PT, R239, 0x7ffffe6c, PT ;  /* 0x7ffffe6cef00780c */ /* 0x000fe20003f26070 */
[----:B------:R-:W-:Y:S01]  /*f3b0*/  VIADD R155, R7, 0xfffffeea ;  /* 0xfffffeea079b7836 */ /* 0x000fe20000000000 */
[----:B------:R1:W-:Y:S01]  /*f3c0*/  STL.64 [R1+0x330], R114 ;  /* 0x0003307201007387 */ /* 0x0003e20000100a00 */
[----:B------:R-:W2:Y:S03]  /*f3d0*/  LDC R7, c[0x0][0x230] ;  /* 0x00008c00ff077b82 */ /* 0x000ea60000000800 */
[----:B------:R-:W-:Y:S04]  /*f3e0*/  LDGSTS.E [R242+0x2c008], desc[UR60][R120.64], !P3 ;  /* 0x2c00800078f27fae */ /* 0x000fe8000d92187c */
[----:B------:R4:W-:Y:S01]  /*f3f0*/  LDGSTS.E [R242+0x2c00c], desc[UR60][R114.64], !P5 ;  /* 0x2c00c00072f27fae */ /* 0x0009e2000e92187c */
[----:B------:R-:W-:Y:S01]  /*f400*/  IMAD.WIDE R110, R152, 0x4, R110 ;  /* 0x00000004986e7825 */ /* 0x000fe200078e026e */
[----:B------:R-:W2:Y:S02]  /*f410*/  LDC R158, c[0x0][0x230] ;  /* 0x00008c00ff9e7b82 */ /* 0x000ea40000000800 */
[----:B---3--:R-:W3:Y:S06]  /*f420*/  LDL.LU.64 R120, [R1+0x20] ;  /* 0x0000200001787983 */ /* 0x008eec0000300a00 */
[----:B------:R-:W3:Y:S01]  /*f430*/  LDC R245, c[0x0][0x230] ;  /* 0x00008c00fff57b82 */ /* 0x000ee20000000800 */
[----:B------:R-:W3:Y:S04]  /*f440*/  LDL.LU.64 R122, [R1+0x28] ;  /* 0x00002800017a7983 */ /* 0x000ee80000300a00 */
[----:B-1----:R-:W3:Y:S01]  /*f450*/  LDL.LU.64 R114, [R1+0x30] ;  /* 0x0000300001727983 */ /* 0x002ee20000300a00 */
[----:B------:R-:W-:Y:S01]  /*f460*/  ISETP.GE.U32.AND P3, PT, R153, 0x7ffffe6a, PT ;  /* 0x7ffffe6a9900780c */ /* 0x000fe20003f66070 */
[----:B------:R-:W-:Y:S01]  /*f470*/  VIADD R153, R6, 0xfffffecb ;  /* 0xfffffecb06997836 */ /* 0x000fe20000000000 */
[----:B------:R-:W-:Y:S01]  /*f480*/  ISETP.GE.U32.AND P2, PT, R155, 0x7ffffe6b, PT ;  /* 0x7ffffe6b9b00780c */ /* 0x000fe20003f46070 */
[----:B------:R-:W-:Y:S01]  /*f490*/  VIADD R155, R252, 0xfffffee8 ;  /* 0xfffffee8fc9b7836 */ /* 0x000fe20000000000 */
[----:B------:R-:W1:Y:S01]  /*f4a0*/  LDC R6, c[0x0][0x230] ;  /* 0x00008c00ff067b82 */ /* 0x000e620000000800 */
[----:B------:R-:W-:Y:S01]  /*f4b0*/  LDGSTS.E [R243+0x20000], desc[UR60][R108.64], !P1 ;  /* 0x200000006cf37fae */ /* 0x000fe2000c92187c */
[----:B------:R-:W-:Y:S01]  /*f4c0*/  ISETP.GE.U32.AND P6, PT, R153, 0x7ffffe4c, PT ;  /* 0x7ffffe4c9900780c */ /* 0x000fe20003fc6070 */
[----:B------:R-:W-:Y:S01]  /*f4d0*/  VIADD R153, R4, 0xfffffec9 ;  /* 0xfffffec904997836 */ /* 0x000fe20000000000 */
[----:B------:R-:W-:Y:S01]  /*f4e0*/  ISETP.GE.U32.AND P5, PT, R155, 0x7ffffe69, PT ;  /* 0x7ffffe699b00780c */ /* 0x000fe20003fa6070 */
[----:B------:R-:W3:Y:S03]  /*f4f0*/  LDL.LU.64 R160, [R1+0x38] ;  /* 0x0000380001a07983 */ /* 0x000ee60000300a00 */
[----:B------:R-:W-:Y:S01]  /*f500*/  ISETP.GE.U32.AND P1, PT, R153, 0x7ffffe4a, PT ;  /* 0x7ffffe4a9900780c */ /* 0x000fe20003f26070 */
[----:B----4-:R-:W-:Y:S01]  /*f510*/  VIADD R153, R3, 0xfffffec8 ;  /* 0xfffffec803997836 */ /* 0x010fe20000000000 */
[----:B------:R-:W-:Y:S01]  /*f520*/  IADD3 R239, R5, -0x136, RZ ;  /* 0xfffffeca05ef7810 */ /* 0x000fe20007ffe0ff */
[----:B------:R-:W-:Y:S01]  /*f530*/  LDGSTS.E [R243+0x20004], desc[UR60][R106.64], !P2 ;  /* 0x200040006af37fae */ /* 0x000fe2000d12187c */
[----:B------:R-:W4:Y:S02]  /*f540*/  LDC R242, c[0x0][0x230] ;  /* 0x00008c00fff27b82 */ /* 0x000f240000000800 */
[----:B------:R-:W-:Y:S01]  /*f550*/  ISETP.GE.U32.AND P2, PT, R153, 0x7ffffe49, PT ;  /* 0x7ffffe499900780c */ /* 0x000fe20003f46070 */
[----:B------:R-:W-:Y:S01]  /*f560*/  VIADD R153, R2, 0xfffffeab ;  /* 0xfffffeab02997836 */ /* 0x000fe20000000000 */
[----:B------:R-:W-:Y:S01]  /*f570*/  ISETP.GE.U32.AND P0, PT, R239, 0x7ffffe4b, PT ;  /* 0x7ffffe4bef00780c */ /* 0x000fe20003f06070 */
[----:B------:R-:W4:Y:S03]  /*f580*/  LDL.LU.64 R4, [R1+0x328] ;  /* 0x0003280001047983 */ /* 0x000f260000300a00 */
[----:B------:R-:W4:Y:S01]  /*f590*/  LDC R239, c[0x0][0x230] ;  /* 0x00008c00ffef7b82 */ /* 0x000f220000000800 */
[----:B------:R-:W-:Y:S01]  /*f5a0*/  LDGSTS.E [R243+0x20008], desc[UR60][R112.64], !P3 ;  /* 0x2000800070f37fae */ /* 0x000fe2000d92187c */
[----:B------:R-:W-:-:S03]  /*f5b0*/  ISETP.GE.U32.AND P3, PT, R153, 0x7ffffe2c, PT ;  /* 0x7ffffe2c9900780c */ /* 0x000fc60003f66070 */
[----:B------:R-:W4:Y:S03]  /*f5c0*/  LDL.LU.64 R2, [R1+0x320] ;  /* 0x0003200001027983 */ /* 0x000f260000300a00 */
[----:B------:R-:W4:Y:S01]  /*f5d0*/  LDC R252, c[0x0][0x230] ;  /* 0x00008c00fffc7b82 */ /* 0x000f220000000800 */
[----:B------:R-:W-:Y:S01]  /*f5e0*/  LDGSTS.E [R243+0x2000c], desc[UR60][R110.64], !P5 ;  /* 0x2000c0006ef37fae */ /* 0x000fe2000e92187c */
[----:B--2---:R-:W-:Y:S02]  /*f5f0*/  VIADD R153, R7, 0xfffffea9 ;  /* 0xfffffea907997836 */ /* 0x004fe40000000000 */
[----:B---3--:R-:W-:-:S05]  /*f600*/  IMAD.WIDE R120, R152, 0x4, R120 ;  /* 0x0000000498787825 */ /* 0x008fca00078e0278 */
[----:B------:R2:W-:Y:S04]  /*f610*/  STL.64 [R1+0x20], R120 ;  /* 0x0000207801007387 */ /* 0x0005e80000100a00 */
[----:B------:R2:W-:Y:S01]  /*f620*/  LDGSTS.E [R243+0x24000], desc[UR60][R120.64], !P6 ;  /* 0x2400000078f37fae */ /* 0x0005e2000f12187c */
[----:B------:R-:W-:Y:S01]  /*f630*/  IMAD.WIDE R114, R152, 0x4, R114 ;  /* 0x0000000498727825 */ /* 0x000fe200078e0272 */
[----:B------:R-:W-:-:S03]  /*f640*/  ISETP.GE.U32.AND P6, PT, R153, 0x7ffffe2a, PT ;  /* 0x7ffffe2a9900780c */ /* 0x000fc60003fc6070 */
[----:B--2---:R-:W-:-:S05]  /*f650*/  IMAD.WIDE R120, R152, 0x4, R122 ;  /* 0x0000000498787825 */ /* 0x004fca00078e027a */
[----:B------:R2:W-:Y:S01]  /*f660*/  STL.64 [R1+0x28], R120 ;  /* 0x0000287801007387 */ /* 0x0005e20000100a00 */
[----:B-1----:R-:W-:-:S03]  /*f670*/  VIADD R153, R6, 0xfffffe8b ;  /* 0xfffffe8b06997836 */ /* 0x002fc60000000000 */
[----:B------:R-:W3:Y:S04]  /*f680*/  LDL.LU.64 R150, [R1+0x318] ;  /* 0x0003180001967983 */ /* 0x000ee80000300a00 */
[----:B------:R1:W-:Y:S04]  /*f690*/  STL.64 [R1+0x30], R114 ;  /* 0x0000307201007387 */ /* 0x0003e80000100a00 */
[----:B------:R-:W3:Y:S04]  /*f6a0*/  LDL.LU.64 R156, [R1+0x310] ;  /* 0x00031000019c7983 */ /* 0x000ee80000300a00 */
[----:B------:R-:W3:Y:S04]  /*f6b0*/  LDL.LU.64 R6, [R1+0x308] ;  /* 0x0003080001067983 */ /* 0x000ee80000300a00 */
[----:B------:R-:W3:Y:S04]  /*f6c0*/  LDL.LU.64 R122, [R1+0x300] ;  /* 0x00030000017a7983 */ /* 0x000ee80000300a00 */
[----:B------:R-:W-:Y:S01]  /*f6d0*/  LDGSTS.E [R243+0x24004], desc[UR60][R120.64], !P0 ;  /* 0x2400400078f37fae */ /* 0x000fe2000c12187c */
[----:B----4-:R-:W-:-:S02]  /*f6e0*/  VIADD R155, R242, 0xfffffeaa ;  /* 0xfffffeaaf29b7836 */ /* 0x010fc40000000000 */
[----:B------:R-:W-:Y:S01]  /*f6f0*/  IMAD.WIDE R160, R152, 0x4, R160 ;  /* 0x0000000498a07825 */ /* 0x000fe200078e02a0 */
[----:B------:R-:W-:Y:S01]  /*f700*/  LDGSTS.E [R243+0x24008], desc[UR60][R114.64], !P1 ;  /* 0x2400800072f37fae */ /* 0x000fe2000c92187c */
[----:B------:R-:W4:Y:S03]  /*f710*/  LDC R242, c[0x0][0x230] ;  /* 0x00008c00fff27b82 */ /* 0x000f260000000800 */
[----:B--2---:R-:W2:Y:S04]  /*f720*/  LDL.LU.64 R120, [R1+0x2f8] ;  /* 0x0002f80001787983 */ /* 0x004ea80000300a00 */
[----:B------:R-:W4:Y:S01]  /*f730*/  LDL.LU.64 R226, [R1+0x2f0] ;  /* 0x0002f00001e27983 */ /* 0x000f220000300a00 */
[----:B------:R-:W-:Y:S01]  /*f740*/  ISETP.GE.U32.AND P5, PT, R155, 0x7ffffe2b, PT ;  /* 0x7ffffe2b9b00780c */ /* 0x000fe20003fa6070 */
[----:B------:R-:W-:-:S02]  /*f750*/  VIADD R155, R239, 0xfffffea8 ;  /* 0xfffffea8ef9b7836 */ /* 0x000fc40000000000 */
[----:B------:R-:W-:Y:S01]  /*f760*/  IMAD.WIDE R4, R152, 0x4, R4 ;  /* 0x0000000498047825 */ /* 0x000fe200078e0204 */
[----:B------:R-:W-:Y:S01]  /*f770*/  ISETP.GE.U32.AND P1, PT, R153, 0x7ffffe0c, PT ;  /* 0x7ffffe0c9900780c */ /* 0x000fe20003f26070 */
[----:B------:R-:W-:Y:S01]  /*f780*/  LDGSTS.E [R243+0x2400c], desc[UR60][R160.64], !P2 ;  /* 0x2400c000a0f37fae */ /* 0x000fe2000d12187c */
[----:B------:R-:W-:Y:S02]  /*f790*/  ISETP.GE.U32.AND P0, PT, R155, 0x7ffffe29, PT ;  /* 0x7ffffe299b00780c */ /* 0x000fe40003f06070 */
[----:B------:R-:W-:Y:S01]  /*f7a0*/  IADD3 R155, R162, -0x177, RZ ;  /* 0xfffffe89a29b7810 */ /* 0x000fe20007ffe0ff */
[----:B------:R-:W-:Y:S01]  /*f7b0*/  VIADD R153, R252, 0xfffffe8a ;  /* 0xfffffe8afc997836 */ /* 0x000fe20000000000 */
[----:B------:R1:W-:Y:S01]  /*f7c0*/  LDGSTS.E [R243+0x28000], desc[UR60][R4.64], !P3 ;  /* 0x2800000004f37fae */ /* 0x0003e2000d92187c */
[----:B------:R-:W-:Y:S01]  /*f7d0*/  IMAD.WIDE R2, R152, 0x4, R2 ;  /* 0x0000000498027825 */ /* 0x000fe200078e0202 */
[----:B------:R-:W-:Y:S01]  /*f7e0*/  ISETP.GE.U32.AND P3, PT, R155, 0x7ffffe0a, PT ;  /* 0x7ffffe0a9b00780c */ /* 0x000fe20003f66070 */
[----:B------:R-:W4:Y:S01]  /*f7f0*/  LDC R252, c[0x0][0x230] ;  /* 0x00008c00fffc7b82 */ /* 0x000f220000000800 */
[----:B-1----:R-:W4:Y:S01]  /*f800*/  LDL.LU.64 R114, [R1+0x708] ;  /* 0x0007080001727983 */ /* 0x002f220000300a00 */
[----:B------:R-:W-:-:S02]  /*f810*/  VIADD R239, R159, 0xfffffee7 ;  /* 0xfffffee79fef7836 */ /* 0x000fc40000000000 */
[----:B------:R-:W-:Y:S01]  /*f820*/  VIADD R155, R158, 0xfffffee6 ;  /* 0xfffffee69e9b7836 */ /* 0x000fe20000000000 */
[----:B------:R-:W-:Y:S01]  /*f830*/  ISETP.GE.U32.AND P2, PT, R153, 0x7ffffe0b, PT ;  /* 0x7ffffe0b9900780c */ /* 0x000fe20003f46070 */
[----:B------:R-:W-:Y:S01]  /*f840*/  STL.64 [R1+0x38], R160 ;  /* 0x000038a001007387 */ /* 0x000fe20000100a00 */
[C---:B------:R-:W-:Y:S01]  /*f850*/  IMAD.WIDE R118, R152.reuse, 0x4, R118 ;  /* 0x0000000498767825 */ /* 0x040fe200078e0276 */
[----:B------:R-:W1:Y:S02]  /*f860*/  LDC R162, c[0x0][0x230] ;  /* 0x00008c00ffa27b82 */ /* 0x000e640000000800 */
[----:B------:R1:W-:Y:S04]  /*f870*/  STL.64 [R1+0x130], R4 ;  /* 0x0001300401007387 */ /* 0x0003e80000100a00 */
[----:B------:R3:W-:Y:S04]  /*f880*/  STL.64 [R1+0x138], R2 ;  /* 0x0001380201007387 */ /* 0x0007e80000100a00 */
[----:B------:R3:W-:Y:S01]  /*f890*/  LDGSTS.E [R243+0x28004], desc[UR60][R2.64], !P5 ;  /* 0x2800400002f37fae */ /* 0x0007e2000e92187c */
[----:B-1----:R-:W1:Y:S01]  /*f8a0*/  LDC R5, c[0x0][0x230] ;  /* 0x00008c00ff057b82 */ /* 0x002e620000000800 */
[----:B---3--:R-:W-:-:S07]  /*f8b0*/  IMAD.WIDE R158, R152, 0x4, R150 ;  /* 0x00000004989e7825 */ /* 0x008fce00078e0296 */
[----:B------:R-:W3:Y:S01]  /*f8c0*/  LDC R4, c[0x0][0x230] ;  /* 0x00008c00ff047b82 */ /* 0x000ee20000000800 */
[C---:B------:R-:W-:Y:S01]  /*f8d0*/  IMAD.WIDE R156, R152.reuse, 0x4, R156 ;  /* 0x00000004989c7825 */ /* 0x040fe200078e029c */
[----:B------:R-:W-:Y:S06]  /*f8e0*/  STL.64 [R1+0x148], R158 ;  /* 0x0001489e01007387 */ /* 0x000fec0000100a00 */
[----:B------:R-:W3:Y:S01]  /*f8f0*/  LDC R3, c[0x0][0x230] ;  /* 0x00008c00ff037b82 */ /* 0x000ee20000000800 */
[C---:B------:R-:W-:Y:S01]  /*f900*/  IMAD.WIDE R150, R152.reuse, 0x4, R6 ;  /* 0x0000000498967825 */ /* 0x040fe200078e0206 */
[----:B------:R-:W-:Y:S03]  /*f910*/  STL.64 [R1+0x150], R156 ;  /* 0x0001509c01007387 */ /* 0x000fe60000100a00 */
[C---:B------:R-:W-:Y:S01]  /*f920*/  IMAD.WIDE R122, R152.reuse, 0x4, R122 ;  /* 0x00000004987a7825 */ /* 0x040fe200078e027a */
[----:B------:R1:W-:Y:S02]  /*f930*/  STL.64 [R1+0x308], R150 ;  /* 0x0003089601007387 */ /* 0x0003e40000100a00 */
[----:B------:R-:W3:Y:S02]  /*f940*/  LDC R2, c[0x0][0x230] ;  /* 0x00008c00ff027b82 */ /* 0x000ee40000000800 */
[----:B------:R-:W-:Y:S04]  /*f950*/  STL.64 [R1+0x300], R122 ;  /* 0x0003007a01007387 */ /* 0x000fe80000100a00 */
[----:B------:R-:W-:Y:S04]  /*f960*/  LDGSTS.E [R243+0x28008], desc[UR60][R158.64], !P6 ;  /* 0x280080009ef37fae */ /* 0x000fe8000f12187c */
[----:B------:R-:W-:Y:S01]  /*f970*/  LDGSTS.E [R243+0x2800c], desc[UR60][R156.64], !P0 ;  /* 0x2800c0009cf37fae */ /* 0x000fe2000c12187c */
[----:B--2---:R-:W-:-:S03]  /*f980*/  IMAD.WIDE R120, R152, 0x4, R120 ;  /* 0x0000000498787825 */ /* 0x004fc600078e0278 */
[----:B------:R1:W-:Y:S01]  /*f990*/  LDGSTS.E [R243+0x2c000], desc[UR60][R150.64], !P1 ;  /* 0x2c00000096f37fae */ /* 0x0003e2000c92187c */
[----:B----4-:R-:W-:-:S03]  /*f9a0*/  IMAD.WIDE R6, R152, 0x4, R226 ;  /* 0x0000000498067825 */ /* 0x010fc600078e02e2 */
[----:B------:R2:W-:Y:S04]  /*f9b0*/  STL.64 [R1+0x2f8], R120 ;  /* 0x0002f87801007387 */ /* 0x0005e80000100a00 */
[----:B------:R4:W-:Y:S04]  /*f9c0*/  STL.64 [R1+0x2f0], R6 ;  /* 0x0002f00601007387 */ /* 0x0009e80000100a00 */
[----:B------:R-:W4:Y:S01]  /*f9d0*/  LDL.LU.64 R226, [R1+0x2e8] ;  /* 0x0002e80001e27983 */ /* 0x000f220000300a00 */
[----:B------:R-:W-:Y:S01]  /*f9e0*/  VIADD R153, R245, 0xfffffe88 ;  /* 0xfffffe88f5997836 */ /* 0x000fe20000000000 */
[----:B-1----:R-:W1:Y:S02]  /*f9f0*/  LDC R150, c[0x0][0x230] ;  /* 0x00008c00ff967b82 */ /* 0x002e640000000800 */
[----:B------:R-:W4:Y:S04]  /*fa00*/  LDL.LU.64 R156, [R1+0x50] ;  /* 0x00005000019c7983 */ /* 0x000f280000300a00 */
[----:B------:R-:W-:Y:S02]  /*fa10*/  LDGSTS.E [R243+0x2c004], desc[UR60][R122.64], !P2 ;  /* 0x2c0040007af37fae */ /* 0x000fe4000d12187c */
[----:B------:R-:W1:Y:S02]  /*fa20*/  LDC R245, c[0x0][0x230] ;  /* 0x00008c00fff57b82 */ /* 0x000e640000000800 */
[----:B------:R-:W-:Y:S04]  /*fa30*/  LDGSTS.E [R243+0x2c008], desc[UR60][R120.64], !P3 ;  /* 0x2c00800078f37fae */ /* 0x000fe8000d92187c */
[----:B--2---:R-:W2:Y:S04]  /*fa40*/  LDL.LU.64 R120, [R1+0x60] ;  /* 0x0000600001787983 */ /* 0x004ea80000300a00 */
[----:B------:R-:W2:Y:S01]  /*fa50*/  LDL.LU.64 R122, [R1+0x2e0] ;  /* 0x0002e000017a7983 */ /* 0x000ea20000300a00 */
[----:B------:R-:W-:Y:S01]  /*fa60*/  ISETP.GE.U32.AND P5, PT, R153, 0x7ffffe09, PT ;  /* 0x7ffffe099900780c */ /* 0x000fe20003fa6070 */
[----:B------:R-:W-:-:S02]  /*fa70*/  VIADD R153, R242, 0xfffffee5 ;  /* 0xfffffee5f2997836 */ /* 0x000fc40000000000 */
[----:B------:R-:W4:Y:S01]  /*fa80*/  LDC R242, c[0x0][0x230] ;  /* 0x00008c00fff27b82 */ /* 0x000f220000000800 */
[----:B------:R-:W-:Y:S01]  /*fa90*/  ISETP.GE.U32.AND P2, PT, R155, 0x7ffffe67, PT ;  /* 0x7ffffe679b00780c */ /* 0x000fe20003f46070 */
[----:B------:R-:W-:Y:S01]  /*faa0*/  VIADD R155, R252, 0xfffffec7 ;  /* 0xfffffec7fc9b7836 */ /* 0x000fe20000000000 */
[----:B------:R-:W-:Y:S02]  /*fab0*/  ISETP.GE.U32.AND P1, PT, R239, 0x7ffffe68, PT ;  /* 0x7ffffe68ef00780c */ /* 0x000fe40003f26070 */
[----:B------:R-:W-:Y:S01]  /*fac0*/  ISETP.GE.U32.AND P3, PT, R153, 0x7ffffe66, PT ;  /* 0x7ffffe669900780c */ /* 0x000fe20003f66070 */
[----:B------:R-:W-:Y:S01]  /*fad0*/  VIADD R153, R5, 0xfffffec6 ;  /* 0xfffffec605997836 */ /* 0x000fe20000000000 */
[----:B------:R-:W-:Y:S01]  /*fae0*/  ISETP.GE.U32.AND P6, PT, R155, 0x7ffffe48, PT ;  /* 0x7ffffe489b00780c */ /* 0x000fe20003fc6070 */
[----:B---3--:R-:W-:Y:S01]  /*faf0*/  VIADD R155, R4, 0xfffffec5 ;  /* 0xfffffec5049b7836 */ /* 0x008fe20000000000 */
[----:B------:R-:W3:Y:S01]  /*fb00*/  LDC R252, c[0x0][0x230] ;  /* 0x00008c00fffc7b82 */ /* 0x000ee20000000800 */
[----:B------:R4:W-:Y:S04]  /*fb10*/  LDGSTS.E [R243+0x2c00c], desc[UR60][R6.64], !P5 ;  /* 0x2c00c00006f37fae */ /* 0x0009e8000e92187c */
[----:B------:R-:W3:Y:S01]  /*fb20*/  LDL.LU.64 R4, [R1+0x2d8] ;  /* 0x0002d80001047983 */ /* 0x000ee20000300a00 */
[----:B-1----:R-:W-:-:S02]  /*fb30*/  VIADD R239, R245, 0xfffffee4 ;  /* 0xfffffee4f5ef7836 */ /* 0x002fc40000000000 */
[----:B------:R-:W-:Y:S01]  /*fb40*/  IMAD.WIDE R114, R152, 0x4, R114 ;  /* 0x0000000498727825 */ /* 0x000fe200078e0272 */
[----:B------:R-:W-:Y:S01]  /*fb50*/  ISETP.GE.U32.AND P0, PT, R153, 0x7ffffe47, PT ;  /* 0x7ffffe479900780c */ /* 0x000fe20003f06070 */
[----:B------:R-:W1:Y:S01]  /*fb60*/  LDC R245, c[0x0][0x230] ;  /* 0x00008c00fff57b82 */ /* 0x000e620000000800 */
[----:B------:R-:W-:-:S07]  /*fb70*/  IADD3 R153, R3, -0x13c, RZ ;  /* 0xfffffec403997810 */ /* 0x000fce0007ffe0ff */
[----:B----4-:R-:W4:Y:S08]  /*fb80*/  LDC R7, c[0x0][0x230] ;  /* 0x00008c00ff077b82 */ /* 0x010f300000000800 */
[----:B------:R-:W1:Y:S01]  /*fb90*/  LDC R6, c[0x0][0x230] ;  /* 0x00008c00ff067b82 */ /* 0x000e620000000800 */
[----:B------:R-:W-:Y:S01]  /*fba0*/  ISETP.GE.U32.AND P5, PT, R239, 0x7ffffe65, PT ;  /* 0x7ffffe65ef00780c */ /* 0x000fe20003fa6070 */
[----:B------:R-:W-:Y:S01]  /*fbb0*/  LDGSTS.E [R244+0x20000], desc[UR60][R114.64], !P1 ;  /* 0x2000000072f47fae */ /* 0x000fe2000c92187c */
[----:B------:R-:W-:Y:S01]  /*fbc0*/  ISETP.GE.U32.AND P1, PT, R155, 0x7ffffe46, PT ;  /* 0x7ffffe469b00780c */ /* 0x000fe20003f26070 */
[----:B------:R-:W-:-:S02]  /*fbd0*/  IMAD.WIDE R116, R152, 0x4, R116 ;  /* 0x0000000498747825 */ /* 0x000fc400078e0274 */
[----:B------:R-:W-:Y:S01]  /*fbe0*/  LDGSTS.E [R244+0x20004], desc[UR60][R118.64], !P2 ;  /* 0x2000400076f47fae */ /* 0x000fe2000d12187c */
[----:B------:R-:W-:Y:S01]  /*fbf0*/  ISETP.GE.U32.AND P2, PT, R153, 0x7ffffe45, PT ;  /* 0x7ffffe459900780c */ /* 0x000fe20003f46070 */
[----:B------:R-:W-:Y:S01]  /*fc00*/  VIADD R153, R2, 0xfffffea7 ;  /* 0xfffffea702997836 */ /* 0x000fe20000000000 */
[----:B------:R-:W3:Y:S01]  /*fc10*/  LDC R239, c[0x0][0x230] ;  /* 0x00008c00ffef7b82 */ /* 0x000ee20000000800 */
[----:B------:R-:W3:Y:S01]  /*fc20*/  LDL.LU.64 R2, [R1+0x2d0] ;  /* 0x0002d00001027983 */ /* 0x000ee20000300a00 */
[----:B------:R-:W-:Y:S02]  /*fc30*/  VIADD R155, R242, 0xfffffea6 ;  /* 0xfffffea6f29b7836 */ /* 0x000fe40000000000 */
[----:B------:R-:W-:Y:S01]  /*fc40*/  IMAD.WIDE R138, R152, 0x4, R138 ;  /* 0x00000004988a7825 */ /* 0x000fe200078e028a */
[----:B------:R-:W-:Y:S01]  /*fc50*/  LDGSTS.E [R244+0x20008], desc[UR60][R116.64], !P3 ;  /* 0x2000800074f47fae */ /* 0x000fe2000d92187c */
[----:B------:R-:W-:Y:S02]  /*fc60*/  ISETP.GE.U32.AND P3, PT, R153, 0x7ffffe28, PT ;  /* 0x7ffffe289900780c */ /* 0x000fe40003f66070 */
[----:B------:R-:W-:Y:S01]  /*fc70*/  VIADD R153, R150, 0xfffffea5 ;  /* 0xfffffea596997836 */ /* 0x000fe20000000000 */
[----:B------:R-:W-:Y:S01]  /*fc80*/  LDGSTS.E [R244+0x2000c], desc[UR60][R138.64], !P5 ;  /* 0x2000c0008af47fae */ /* 0x000fe2000e92187c */
[----:B------:R-:W-:Y:S01]  /*fc90*/  ISETP.GE.U32.AND P5, PT, R155, 0x7ffffe27, PT ;  /* 0x7ffffe279b00780c */ /* 0x000fe20003fa6070 */
[----:B----4-:R-:W-:-:S02]  /*fca0*/  VIADD R155, R7, 0xfffffea4 ;  /* 0xfffffea4079b7836 */ /* 0x010fc40000000000 */
[----:B------:R-:W-:-:S04]  /*fcb0*/  IMAD.WIDE R242, R152, 0x4, R226 ;  /* 0x0000000498f27825 */ /* 0x000fc800078e02e2 */
[----:B------:R-:W-:Y:S01]  /*fcc0*/  IMAD.WIDE R226, R152, 0x4, R156 ;  /* 0x0000000498e27825 */ /* 0x000fe200078e029c */
[----:B------:R-:W-:Y:S04]  /*fcd0*/  LDGSTS.E [R244+0x24000], desc[UR60][R242.64], !P6 ;  /* 0x24000000f2f47fae */ /* 0x000fe8000f12187c */
[----:B------:R4:W-:Y:S01]  /*fce0*/  STL.64 [R1+0x50], R226 ;  /* 0x000050e201007387 */ /* 0x0009e20000100a00 */
[----:B------:R-:W-:-:S03]  /*fcf0*/  ISETP.GE.U32.AND P6, PT, R153, 0x7ffffe26, PT ;  /* 0x7ffffe269900780c */ /* 0x000fc60003fc6070 */
[----:B------:R-:W3:Y:S01]  /*fd00*/  LDL.LU.64 R160, [R1+0x2c8] ;  /* 0x0002c80001a07983 */ /* 0x000ee20000300a00 */
[----:B-1----:R-:W-:-:S03]  /*fd10*/  VIADD R153, R6, 0xfffffe87 ;  /* 0xfffffe8706997836 */ /* 0x002fc60000000000 */
[----:B------:R-:W3:Y:S04]  /*fd20*/  LDL.LU.64 R158, [R1+0x2c0] ;  /* 0x0002c000019e7983 */ /* 0x000ee80000300a00 */
[----:B------:R-:W3:Y:S01]  /*fd30*/  LDL.LU.64 R150, [R1+0x2b8] ;  /* 0x0002b80001967983 */ /* 0x000ee20000300a00 */
[----:B--2---:R-:W-:-:S03]  /*fd40*/  IMAD.WIDE R120, R152, 0x4, R120 ;  /* 0x0000000498787825 */ /* 0x004fc600078e0278 */
[----:B------:R-:W-:Y:S04]  /*fd50*/  LDGSTS.E [R244+0x24004], desc[UR60][R226.64], !P0 ;  /* 0x24004000e2f47fae */ /* 0x000fe8000c12187c */
[----:B------:R1:W-:Y:S04]  /*fd60*/  STL.64 [R1+0x60], R120 ;  /* 0x0000607801007387 */ /* 0x0003e80000100a00 */
[----:B------:R-:W2:Y:S04]  /*fd70*/  LDL.LU.64 R156, [R1+0x2b0] ;  /* 0x0002b000019c7983 */ /* 0x000ea80000300a00 */
[----:B------:R-:W2:Y:S04]  /*fd80*/  LDL.LU.64 R6, [R1+0x2a8] ;  /* 0x0002a80001067983 */ /* 0x000ea80000300a00 */
[----:B----4-:R-:W4:Y:S01]  /*fd90*/  LDL.LU.64 R226, [R1+0x2a0] ;  /* 0x0002a00001e27983 */ /* 0x010f220000300a00 */
[----:B------:R-:W-:-:S03]  /*fda0*/  IMAD.WIDE R122, R152, 0x4, R122 ;  /* 0x00000004987a7825 */ /* 0x000fc600078e027a */
[----:B------:R-:W-:Y:S04]  /*fdb0*/  LDGSTS.E [R244+0x24008], desc[UR60][R120.64], !P1 ;  /* 0x2400800078f47fae */ /* 0x000fe8000c92187c */
[----:B------:R-:W-:Y:S04]  /*fdc0*/  LDGSTS.E [R244+0x2400c], desc[UR60][R122.64], !P2 ;  /* 0x2400c0007af47fae */ /* 0x000fe8000d12187c */
[----:B-1----:R-:W4:Y:S04]  /*fdd0*/  LDL.LU.64 R120, [R1+0x700] ;  /* 0x0007000001787983 */ /* 0x002f280000300a00 */
[----:B------:R1:W-:Y:S04]  /*fde0*/  STL.64 [R1+0x70], R122 ;  /* 0x0000707a01007387 */ /* 0x0003e80000100a00 */
[----:B-1----:R-:W4:Y:S01]  /*fdf0*/  LDL.LU.64 R122, [R1+0x6f8] ;  /* 0x0006f800017a7983 */ /* 0x002f220000300a00 */
[----:B------:R-:W-:Y:S01]  /*fe00*/  ISETP.GE.U32.AND P1, PT, R153, 0x7ffffe08, PT ;  /* 0x7ffffe089900780c */ /* 0x000fe20003f26070 */
[----:B---3--:R-:W-:-:S04]  /*fe10*/  IMAD.WIDE R4, R152, 0x4, R4 ;  /* 0x0000000498047825 */ /* 0x008fc800078e0204 */
[----:B------:R-:W-:Y:S01]  /*fe20*/  VIADD R153, R163, 0xfffffe85 ;  /* 0xfffffe85a3997836 */ /* 0x000fe20000000000 */
[----:B------:R1:W-:Y:S04]  /*fe30*/  LDGSTS.E [R244+0x28000], desc[UR60][R4.64], !P3 ;  /* 0x2800000004f47fae */ /* 0x0003e8000d92187c */
[----:B------:R-:W-:Y:S01]  /*fe40*/  ISETP.GE.U32.AND P3, PT, R153, 0x7ffffe06, PT ;  /* 0x7ffffe069900780c */ /* 0x000fe20003f66070 */
[----:B------:R-:W-:Y:S02]  /*fe50*/  VIADD R153, R245, 0xfffffe84 ;  /* 0xfffffe84f5997836 */ /* 0x000fe40000000000 */
[----:B------:R-:W3:Y:S01]  /*fe60*/  LDC R245, c[0x0][0x230] ;  /* 0x00008c00fff57b82 */ /* 0x000ee20000000800 */
[----:B------:R-:W-:Y:S01]  /*fe70*/  ISETP.GE.U32.AND P0, PT, R155, 0x7ffffe25, PT ;  /* 0x7ffffe259b00780c */ /* 0x000fe20003f06070 */
[----:B------:R-:W-:-:S02]  /*fe80*/  VIADD R155, R252, 0xfffffe86 ;  /* 0xfffffe86fc9b7836 */ /* 0x000fc40000000000 */
[----:B------:R-:W-:-:S04]  /*fe90*/  IMAD.WIDE R2, R152, 0x4, R2 ;  /* 0x0000000498027825 */ /* 0x000fc800078e0202 */
[----:B------:R-:W3:Y:S01]  /*fea0*/  LDC R252, c[0x0][0x230] ;  /* 0x00008c00fffc7b82 */ /* 0x000ee20000000800 */
[----:B------:R-:W-:Y:S01]  /*feb0*/  ISETP.GE.U32.AND P2, PT, R155, 0x7ffffe07, PT ;  /* 0x7ffffe079b00780c */ /* 0x000fe20003f46070 */
[----:B------:R1:W-:Y:S01]  /*fec0*/  LDGSTS.E [R244+0x28004], desc[UR60][R2.64], !P5 ;  /* 0x2800400002f47fae */ /* 0x0003e2000e92187c */
[----:B------:R-:W-:Y:S02]  /*fed0*/  ISETP.GE.U32.AND P5, PT, R153, 0x7ffffe05, PT ;  /* 0x7ffffe059900780c */ /* 0x000fe40003fa6070 */
[----:B------:R-:W-:Y:S01]  /*fee0*/  IADD3 R155, R162, -0x11d, RZ ;  /* 0xfffffee3a29b7810 */ /* 0x000fe20007ffe0ff */
[----:B------:R1:W-:Y:S04]  /*fef0*/  STL.64 [R1+0x100], R4 ;  /* 0x0001000401007387 */ /* 0x0003e80000100a00 */
[----:B------:R1:W-:Y:S02]  /*ff00*/  STL.64 [R1+0x108], R2 ;  /* 0x0001080201007387 */ /* 0x0003e40000100a00 */
[----:B-1----:R-:W1:Y:S01]  /*ff10*/  LDC R4, c[0x0][0x230] ;  /* 0x00008c00ff047b82 */ /* 0x002e620000000800 */
[----:B------:R-:W-:-:S07]  /*ff20*/  VIADD R153, R239, 0xfffffee2 ;  /* 0xfffffee2ef997836 */ /* 0x000fce0000000000 */
[----:B------:R-:W1:Y:S08]  /*ff30*/  LDC R5, c[0x0][0x230] ;  /* 0x00008c00ff057b82 */ /* 0x000e700000000800 */
[----:B------:R-:W3:Y:S08]  /*ff40*/  LDC R3, c[0x0][0x230] ;  /* 0x00008c00ff037b82 */ /* 0x000ef00000000800 */
[----:B------:R-:W3:Y:S01]  /*ff50*/  LDC R2, c[0x0][0x230] ;  /* 0x00008c00ff027b82 */ /* 0x000ee20000000800 */
[----:B-1----:R-:W-:-:S02]  /*ff60*/  VIADD R239, R5, 0xfffffec3 ;  /* 0xfffffec305ef7836 */ /* 0x002fc40000000000 */
[----:B------:R-:W-:-:S04]  /*ff70*/  IMAD.WIDE R162, R152, 0x4, R160 ;  /* 0x0000000498a27825 */ /* 0x000fc800078e02a0 */
[C---:B------:R-:W-:Y:S01]  /*ff80*/  IMAD.WIDE R160, R152.reuse, 0x4, R158 ;  /* 0x0000000498a07825 */ /* 0x040fe200078e029e */
[----:B------:R-:W-:Y:S03]  /*ff90*/  LDGSTS.E [R244+0x28008], desc[UR60][R162.64], !P6 ;  /* 0x28008000a2f47fae */ /* 0x000fe6000f12187c */
[C---:B------:R-:W-:Y:S01]  /*ffa0*/  IMAD.WIDE R158, R152.reuse, 0x4, R150 ;  /* 0x00000004989e7825 */ /* 0x040fe200078e0296 */
[----:B------:R-:W-:Y:S04]  /*ffb0*/  LDGSTS.E [R244+0x2800c], desc[UR60][R160.64], !P0 ;  /* 0x2800c000a0f47fae */ /* 0x000fe8000c12187c */
[----:B------:R-:W-:Y:S01]  /*ffc0*/  LDGSTS.E [R244+0x2c000], desc[UR60][R158.64], !P1 ;  /* 0x2c0000009ef47fae */ /* 0x000fe2000c92187c */
[----:B------:R-:W-:Y:S01]  /*ffd0*/  ISETP.GE.U32.AND P1, PT, R155, 0x7ffffe64, PT ;  /* 0x7ffffe649b00780c */ /* 0x000fe20003f26070 */
[----:B--2---:R-:W-:-:S04]  /*ffe0*/  IMAD.WIDE R156, R152, 0x4, R156 ;  /* 0x00000004989c7825 */ /* 0x004fc800078e029c */
[C---:B------:R-:W-:Y:S01]  /*fff0*/  IMAD.WIDE R150, R152.reuse, 0x4, R6 ;  /* 0x0000000498967825 */ /* 0x040fe200078e0206 */
[----:B------:R-:W-:Y:S03]  /*10000*/  LDGSTS.E [R244+0x2c004], desc[UR60][R156.64], !P2 ;  /* 0x2c0040009cf47fae */ /* 0x000fe6000d12187c */
[----:B----4-:R-:W-:Y:S01]  /*10010*/  IMAD.WIDE R6, R152, 0x4, R226 ;  /* 0x0000000498067825 */ /* 0x010fe200078e02e2 */
[----:B------:R-:W-:Y:S03]  /*10020*/  LDGSTS.E [R244+0x2c008], desc[UR60][R150.64], !P3 ;  /* 0x2c00800096f47fae */ /* 0x000fe6000d92187c */
[----:B---3--:R-:W-:Y:S01]  /*10030*/  VIADD R155, R245, 0xfffffee1 ;  /* 0xfffffee1f59b7836 */ /* 0x008fe20000000000 */
[----:B------:R1:W-:Y:S01]  /*10040*/  LDGSTS.E [R244+0x2c00c], desc[UR60][R6.64], !P5 ;  /* 0x2c00c00006f47fae */ /* 0x0003e2000e92187c */
[----:B------:R-:W2:Y:S01]  /*10050*/  LDC R245, c[0x0][0x230] ;  /* 0x00008c00fff57b82 */ /* 0x000ea20000000800 */
[----:B------:R-:W-:Y:S01]  /*10060*/  ISETP.GE.U32.AND P2, PT, R153, 0x7ffffe63, PT ;  /* 0x7ffffe639900780c */ /* 0x000fe20003f46070 */
[----:B------:R-:W-:-:S06]  /*10070*/  VIADD R153, R252, 0xfffffee0 ;  /* 0xfffffee0fc997836 */ /* 0x000fcc0000000000 */
[----:B-1----:R-:W1:Y:S01]  /*10080*/  LDC R244, c[0x0][0x230] ;  /* 0x00008c00fff47b82 */ /* 0x002e620000000800 */
[----:B------:R-:W-:Y:S01]  /*10090*/  ISETP.GE.U32.AND P5, PT, R153, 0x7ffffe61, PT ;  /* 0x7ffffe619900780c */ /* 0x000fe20003fa6070 */
[----:B------:R3:W-:Y:S01]  /*100a0*/  STL.64 [R1+0x110], R162 ;  /* 0x000110a201007387 */ /* 0x0007e20000100a00 */
[----:B------:R-:W-:-:S03]  /*100b0*/  VIADD R153, R4, 0xfffffec2 ;  /* 0xfffffec204997836 */ /* 0x000fc60000000000 */
[----:B------:R-:W-:Y:S01]  /*100c0*/  STL.64 [R1+0x118], R160 ;  /* 0x000118a001007387 */ /* 0x000fe20000100a00 */
[----:B------:R-:W-:Y:S01]  /*100d0*/  ISETP.GE.U32.AND P3, PT, R155, 0x7ffffe62, PT ;  /* 0x7ffffe629b00780c */ /* 0x000fe20003f66070 */
[----:B------:R-:W-:-:S04]  /*100e0*/  IMAD.WIDE R120, R152, 0x4, R120 ;  /* 0x0000000498787825 */ /* 0x000fc800078e0278 */
[----:B------:R-:W-:Y:S01]  /*100f0*/  IMAD.WIDE R122, R152, 0x4, R122 ;  /* 0x00000004987a7825 */ /* 0x000fe200078e027a */
[----:B------:R-:W-:Y:S01]  /*10100*/  STL.64 [R1+0x228], R158 ;  /* 0x0002289e01007387 */ /* 0x000fe20000100a00 */
[----:B------:R-:W-:Y:S01]  /*10110*/  ISETP.GE.U32.AND P0, PT, R153, 0x7ffffe43, PT ;  /* 0x7ffffe439900780c */ /* 0x000fe20003f06070 */
[----:B---3--:R-:W3:Y:S02]  /*10120*/  LDC R163, c[0x0][0x230] ;  /* 0x00008c00ffa37b82 */ /* 0x008ee40000000800 */
[----:B------:R-:W-:Y:S01]  /*10130*/  STL.64 [R1+0x230], R156 ;  /* 0x0002309c01007387 */ /* 0x000fe20000100a00 */
[----:B------:R-:W-:-:S03]  /*10140*/  VIADD R155, R3, 0xfffffec1 ;  /* 0xfffffec1039b7836 */ /* 0x000fc60000000000 */
[----:B------:R-:W-:Y:S01]  /*10150*/  STL.64 [R1+0x250], R150 ;  /* 0x0002509601007387 */ /* 0x000fe20000100a00 */
[----:B------:R-:W-:Y:S01]  /*10160*/  VIADD R153, R2, 0xfffffec0 ;  /* 0xfffffec002997836 */ /* 0x000fe20000000000 */
[----:B------:R-:W-:Y:S01]  /*10170*/  ISETP.GE.U32.AND P6, PT, R239, 0x7ffffe44, PT ;  /* 0x7ffffe44ef00780c */ /* 0x000fe20003fc6070 */
[----:B------:R-:W4:Y:S01]  /*10180*/  LDC R252, c[0x0][0x230] ;  /* 0x00008c00fffc7b82 */ /* 0x000f220000000800 */
[----:B------:R2:W-:Y:S04]  /*10190*/  STL.64 [R1+0x260], R6 ;  /* 0x0002600601007387 */ /* 0x0005e80000100a00 */
[----:B------:R-:W-:Y:S01]  /*101a0*/  LDGSTS.E [R238+0x20000], desc[UR60][R122.64], !P1 ;  /* 0x200000007aee7fae */ /* 0x000fe2000c92187c */
[----:B------:R-:W-:Y:S01]  /*101b0*/  ISETP.GE.U32.AND P1, PT, R155, 0x7ffffe42, PT ;  /* 0x7ffffe429b00780c */ /* 0x000fe20003f26070 */
[----:B-1----:R-:W-:Y:S01]  /*101c0*/  VIADD R155, R244, 0xfffffea3 ;  /* 0xfffffea3f49b7836 */ /* 0x002fe20000000000 */
[----:B------:R-:W1:Y:S01]  /*101d0*/  LDC R239, c[0x0][0x230] ;  /* 0x00008c00ffef7b82 */ /* 0x000e620000000800 */
[----:B------:R-:W-:Y:S04]  /*101e0*/  LDGSTS.E [R238+0x20004], desc[UR60][R120.64], !P2 ;  /* 0x2000400078ee7fae */ /* 0x000fe8000d12187c */
[----:B--2---:R-:W2:Y:S03]  /*101f0*/  LDL.LU.64 R6, [R1+0x290] ;  /* 0x0002900001067983 */ /* 0x004ea60000300a00 */
[----:B------:R-:W4:Y:S01]  /*10200*/  LDC R3, c[0x0][0x230] ;  /* 0x00008c00ff037b82 */ /* 0x000f220000000800 */
[----:B------:R-:W4:Y:S01]  /*10210*/  LDL.LU.64 R4, [R1+0x288] ;  /* 0x0002880001047983 */ /* 0x000f220000300a00 */
[----:B------:R-:W-:-:S03]  /*10220*/  ISETP.GE.U32.AND P2, PT, R153, 0x7ffffe41, PT ;  /* 0x7ffffe419900780c */ /* 0x000fc60003f46070 */
[----:B------:R-:W4:Y:S01]  /*10230*/  LDL.LU.64 R226, [R1+0x280] ;  /* 0x0002800001e27983 */ /* 0x000f220000300a00 */
[----:B------:R-:W-:Y:S02]  /*10240*/  IADD3 R153, R245, -0x15e, RZ ;  /* 0xfffffea2f5997810 */ /* 0x000fe40007ffe0ff */
[----:B------:R-:W4:Y:S01]  /*10250*/  LDC R2, c[0x0][0x230] ;  /* 0x00008c00ff027b82 */ /* 0x000f220000000800 */
[----:B------:R-:W4:Y:S04]  /*10260*/  LDL.LU.64 R156, [R1+0x278] ;  /* 0x00027800019c7983 */ /* 0x000f280000300a00 */
[----:B------:R-:W4:Y:S01]  /*10270*/  LDL.LU.64 R160, [R1+0x270] ;  /* 0x0002700001a07983 */ /* 0x000f220000300a00 */
[C---:B------:R-:W-:Y:S02]  /*10280*/  IMAD.WIDE R126, R152.reuse, 0x4, R126 ;  /* 0x00000004987e7825 */ /* 0x040fe400078e027e */
[----:B------:R-:W4:Y:S01]  /*10290*/  LDC R162, c[0x0][0x230] ;  /* 0x00008c00ffa27b82 */ /* 0x000f220000000800 */
[----:B------:R-:W4:Y:S04]  /*102a0*/  LDL.LU.64 R158, [R1+0x68] ;  /* 0x00006800019e7983 */ /* 0x000f280000300a00 */
[----:B------:R-:W4:Y:S04]  /*102b0*/  LDL.LU.64 R150, [R1+0x58] ;  /* 0x0000580001967983 */ /* 0x000f280000300a00 */
[----:B------:R-:W4:Y:S01]  /*102c0*/  LDL.LU.64 R244, [R1+0x298] ;  /* 0x0002980001f47983 */ /* 0x000f220000300a00 */
[----:B------:R-:W-:-:S03]  /*102d0*/  IMAD.WIDE R124, R152, 0x4, R124 ;  /* 0x00000004987c7825 */ /* 0x000fc600078e027c */
[----:B------:R-:W-:Y:S04]  /*102e0*/  LDGSTS.E [R238+0x20008], desc[UR60][R126.64], !P3 ;  /* 0x200080007eee7fae */ /* 0x000fe8000d92187c */
[----:B------:R-:W-:Y:S01]  /*102f0*/  LDGSTS.E [R238+0x2000c], desc[UR60][R124.64], !P5 ;  /* 0x2000c0007cee7fae */ /* 0x000fe2000e92187c */
[----:B------:R-:W-:Y:S01]  /*10300*/  ISETP.GE.U32.AND P5, PT, R153, 0x7ffffe23, PT ;  /* 0x7ffffe239900780c */ /* 0x000fe20003fa6070 */
[----:B-1----:R-:W-:Y:S01]  /*10310*/  VIADD R153, R239, 0xfffffea1 ;  /* 0xfffffea1ef997836 */ /* 0x002fe20000000000 */
[----:B------:R-:W-:Y:S01]  /*10320*/  ISETP.GE.U32.AND P3, PT, R155, 0x7ffffe24, PT ;  /* 0x7ffffe249b00780c */ /* 0x000fe20003f66070 */
[----:B---3--:R-:W-:Y:S02]  /*10330*/  VIADD R155, R163, 0xfffffea0 ;  /* 0xfffffea0a39b7836 */ /* 0x008fe40000000000 */
[----:B--2---:R-:W-:-:S04]  /*10340*/  IMAD.WIDE R6, R152, 0x4, R6 ;  /* 0x0000000498067825 */ /* 0x004fc800078e0206 */
[C---:B----4-:R-:W-:Y:S01]  /*10350*/  IMAD.WIDE R4, R152.reuse, 0x4, R4 ;  /* 0x0000000498047825 */ /* 0x050fe200078e0204 */
[----:B------:R1:W-:Y:S03]  /*10360*/  STL.64 [R1+0x78], R6 ;  /* 0x0000780601007387 */ /* 0x0003e60000100a00 */
[C---:B------:R-:W-:Y:S01]  /*10370*/  IMAD.WIDE R226, R152.reuse, 0x4, R226 ;  /* 0x0000000498e27825 */ /* 0x040fe200078e02e2 */
[----:B------:R2:W-:Y:S03]  /*10380*/  STL.64 [R1+0x80], R4 ;  /* 0x0000800401007387 */ /* 0x0005e60000100a00 */
[----:B------:R-:W-:-:S05]  /*10390*/  IMAD.WIDE R244, R152, 0x4, R244 ;  /* 0x0000000498f47825 */ /* 0x000fca00078e02f4 */
[----:B------:R-:W-:Y:S01]  /*103a0*/  LDGSTS.E [R238+0x24000], desc[UR60][R244.64], !P6 ;  /* 0x24000000f4ee7fae */ /* 0x000fe2000f12187c */
[----:B------:R-:W-:Y:S01]  /*103b0*/  ISETP.GE.U32.AND P6, PT, R153, 0x7ffffe22, PT ;  /* 0x7ffffe229900780c */ /* 0x000fe20003fc6070 */
[----:B------:R-:W-:Y:S02]  /*103c0*/  VIADD R153, R252, 0xfffffe83 ;  /* 0xfffffe83fc997836 */ /* 0x000fe40000000000 */
[----:B------:R-:W-:Y:S01]  /*103d0*/  LDGSTS.E [R238+0x24004], desc[UR60][R6.64], !P0 ;  /* 0x2400400006ee7fae */ /* 0x000fe2000c12187c */
[----:B------:R-:W-:Y:S01]  /*103e0*/  ISETP.GE.U32.AND P0, PT, R155, 0x7ffffe21, PT ;  /* 0x7ffffe219b00780c */ /* 0x000fe20003f06070 */
[----:B------:R-:W-:Y:S02]  /*103f0*/  VIADD R155, R2, 0xfffffe81 ;  /* 0xfffffe81029b7836 */ /* 0x000fe40000000000 */
[----:B------:R-:W-:Y:S01]  /*10400*/  LDGSTS.E [R238+0x24008], desc[UR60][R4.64], !P1 ;  /* 0x2400800004ee7fae */ /* 0x000fe2000c92187c */
[----:B------:R-:W-:Y:S01]  /*10410*/  ISETP.GE.U32.AND P1, PT, R153, 0x7ffffe04, PT ;  /* 0x7ffffe049900780c */ /* 0x000fe20003f26070 */
[----:B------:R-:W-:-:S02]  /*10420*/  VIADD R153, R3, 0xfffffe82 ;  /* 0xfffffe8203997836 */ /* 0x000fc40000000000 */
[C---:B------:R-:W-:Y:S01]  /*10430*/  IMAD.WIDE R2, R152.reuse, 0x4, R156 ;  /* 0x0000000498027825 */ /* 0x040fe200078e029c */
[----:B------:R-:W-:Y:S03]  /*10440*/  LDGSTS.E [R238+0x2400c], desc[UR60][R226.64], !P2 ;  /* 0x2400c000e2ee7fae */ /* 0x000fe6000d12187c */
[----:B------:R-:W-:Y:S01]  /*10450*/  IMAD.WIDE R156, R152, 0x4, R56 ;  /* 0x00000004989c7825 */ /* 0x000fe200078e0238 */
[----:B-1----:R-:W3:Y:S04]  /*10460*/  LDL.LU.64 R6, [R1+0x6f0] ;  /* 0x0006f00001067983 */ /* 0x002ee80000300a00 */
[----:B--2---:R-:W2:Y:S04]  /*10470*/  LDL.LU.64 R4, [R1+0x6e8] ;  /* 0x0006e80001047983 */ /* 0x004ea80000300a00 */
[----:B------:R1:W-:Y:S04]  /*10480*/  STL.64 [R1+0x88], R226 ;  /* 0x000088e201007387 */ /* 0x0003e80000100a00 */
[----:B------:R-:W-:Y:S04]  /*10490*/  LDGSTS.E [R238+0x28000], desc[UR60][R2.64], !P3 ;  /* 0x2800000002ee7fae */ /* 0x000fe8000d92187c */
[----:B------:R-:W-:Y:S04]  /*104a0*/  LDGSTS.E [R238+0x28004], desc[UR60][R156.64], !P5 ;  /* 0x280040009cee7fae */ /* 0x000fe8000e92187c */
[----:B-1----:R-:W4:Y:S04]  /*104b0*/  LDL.LU.64 R226, [R1+0x6e0] ;  /* 0x0006e00001e27983 */ /* 0x002f280000300a00 */
[----:B------:R1:W-:Y:S04]  /*104c0*/  STL.64 [R1+0xe8], R2 ;  /* 0x0000e80201007387 */ /* 0x0003e80000100a00 */
[----:B------:R1:W-:Y:S04]  /*104d0*/  STL.64 [R1+0xf0], R156 ;  /* 0x0000f09c01007387 */ /* 0x0003e80000100a00 */
[----:B-1----:R-:W3:Y:S04]  /*104e0*/  LDL.LU.64 R2, [R1+0x6d8] ;  /* 0x0006d80001027983 */ /* 0x002ee80000300a00 */
[----:B------:R-:W2:Y:S01]  /*104f0*/  LDL.LU.64 R156, [R1+0x6d0] ;  /* 0x0006d000019c7983 */ /* 0x000ea20000300a00 */
[----:B------:R-:W-:Y:S01]  /*10500*/  VIADD R162, R162, 0xfffffe80 ;  /* 0xfffffe80a2a27836 */ /* 0x000fe20000000000 */
[----:B------:R-:W-:-:S02]  /*10510*/  ISETP.GE.U32.AND P2, PT, R153, 0x7ffffe03, PT ;  /* 0x7ffffe039900780c */ /* 0x000fc40003f46070 */
[----:B------:R-:W-:Y:S02]  /*10520*/  ISETP.GE.U32.AND P3, PT, R155, 0x7ffffe02, PT ;  /* 0x7ffffe029b00780c */ /* 0x000fe40003f66070 */
[----:B------:R-:W-:Y:S01]  /*10530*/  ISETP.GE.U32.AND P5, PT, R162, 0x7ffffe01, PT ;  /* 0x7ffffe01a200780c */ /* 0x000fe20003fa6070 */
[----:B------:R-:W-:-:S04]  /*10540*/  IMAD.WIDE R162, R152, 0x4, R160 ;  /* 0x0000000498a27825 */ /* 0x000fc800078e02a0 */
[C---:B------:R-:W-:Y:S01]  /*10550*/  IMAD.WIDE R160, R152.reuse, 0x4, R158 ;  /* 0x0000000498a07825 */ /* 0x040fe200078e029e */
[----:B------:R1:W-:Y:S03]  /*10560*/  LDGSTS.E [R238+0x28008], desc[UR60][R162.64], !P6 ;  /* 0x28008000a2ee7fae */ /* 0x0003e6000f12187c */
[----:B------:R-:W-:Y:S01]  /*10570*/  IMAD.WIDE R158, R152, 0x4, R150 ;  /* 0x00000004989e7825 */ /* 0x000fe200078e0296 */
[----:B------:R1:W-:Y:S04]  /*10580*/  LDGSTS.E [R238+0x2800c], desc[UR60][R160.64], !P0 ;  /* 0x2800c000a0ee7fae */ /* 0x0003e8000c12187c */
[----:B------:R1:W-:Y:S04]  /*10590*/  LDGSTS.E [R238+0x2c000], desc[UR60][R158.64], !P1 ;  /* 0x2c0000009eee7fae */ /* 0x0003e8000c92187c */
[----:B------:R1:W-:Y:S04]  /*105a0*/  STL.64 [R1+0xf8], R162 ;  /* 0x0000f8a201007387 */ /* 0x0003e80000100a00 */
[----:B------:R1:W-:Y:S04]  /*105b0*/  STL.64 [R1+0x68], R160 ;  /* 0x000068a001007387 */ /* 0x0003e80000100a00 */
[----:B------:R-:W4:Y:S04]  /*105c0*/  LDL R153, [R1+0x354] ;  /* 0x0003540001997983 */ /* 0x000f280000100800 */
[----:B------:R1:W-:Y:S02]  /*105d0*/  STL.64 [R1+0x1d8], R158 ;  /* 0x0001d89e01007387 */ /* 0x0003e40000100a00 */
[----:B-1----:R-:W-:-:S04]  /*105e0*/  IMAD.WIDE R162, R154, 0x4, R28 ;  /* 0x000000049aa27825 */ /* 0x002fc800078e021c */
[----:B------:R-:W-:-:S04]  /*105f0*/  IMAD.WIDE R160, R154, 0x4, R30 ;  /* 0x000000049aa07825 */ /* 0x000fc800078e021e */
[----:B------:R-:W-:-:S04]  /*10600*/  IMAD.WIDE R158, R154, 0x4, R32 ;  /* 0x000000049a9e7825 */ /* 0x000fc800078e0220 */
[----:B---3--:R-:W-:-:S04]  /*10610*/  IMAD.WIDE R150, R152, 0x4, R2 ;  /* 0x0000000498967825 */ /* 0x008fc800078e0202 */
[----:B--2---:R-:W-:-:S04]  /*10620*/  IMAD.WIDE R156, R152, 0x4, R156 ;  /* 0x00000004989c7825 */ /* 0x004fc800078e029c */
[----:B----4-:R-:W-:Y:S01]  /*10630*/  IMAD.WIDE R2, R152, 0x4, R226 ;  /* 0x0000000498027825 */ /* 0x010fe200078e02e2 */
[----:B------:R-:W-:Y:S04]  /*10640*/  LDGSTS.E [R238+0x2c004], desc[UR60][R156.64], !P2 ;  /* 0x2c0040009cee7fae */ /* 0x000fe8000d12187c */
[----:B------:R-:W-:Y:S01]  /*10650*/  LDGSTS.E [R238+0x2c008], desc[UR60][R150.64], !P3 ;  /* 0x2c00800096ee7fae */ /* 0x000fe2000d92187c */
[----:B------:R-:W-:-:S03]  /*10660*/  IMAD.WIDE R226, R154, 0x4, R26 ;  /* 0x000000049ae27825 */ /* 0x000fc600078e021a */
[----:B------:R1:W-:Y:S04]  /*10670*/  LDGSTS.E [R238+0x2c00c], desc[UR60][R2.64], !P5 ;  /* 0x2c00c00002ee7fae */ /* 0x0003e8000e92187c */
[----:B------:R2:W-:Y:S04]  /*10680*/  STL.64 [R1+0x1e0], R156 ;  /* 0x0001e09c01007387 */ /* 0x0005e80000100a00 */
[----:B------:R3:W-:Y:S01]  /*10690*/  STL.64 [R1+0x1e8], R150 ;  /* 0x0001e89601007387 */ /* 0x0007e20000100a00 */
[----:B-1----:R-:W-:-:S03]  /*106a0*/  IMAD.WIDE R238, R154, 0x4, R24 ;  /* 0x000000049aee7825 */ /* 0x002fc600078e0218 */
[----:B------:R1:W-:Y:S01]  /*106b0*/  STL.64 [R1+0x210], R2 ;  /* 0x0002100201007387 */ /* 0x0003e20000100a00 */
[----:B--2---:R-:W-:-:S03]  /*106c0*/  IMAD.WIDE R156, R154, 0x4, R34 ;  /* 0x000000049a9c7825 */ /* 0x004fc600078e0222 */
[----:B------:R-:W0:Y:S01]  /*106d0*/  LDGDEPBAR ;  /* 0x00000000000079af */ /* 0x000e220000000000 */
[----:B---3--:R-:W-:-:S03]  /*106e0*/  IMAD.WIDE R150, R154, 0x4, R36 ;  /* 0x000000049a967825 */ /* 0x008fc600078e0224 */
[----:B------:R2:W-:Y:S04]  /*106f0*/  STL.64 [R1+0x1f0], R238 ;  /* 0x0001f0ee01007387 */ /* 0x0005e80000100a00 */
[----:B------:R2:W-:Y:S04]  /*10700*/  LDGSTS.E [R4+0x50000], desc[UR60][R238.64], P4 ;  /* 0x50000000ee047fae */ /* 0x0005e8000a12187c */
[----:B------:R3:W-:Y:S04]  /*10710*/  STL.64 [R1+0x270], R226 ;  /* 0x000270e201007387 */ /* 0x0007e80000100a00 */
[----:B------:R3:W-:Y:S04]  /*10720*/  LDGSTS.E [R4+0x50400], desc[UR60][R226.64], P4 ;  /* 0x50400000e2047fae */ /* 0x0007e8000a12187c */
[----:B------:R4:W-:Y:S04]  /*10730*/  STL.64 [R1+0x2b0], R162 ;  /* 0x0002b0a201007387 */ /* 0x0009e80000100a00 */
[----:B------:R4:W-:Y:S01]  /*10740*/  LDGSTS.E [R4+0x50800], desc[UR60][R162.64], P4 ;  /* 0x50800000a2047fae */ /* 0x0009e2000a12187c */
[----:B-1----:R-:W-:-:S03]  /*10750*/  IMAD.WIDE R2, R154, 0x4, R38 ;  /* 0x000000049a027825 */ /* 0x002fc600078e0226 */
[----:B------:R1:W-:Y:S04]  /*10760*/  STL.64 [R1+0x318], R160 ;  /* 0x000318a001007387 */ /* 0x0003e80000100a00 */
[----:B------:R1:W-:Y:S04]  /*10770*/  LDGSTS.E [R4+0x50c00], desc[UR60][R160.64], P4 ;  /* 0x50c00000a0047fae */ /* 0x0003e8000a12187c */
[----:B------:R-:W-:Y:S04]  /*10780*/  STL.64 [R1+0x380], R158 ;  /* 0x0003809e01007387 */ /* 0x000fe80000100a00 */
[----:B------:R-:W-:Y:S01]  /*10790*/  LDGSTS.E [R4+0x51000], desc[UR60][R158.64], P4 ;  /* 0x510000009e047fae */ /* 0x000fe2000a12187c */
[----:B--2---:R-:W-:-:S03]  /*107a0*/  IMAD.WIDE R238, R154, 0x4, R42 ;  /* 0x000000049aee7825 */ /* 0x004fc600078e022a */
[----:B------:R-:W-:Y:S04]  /*107b0*/  STL.64 [R1+0x3d8], R156 ;  /* 0x0003d89c01007387 */ /* 0x000fe80000100a00 */
[----:B------:R-:W-:Y:S01]  /*107c0*/  LDGSTS.E [R4+0x51400], desc[UR60][R156.64], P4 ;  /* 0x514000009c047fae */ /* 0x000fe2000a12187c */
[----:B---3--:R-:W-:-:S03]  /*107d0*/  IMAD.WIDE R226, R154, 0x4, R44 ;  /* 0x000000049ae27825 */ /* 0x008fc600078e022c */
[----:B------:R2:W-:Y:S04]  /*107e0*/  STL.64 [R1+0x420], R150 ;  /* 0x0004209601007387 */ /* 0x0005e80000100a00 */
[----:B------:R2:W-:Y:S01]  /*107f0*/  LDGSTS.E [R4+0x51800], desc[UR60][R150.64], P4 ;  /* 0x5180000096047fae */ /* 0x0005e2000a12187c */
[----:B----4-:R-:W-:-:S03]  /*10800*/  IMAD.WIDE R162, R154, 0x4, R46 ;  /* 0x000000049aa27825 */ /* 0x010fc600078e022e */
[----:B------:R3:W-:Y:S01]  /*10810*/  LDGSTS.E [R4+0x51c00], desc[UR60][R2.64], P4 ;  /* 0x51c0000002047fae */ /* 0x0007e2000a12187c */
[----:B-1----:R-:W-:-:S04]  /*10820*/  IMAD.WIDE R160, R154, 0x4, R48 ;  /* 0x000000049aa07825 */ /* 0x002fc800078e0230 */
[C---:B--2---:R-:W-:Y:S01]  /*10830*/  IMAD.WIDE R150, R154.reuse, 0x4, R40 ;  /* 0x000000049a967825 */ /* 0x044fe200078e0228 */
[----:B------:R3:W-:Y:S03]  /*10840*/  STL.64 [R1+0x438], R2 ;  /* 0x0004380201007387 */ /* 0x0007e60000100a00 */
[C---:B------:R-:W-:Y:S01]  /*10850*/  IMAD.WIDE R158, R154.reuse, 0x4, R50 ;  /* 0x000000049a9e7825 */ /* 0x040fe200078e0232 */
[----:B------:R-:W-:Y:S03]  /*10860*/  LDGSTS.E [R5+0x50080], desc[UR60][R150.64], P4 ;  /* 0x5008000096057fae */ /* 0x000fe6000a12187c */
[C---:B------:R-:W-:Y:S01]  /*10870*/  IMAD.WIDE R156, R154.reuse, 0x4, R52 ;  /* 0x000000049a9c7825 */ /* 0x040fe200078e0234 */
[----:B------:R1:W-:Y:S03]  /*10880*/  LDGSTS.E [R5+0x50480], desc[UR60][R238.64], P4 ;  /* 0x50480000ee057fae */ /* 0x0003e6000a12187c */
[C---:B---3--:R-:W-:Y:S01]  /*10890*/  IMAD.WIDE R2, R154.reuse, 0x4, R54 ;  /* 0x000000049a027825 */ /* 0x048fe200078e0236 */
[----:B------:R2:W-:Y:S04]  /*108a0*/  LDGSTS.E [R5+0x50880], desc[UR60][R226.64], P4 ;  /* 0x50880000e2057fae */ /* 0x0005e8000a12187c */
[----:B------:R3:W-:Y:S04]  /*108b0*/  LDGSTS.E [R5+0x50c80], desc[UR60][R162.64], P4 ;  /* 0x50c80000a2057fae */ /* 0x0007e8000a12187c */
[----:B------:R-:W-:Y:S04]  /*108c0*/  STL.64 [R1+0x1a8], R150 ;  /* 0x0001a89601007387 */ /* 0x000fe80000100a00 */
[----:B------:R-:W-:Y:S04]  /*108d0*/  LDGSTS.E [R5+0x51080], desc[UR60][R160.64], P4 ;  /* 0x51080000a0057fae */ /* 0x000fe8000a12187c */
[----:B------:R1:W-:Y:S04]  /*108e0*/  STL.64 [R1+0x238], R238 ;  /* 0x000238ee01007387 */ /* 0x0003e80000100a00 */
[----:B------:R-:W-:Y:S04]  /*108f0*/  LDGSTS.E [R5+0x51480], desc[UR60][R158.64], P4 ;  /* 0x514800009e057fae */ /* 0x000fe8000a12187c */
[----:B------:R2:W-:Y:S04]  /*10900*/  STL.64 [R1+0x298], R226 ;  /* 0x000298e201007387 */ /* 0x0005e80000100a00 */
[----:B------:R-:W-:Y:S01]  /*10910*/  LDGSTS.E [R5+0x51880], desc[UR60][R156.64], P4 ;  /* 0x518800009c057fae */ /* 0x000fe2000a12187c */
[----:B-1----:R-:W-:-:S03]  /*10920*/  IMAD.WIDE R238, R154, 0x4, R60 ;  /* 0x000000049aee7825 */ /* 0x002fc600078e023c */
[----:B------:R3:W-:Y:S04]  /*10930*/  STL.64 [R1+0x2d8], R162 ;  /* 0x0002d8a201007387 */ /* 0x0007e80000100a00 */
[----:B------:R1:W-:Y:S01]  /*10940*/  LDGSTS.E [R5+0x51c80], desc[UR60][R2.64], P4 ;  /* 0x51c8000002057fae */ /* 0x0003e2000a12187c */
[----:B--2---:R-:W-:-:S03]  /*10950*/  IMAD.WIDE R226, R154, 0x4, R62 ;  /* 0x000000049ae27825 */ /* 0x004fc600078e023e */
[----:B------:R2:W-:Y:S04]  /*10960*/  STL.64 [R1+0x360], R160 ;  /* 0x000360a001007387 */ /* 0x0005e80000100a00 */
[----:B------:R-:W4:Y:S01]  /*10970*/  LDL.LU.64 R150, [R1+0x6c8] ;  /* 0x0006c80001967983 */ /* 0x000f220000300a00 */
[----:B---3--:R-:W-:-:S04]  /*10980*/  IMAD.WIDE R162, R154, 0x4, R64 ;  /* 0x000000049aa27825 */ /* 0x008fc800078e0240 */
[C---:B-1----:R-:W-:Y:S01]  /*10990*/  IMAD.WIDE R4, R154.reuse, 0x4, R58 ;  /* 0x000000049a047825 */ /* 0x042fe200078e023a */
[----:B------:R1:W-:Y:S03]  /*109a0*/  STL.64 [R1+0x3c0], R158 ;  /* 0x0003c09e01007387 */ /* 0x0003e60000100a00 */
[C---:B--2---:R-:W-:Y:S01]  /*109b0*/  IMAD.WIDE R160, R154.reuse, 0x4, R66 ;  /* 0x000000049aa07825 */ /* 0x044fe200078e0242 */
[----:B------:R2:W-:Y:S04]  /*109c0*/  STL.64 [R1+0x410], R156 ;  /* 0x0004109c01007387 */ /* 0x0005e80000100a00 */
[----:B------:R3:W-:Y:S04]  /*109d0*/  STL.64 [R1+0x430], R2 ;  /* 0x0004300201007387 */ /* 0x0007e80000100a00 */
[----:B------:R-:W-:Y:S01]  /*109e0*/  STL.64 [R1+0x1a0], R4 ;  /* 0x0001a00401007387 */ /* 0x000fe20000100a00 */
[----:B-1----:R-:W-:-:S03]  /*109f0*/  IMAD.WIDE R158, R154, 0x4, R68 ;  /* 0x000000049a9e7825 */ /* 0x002fc600078e0244 */
[----:B------:R-:W-:Y:S01]  /*10a00*/  LDGSTS.E [R6+0x50100], desc[UR60][R4.64], P4 ;  /* 0x5010000004067fae */ /* 0x000fe2000a12187c */
[----:B--2---:R-:W-:-:S03]  /*10a10*/  IMAD.WIDE R156, R154, 0x4, R70 ;  /* 0x000000049a9c7825 */ /* 0x004fc600078e0246 */
[----:B------:R-:W-:Y:S01]  /*10a20*/  STL.64 [R1+0x218], R238 ;  /* 0x000218ee01007387 */ /* 0x000fe20000100a00 */
[----:B---3--:R-:W-:-:S03]  /*10a30*/  IMAD.WIDE R2, R154, 0x4, R72 ;  /* 0x000000049a027825 */ /* 0x008fc600078e0248 */
[----:B------:R-:W-:Y:S04]  /*10a40*/  LDGSTS.E [R6+0x50500], desc[UR60][R238.64], P4 ;  /* 0x50500000ee067fae */ /* 0x000fe8000a12187c */
[----:B------:R-:W-:Y:S04]  /*10a50*/  STL.64 [R1+0x278], R226 ;  /* 0x000278e201007387 */ /* 0x000fe80000100a00 */
[----:B------:R-:W-:Y:S04]  /*10a60*/  LDGSTS.E [R6+0x50900], desc[UR60][R226.64], P4 ;  /* 0x50900000e2067fae */ /* 0x000fe8000a12187c */
[----:B------:R1:W-:Y:S04]  /*10a70*/  STL.64 [R1+0x2b8], R162 ;  /* 0x0002b8a201007387 */ /* 0x0003e80000100a00 */
[----:B------:R1:W-:Y:S04]  /*10a80*/  LDGSTS.E [R6+0x50d00], desc[UR60][R162.64], P4 ;  /* 0x50d00000a2067fae */ /* 0x0003e8000a12187c */
[----:B------:R2:W-:Y:S04]  /*10a90*/  STL.64 [R1+0x320], R160 ;  /* 0x000320a001007387 */ /* 0x0005e80000100a00 */
[----:B------:R2:W-:Y:S04]  /*10aa0*/  LDGSTS.E [R6+0x51100], desc[UR60][R160.64], P4 ;  /* 0x51100000a0067fae */ /* 0x0005e8000a12187c */
[----:B------:R3:W-:Y:S01]  /*10ab0*/  STL.64 [R1+0x3a8], R158 ;  /* 0x0003a89e01007387 */ /* 0x0007e20000100a00 */
[----:B-1----:R-:W-:-:S03]  /*10ac0*/  IMAD.WIDE R162, R154, 0x4, R78 ;  /* 0x000000049aa27825 */ /* 0x002fc600078e024e */
[----:B------:R3:W-:Y:S01]  /*10ad0*/  LDGSTS.E [R6+0x51500], desc[UR60][R158.64], P4 ;  /* 0x515000009e067fae */ /* 0x0007e2000a12187c */
[----:B--2---:R-:W-:-:S03]  /*10ae0*/  IMAD.WIDE R160, R154, 0x4, R74 ;  /* 0x000000049aa07825 */ /* 0x004fc600078e024a */
[----:B------:R1:W-:Y:S04]  /*10af0*/  STL.64 [R1+0x3e0], R156 ;  /* 0x0003e09c01007387 */ /* 0x0003e80000100a00 */
[----:B------:R1:W-:Y:S01]  /*10b00*/  LDGSTS.E [R6+0x51900], desc[UR60][R156.64], P4 ;  /* 0x519000009c067fae */ /* 0x0003e2000a12187c */
[----:B---3--:R-:W-:-:S03]  /*10b10*/  IMAD.WIDE R158, R154, 0x4, R76 ;  /* 0x000000049a9e7825 */ /* 0x008fc600078e024c */
[----:B------:R2:W-:Y:S04]  /*10b20*/  STL.64 [R1+0x428], R2 ;  /* 0x0004280201007387 */ /* 0x0005e80000100a00 */
[----:B------:R2:W-:Y:S01]  /*10b30*/  LDGSTS.E [R6+0x51d00], desc[UR60][R2.64], P4 ;  /* 0x51d0000002067fae */ /* 0x0005e2000a12187c */
[----:B------:R-:W-:-:S03]  /*10b40*/  IMAD.WIDE R238, R154, 0x4, R84 ;  /* 0x000000049aee7825 */ /* 0x000fc600078e0254 */
[----:B------:R3:W-:Y:S01]  /*10b50*/  STL.64 [R1+0x198], R160 ;  /* 0x000198a001007387 */ /* 0x0007e20000100a00 */
[----:B-1----:R-:W-:-:S03]  /*10b60*/  IMAD.WIDE R156, R154, 0x4, R82 ;  /* 0x000000049a9c7825 */ /* 0x002fc600078e0252 */
[----:B------:R1:W-:Y:S01]  /*10b70*/  STL.64 [R1+0x1d0], R158 ;  /* 0x0001d09e01007387 */ /* 0x0003e20000100a00 */
[----:B--2---:R-:W-:-:S03]  /*10b80*/  IMAD.WIDE R2, R154, 0x4, R80 ;  /* 0x000000049a027825 */ /* 0x004fc600078e0250 */
[----:B------:R2:W-:Y:S01]  /*10b90*/  STL.64 [R1+0x258], R162 ;  /* 0x000258a201007387 */ /* 0x0005e20000100a00 */
[----:B------:R-:W-:-:S03]  /*10ba0*/  IMAD.WIDE R226, R154, 0x4, R86 ;  /* 0x000000049ae27825 */ /* 0x000fc600078e0256 */
[----:B------:R4:W-:Y:S04]  /*10bb0*/  STL.64 [R1+0x2a0], R2 ;  /* 0x0002a00201007387 */ /* 0x0009e80000100a00 */
[----:B------:R4:W-:Y:S04]  /*10bc0*/  STL.64 [R1+0x2e0], R156 ;  /* 0x0002e09c01007387 */ /* 0x0009e80000100a00 */
[----:B------:R-:W-:Y:S04]  /*10bd0*/  LDGSTS.E [R7+0x50180], desc[UR60][R160.64], P4 ;  /* 0x50180000a0077fae */ /* 0x000fe8000a12187c */
[----:B------:R-:W-:Y:S04]  /*10be0*/  LDGSTS.E [R7+0x50580], desc[UR60][R158.64], P4 ;  /* 0x505800009e077fae */ /* 0x000fe8000a12187c */
[----:B------:R-:W-:Y:S04]  /*10bf0*/  LDGSTS.E [R7+0x50980], desc[UR60][R162.64], P4 ;  /* 0x50980000a2077fae */ /* 0x000fe8000a12187c */
[----:B---3--:R-:W3:Y:S04]  /*10c00*/  LDL.LU.64 R160, [R1+0x6c0] ;  /* 0x0006c00001a07983 */ /* 0x008ee80000300a00 */
[----:B------:R-:W-:Y:S04]  /*10c10*/  STL.64 [R1+0x368], R238 ;  /* 0x000368ee01007387 */ /* 0x000fe80000100a00 */
[----:B-1----:R-:W3:Y:S04]  /*10c20*/  LDL.LU.64 R158, [R1+0x6b8] ;  /* 0x0006b800019e7983 */ /* 0x002ee80000300a00 */
[----:B------:R-:W-:Y:S04]  /*10c30*/  STL.64 [R1+0x3c8], R226 ;  /* 0x0003c8e201007387 */ /* 0x000fe80000100a00 */
[----:B--2---:R-:W2:Y:S01]  /*10c40*/  LDL.LU.64 R162, [R1+0x6b0] ;  /* 0x0006b00001a27983 */ /* 0x004ea20000300a00 */
[----:B------:R-:W-:-:S03]  /*10c50*/  IMAD.WIDE R164, R154, 0x4, R164 ;  /* 0x000000049aa47825 */ /* 0x000fc600078e02a4 */
[----:B------:R-:W-:Y:S01]  /*10c60*/  LDGSTS.E [R7+0x50d80], desc[UR60][R2.64], P4 ;  /* 0x50d8000002077fae */ /* 0x000fe2000a12187c */
[----:B------:R-:W-:-:S03]  /*10c70*/  IMAD.WIDE R166, R154, 0x4, R166 ;  /* 0x000000049aa67825 */ /* 0x000fc600078e02a6 */
[----:B------:R-:W-:Y:S04]  /*10c80*/  LDGSTS.E [R7+0x51180], desc[UR60][R156.64], P4 ;  /* 0x511800009c077fae */ /* 0x000fe8000a12187c */
[----:B------:R-:W-:Y:S04]  /*10c90*/  LDGSTS.E [R7+0x51580], desc[UR60][R238.64], P4 ;  /* 0x51580000ee077fae */ /* 0x000fe8000a12187c */
[----:B------:R-:W-:Y:S01]  /*10ca0*/  LDGSTS.E [R7+0x51980], desc[UR60][R226.64], P4 ;  /* 0x51980000e2077fae */ /* 0x000fe2000a12187c */
[----:B------:R-:W-:Y:S01]  /*10cb0*/  IMAD.WIDE R168, R154, 0x4, R168 ;  /* 0x000000049aa87825 */ /* 0x000fe200078e02a8 */
[----:B------:R-:W-:-:S02]  /*10cc0*/  ISETP.GE.AND P0, PT, R153, 0x80, PT ;  /* 0x000000809900780c */ /* 0x000fc40003f06270 */
[----:B------:R-:W-:Y:S02]  /*10cd0*/  CS2R R56, SRZ ;  /* 0x0000000000387805 */ /* 0x000fe4000001ff00 */
[----:B------:R-:W-:Y:S02]  /*10ce0*/  CS2R R58, SRZ ;  /* 0x00000000003a7805 */ /* 0x000fe4000001ff00 */
[----:B------:R-:W-:Y:S02]  /*10cf0*/  CS2R R60, SRZ ;  /* 0x00000000003c7805 */ /* 0x000fe4000001ff00 */
[----:B------:R-:W-:Y:S02]  /*10d00*/  CS2R R62, SRZ ;  /* 0x00000000003e7805 */ /* 0x000fe4000001ff00 */
[----:B------:R-:W-:Y:S02]  /*10d10*/  CS2R R64, SRZ ;  /* 0x0000000000407805 */ /* 0x000fe4000001ff00 */
[----:B------:R-:W-:-:S02]  /*10d20*/  CS2R R66, SRZ ;  /* 0x0000000000427805 */ /* 0x000fc4000001ff00 */
        /* <DEDUP_REMOVED lines=25> */
[----:B------:R-:W-:Y:S01]  /*10ec0*/  CS2R R54, SRZ ;  /* 0x0000000000367805 */ /* 0x000fe2000001ff00 */
[----:B----4-:R-:W-:-:S05]  /*10ed0*/  IMAD.WIDE R4, R154, 0x4, R150 ;  /* 0x000000049a047825 */ /* 0x010fca00078e0296 */
[----:B------:R1:W-:Y:S04]  /*10ee0*/  STL.64 [R1+0x418], R4 ;  /* 0x0004180401007387 */ /* 0x0003e80000100a00 */
[----:B------:R-:W5:Y:S04]  /*10ef0*/  LDL.LU.64 R2, [R1+0x6a8] ;  /* 0x0006a80001027983 */ /* 0x000f680000300a00 */
[----:B------:R-:W5:Y:S04]  /*10f00*/  LDL.LU.64 R156, [R1+0x6a0] ;  /* 0x0006a000019c7983 */ /* 0x000f680000300a00 */
[----:B------:R1:W-:Y:S01]  /*10f10*/  LDGSTS.E [R7+0x51d80], desc[UR60][R4.64], P4 ;  /* 0x51d8000004077fae */ /* 0x0003e2000a12187c */
[----:B------:R-:W-:-:S04]  /*10f20*/  IMAD.WIDE R150, R154, 0x4, R170 ;  /* 0x000000049a967825 */ /* 0x000fc800078e02aa */
[----:B-1----:R-:W-:-:S04]  /*10f30*/  IMAD.WIDE R4, R154, 0x4, R172 ;  /* 0x000000049a047825 */ /* 0x002fc800078e02ac */
[----:B------:R-:W-:-:S04]  /*10f40*/  IMAD.WIDE R6, R154, 0x4, R186 ;  /* 0x000000049a067825 */ /* 0x000fc800078e02ba */
[----:B---3--:R-:W-:-:S04]  /*10f50*/  IMAD.WIDE R160, R154, 0x4, R160 ;  /* 0x000000049aa07825 */ /* 0x008fc800078e02a0 */
[----:B------:R-:W-:-:S05]  /*10f60*/  IMAD.WIDE R158, R154, 0x4, R158 ;  /* 0x000000049a9e7825 */ /* 0x000fca00078e029e */
[----:B------:R-:W-:Y:S01]  /*10f70*/  STL.64 [R1+0x188], R158 ;  /* 0x0001889e01007387 */ /* 0x000fe20000100a00 */
[----:B--2---:R-:W-:-:S03]  /*10f80*/  IMAD.WIDE R162, R154, 0x4, R162 ;  /* 0x000000049aa27825 */ /* 0x004fc600078e02a2 */
        /* <DEDUP_REMOVED lines=10> */
[----:B------:R-:W-:-:S03]  /*11030*/  IMAD.WIDE R160, R154, 0x4, R180 ;  /* 0x000000049aa07825 */ /* 0x000fc600078e02b4 */
[----:B------:R-:W-:Y:S01]  /*11040*/  STL.64 [R1+0x328], R168 ;  /* 0x000328a801007387 */ /* 0x000fe20000100a00 */
[----:B--2---:R-:W-:-:S03]  /*11050*/  IMAD.WIDE R164, R154, 0x4, R176 ;  /* 0x000000049aa47825 */ /* 0x004fc600078e02b0 */
[----:B------:R-:W-:Y:S01]  /*11060*/  LDGSTS.E [R8+0x51600], desc[UR60][R168.64], P4 ;  /* 0x51600000a8087fae */ /* 0x000fe2000a12187c */
[----:B---3--:R-:W-:-:S03]  /*11070*/  IMAD.WIDE R166, R154, 0x4, R174 ;  /* 0x000000049aa67825 */ /* 0x008fc600078e02ae */
[----:B------:R1:W-:Y:S01]  /*11080*/  STL.64 [R1+0x3b0], R150 ;  /* 0x0003b09601007387 */ /* 0x0003e20000100a00 */
[----:B------:R-:W-:-:S03]  /*11090*/  IMAD.WIDE R158, R154, 0x4, R182 ;  /* 0x000000049a9e7825 */ /* 0x000fc600078e02b6 */
[----:B------:R1:W-:Y:S04]  /*110a0*/  LDGSTS.E [R8+0x51a00], desc[UR60][R150.64], P4 ;  /* 0x51a0000096087fae */ /* 0x0003e8000a12187c */
[----:B------:R2:W-:Y:S04]  /*110b0*/  STL.64 [R1+0x408], R4 ;  /* 0x0004080401007387 */ /* 0x0005e80000100a00 */
[----:B------:R2:W-:Y:S04]  /*110c0*/  LDGSTS.E [R8+0x51e00], desc[UR60][R4.64], P4 ;  /* 0x51e0000004087fae */ /* 0x0005e8000a12187c */
[----:B------:R3:W-:Y:S01]  /*110d0*/  STL.64 [R1+0x178], R166 ;  /* 0x000178a601007387 */ /* 0x0007e20000100a00 */
[----:B-1----:R-:W-:-:S03]  /*110e0*/  IMAD.WIDE R150, R154, 0x4, R184 ;  /* 0x000000049a967825 */ /* 0x002fc600078e02b8 */
[----:B------:R3:W-:Y:S04]  /*110f0*/  LDGSTS.E [R9+0x50280], desc[UR60][R166.64], P4 ;  /* 0x50280000a6097fae */ /* 0x0007e8000a12187c */
[----:B------:R1:W-:Y:S01]  /*11100*/  STL.64 [R1+0x1b8], R164 ;  /* 0x0001b8a401007387 */ /* 0x0003e20000100a00 */
[----:B--2---:R-:W-:-:S03]  /*11110*/  IMAD.WIDE R4, R154, 0x4, R188 ;  /* 0x000000049a047825 */ /* 0x004fc600078e02bc */
[----:B------:R1:W-:Y:S04]  /*11120*/  LDGSTS.E [R9+0x50680], desc[UR60][R164.64], P4 ;  /* 0x50680000a4097fae */ /* 0x0003e8000a12187c */
[----:B------:R2:W-:Y:S01]  /*11130*/  STL.64 [R1+0x1f8], R162 ;  /* 0x0001f8a201007387 */ /* 0x0005e20000100a00 */
[----:B---3--:R-:W-:-:S03]  /*11140*/  IMAD.WIDE R166, R154, 0x4, R192 ;  /* 0x000000049aa67825 */ /* 0x008fc600078e02c0 */
        /* <DEDUP_REMOVED lines=9> */
[----:B------:R2:W-:Y:S01]  /*111e0*/  LDGSTS.E [R9+0x51680], desc[UR60][R150.64], P4 ;  /* 0x5168000096097fae */ /* 0x0005e2000a12187c */
[----:B-1----:R-:W-:-:S03]  /*111f0*/  IMAD.WIDE R158, R154, 0x4, R190 ;  /* 0x000000049a9e7825 */ /* 0x002fc600078e02be */
[----:B------:R1:W-:Y:S04]  /*11200*/  STL.64 [R1+0x370], R6 ;  /* 0x0003700601007387 */ /* 0x0003e80000100a00 */
[----:B------:R1:W-:Y:S01]  /*11210*/  LDGSTS.E [R9+0x51a80], desc[UR60][R6.64], P4 ;  /* 0x51a8000006097fae */ /* 0x0003e2000a12187c */
[----:B--2---:R-:W-:-:S03]  /*11220*/  IMAD.WIDE R150, R154, 0x4, R200 ;  /* 0x000000049a967825 */ /* 0x004fc600078e02c8 */
[----:B------:R2:W-:Y:S04]  /*11230*/  STL.64 [R1+0x3d0], R4 ;  /* 0x0003d00401007387 */ /* 0x0005e80000100a00 */
[----:B------:R2:W-:Y:S04]  /*11240*/  LDGSTS.E [R9+0x51e80], desc[UR60][R4.64], P4 ;  /* 0x51e8000004097fae */ /* 0x0005e8000a12187c */
[----:B------:R3:W-:Y:S01]  /*11250*/  STL.64 [R1+0x1c0], R166 ;  /* 0x0001c0a601007387 */ /* 0x0007e20000100a00 */
[----:B-1----:R-:W-:-:S03]  /*11260*/  IMAD.WIDE R6, R154, 0x4, R202 ;  /* 0x000000049a067825 */ /* 0x002fc600078e02ca */
[----:B------:R-:W-:Y:S04]  /*11270*/  LDGSTS.E [R10+0x50300], desc[UR60][R158.64], P4 ;  /* 0x503000009e0a7fae */ /* 0x000fe8000a12187c */
[----:B------:R1:W-:Y:S01]  /*11280*/  STL.64 [R1+0x200], R164 ;  /* 0x000200a401007387 */ /* 0x0003e20000100a00 */
[----:B--2---:R-:W-:-:S03]  /*11290*/  IMAD.WIDE R4, R154, 0x4, R204 ;  /* 0x000000049a047825 */ /* 0x004fc600078e02cc */
[----:B------:R3:W-:Y:S04]  /*112a0*/  LDGSTS.E [R10+0x50700], desc[UR60][R166.64], P4 ;  /* 0x50700000a60a7fae */ /* 0x0007e8000a12187c */
[----:B------:R2:W-:Y:S04]  /*112b0*/  STL.64 [R1+0x240], R162 ;  /* 0x000240a201007387 */ /* 0x0005e80000100a00 */
[----:B------:R1:W-:Y:S01]  /*112c0*/  LDGSTS.E [R10+0x50b00], desc[UR60][R164.64], P4 ;  /* 0x50b00000a40a7fae */ /* 0x0003e2000a12187c */
[----:B---3--:R-:W-:-:S03]  /*112d0*/  IMAD.WIDE R166, R154, 0x4, R208 ;  /* 0x000000049aa67825 */ /* 0x008fc600078e02d0 */
[----:B------:R3:W-:Y:S04]  /*112e0*/  STL.64 [R1+0x290], R160 ;  /* 0x000290a001007387 */ /* 0x0007e80000100a00 */
[----:B------:R2:W-:Y:S01]  /*112f0*/  LDGSTS.E [R10+0x50f00], desc[UR60][R162.64], P4 ;  /* 0x50f00000a20a7fae */ /* 0x0005e2000a12187c */
[----:B-1----:R-:W-:-:S03]  /*11300*/  IMAD.WIDE R164, R154, 0x4, R210 ;  /* 0x000000049aa47825 */ /* 0x002fc600078e02d2 */
[----:B------:R-:W-:Y:S04]  /*11310*/  STL.64 [R1+0x2d0], R150 ;  /* 0x0002d09601007387 */ /* 0x000fe80000100a00 */
[----:B------:R3:W-:Y:S01]  /*11320*/  LDGSTS.E [R10+0x51300], desc[UR60][R160.64], P4 ;  /* 0x51300000a00a7fae */ /* 0x0007e2000a12187c */
[----:B------:R-:W-:-:S03]  /*11330*/  IMAD.WIDE R8, R154, 0x4, R216 ;  /* 0x000000049a087825 */ /* 0x000fc600078e02d8 */
[----:B------:R1:W-:Y:S01]  /*11340*/  STL.64 [R1+0x358], R6 ;  /* 0x0003580601007387 */ /* 0x0003e20000100a00 */
[----:B--2---:R-:W-:-:S03]  /*11350*/  IMAD.WIDE R162, R154, 0x4, R212 ;  /* 0x000000049aa27825 */ /* 0x004fc600078e02d4 */
[----:B------:R-:W-:Y:S01]  /*11360*/  LDGSTS.E [R10+0x51700], desc[UR60][R150.64], P4 ;  /* 0x51700000960a7fae */ /* 0x000fe2000a12187c */
[----:B---3--:R-:W-:-:S03]  /*11370*/  IMAD.WIDE R160, R154, 0x4, R214 ;  /* 0x000000049aa07825 */ /* 0x008fc600078e02d6 */
[----:B------:R2:W-:Y:S04]  /*11380*/  STL.64 [R1+0x3b8], R4 ;  /* 0x0003b80401007387 */ /* 0x0005e80000100a00 */
[----:B------:R1:W-:Y:S04]  /*11390*/  LDGSTS.E [R10+0x51b00], desc[UR60][R6.64], P4 ;  /* 0x51b00000060a7fae */ /* 0x0003e8000a12187c */
[----:B------:R2:W-:Y:S04]  /*113a0*/  LDGSTS.E [R10+0x51f00], desc[UR60][R4.64], P4 ;  /* 0x51f00000040a7fae */ /* 0x0005e8000a12187c */
[----:B------:R3:W-:Y:S01]  /*113b0*/  STL.64 [R1+0x1c8], R166 ;  /* 0x0001c8a601007387 */ /* 0x0007e20000100a00 */
[----:B-1----:R-:W-:-:S03]  /*113c0*/  IMAD.WIDE R6, R154, 0x4, R218 ;  /* 0x000000049a067825 */ /* 0x002fc600078e02da */
[----:B------:R3:W-:Y:S01]  /*113d0*/  STL.64 [R1+0x208], R164 ;  /* 0x000208a401007387 */ /* 0x0007e20000100a00 */
[----:B--2---:R-:W-:-:S03]  /*113e0*/  IMAD.WIDE R4, R154, 0x4, R220 ;  /* 0x000000049a047825 */ /* 0x004fc600078e02dc */
[----:B------:R3:W-:Y:S04]  /*113f0*/  STL.64 [R1+0x248], R162 ;  /* 0x000248a201007387 */ /* 0x0007e80000100a00 */
[----:B------:R3:W-:Y:S04]  /*11400*/  STL.64 [R1+0x288], R160 ;  /* 0x000288a001007387 */ /* 0x0007e80000100a00 */
[----:B------:R3:W-:Y:S04]  /*11410*/  STL.64 [R1+0x2c8], R8 ;  /* 0x0002c80801007387 */ /* 0x0007e80000100a00 */
[----:B------:R3:W-:Y:S04]  /*11420*/  STL.64 [R1+0x310], R6 ;  /* 0x0003100601007387 */ /* 0x0007e80000100a00 */
[----:B------:R3:W-:Y:S01]  /*11430*/  STL.64 [R1+0x378], R4 ;  /* 0x0003780401007387 */ /* 0x0007e20000100a00 */
[----:B------:R-:W-:-:S05]  /*11440*/  IMAD.WIDE R150, R154, 0x4, R206 ;  /* 0x000000049a967825 */ /* 0x000fca00078e02ce */
[----:B------:R3:W-:Y:S04]  /*11450*/  LDGSTS.E [R11+0x50380], desc[UR60][R150.64], P4 ;  /* 0x50380000960b7fae */ /* 0x0007e8000a12187c */
[----:B------:R3:W-:Y:S04]  /*11460*/  LDGSTS.E [R11+0x50780], desc[UR60][R166.64], P4 ;  /* 0x50780000a60b7fae */ /* 0x0007e8000a12187c */
[----:B------:R3:W-:Y:S04]  /*11470*/  LDGSTS.E [R11+0x50b80], desc[UR60][R164.64], P4 ;  /* 0x50b80000a40b7fae */ /* 0x0007e8000a12187c */
[----:B------:R3:W-:Y:S04]  /*11480*/  LDGSTS.E [R11+0x50f80], desc[UR60][R162.64], P4 ;  /* 0x50f80000a20b7fae */ /* 0x0007e8000a12187c */
[----:B------:R3:W-:Y:S04]  /*11490*/  LDGSTS.E [R11+0x51380], desc[UR60][R160.64], P4 ;  /* 0x51380000a00b7fae */ /* 0x0007e8000a12187c */
[----:B------:R3:W-:Y:S04]  /*114a0*/  LDGSTS.E [R11+0x51780], desc[UR60][R8.64], P4 ;  /* 0x51780000080b7fae */ /* 0x0007e8000a12187c */
[----:B------:R3:W-:Y:S04]  /*114b0*/  LDGSTS.E [R11+0x51b80], desc[UR60][R6.64], P4 ;  /* 0x51b80000060b7fae */ /* 0x0007e8000a12187c */
[----:B------:R3:W-:Y:S04]  /*114c0*/  LDGSTS.E [R11+0x51f80], desc[UR60][R4.64], P4 ;  /* 0x51f80000040b7fae */ /* 0x0007e8000a12187c */
[----:B------:R-:W0:Y:S01]  /*114d0*/  LDGDEPBAR ;  /* 0x00000000000079af */ /* 0x000e220000000000 */
[----:B------:R-:W-:Y:S05]  /*114e0*/  @!P0 BRA `(.L_x_0) ;  /* 0x000000a800808947 */ /* 0x000fea0003800000 */
[----:B------:R-:W2:Y:S04]  /*114f0*/  LDL.LU.64 R174, [R1] ;  /* 0x0000000001ae7983 */ /* 0x000ea80000300a00 */
[----:B------:R-:W4:Y:S04]  /*11500*/  LDL.LU.64 R178, [R1+0x8] ;  /* 0x0000080001b27983 */ /* 0x000f280000300a00 */
[----:B------:R-:W4:Y:S04]  /*11510*/  LDL.LU.64 R226, [R1+0x10] ;  /* 0x0000100001e27983 */ /* 0x000f280000300a00 */
[----:B------:R-:W4:Y:S04]  /*11520*/  LDL.LU.64 R182, [R1+0x18] ;  /* 0x0000180001b67983 */ /* 0x000f280000300a00 */
[----:B------:R-:W4:Y:S04]  /*11530*/  LDL.LU.64 R184, [R1+0x20] ;  /* 0x0000200001b87983 */ /* 0x000f280000300a00 */
[----:B------:R-:W4:Y:S04]  /*11540*/  LDL.LU.64 R186, [R1+0x28] ;  /* 0x0000280001ba7983 */ /* 0x000f280000300a00 */
[----:B------:R-:W4:Y:S04]  /*11550*/  LDL.LU.64 R188, [R1+0x30] ;  /* 0x0000300001bc7983 */ /* 0x000f280000300a00 */
[----:B------:R-:W4:Y:S01]  /*11560*/  LDL.LU.64 R238, [R1+0x38] ;  /* 0x0000380001ee7983 */ /* 0x000f220000300a00 */
[----:B---3--:R-:W-:Y:S01]  /*11570*/  IMAD.MOV.U32 R4, RZ, RZ, R148 ;  /* 0x000000ffff047224 */ /* 0x008fe200078e0094 */
[----:B------:R-:W-:Y:S01]  /*11580*/  MOV R6, R146 ;  /* 0x0000009200067202 */ /* 0x000fe20000000f00 */
[----:B------:R-:W-:Y:S01]  /*11590*/  IMAD.MOV.U32 R5, RZ, RZ, R149 ;  /* 0x000000ffff057224 */ /* 0x000fe200078e0095 */
[----:B------:R-:W3:Y:S01]  /*115a0*/  LDL.LU.64 R194, [R1+0x50] ;  /* 0x0000500001c27983 */ /* 0x000ee20000300a00 */
[----:B------:R-:W-:-:S02]  /*115b0*/  IMAD.MOV.U32 R7, RZ, RZ, R147 ;  /* 0x000000ffff077224 */ /* 0x000fc400078e0093 */
[----:B------:R-:W-:Y:S01]  /*115c0*/  IMAD.MOV.U32 R8, RZ, RZ, R144 ;  /* 0x000000ffff087224 */ /* 0x000fe200078e0090 */
[----:B------:R-:W3:Y:S01]  /*115d0*/  LDL.LU.64 R196, [R1+0x60] ;  /* 0x0000600001c47983 */ /* 0x000ee20000300a00 */
[----:B------:R-:W-:Y:S01]  /*115e0*/  IMAD.MOV.U32 R9, RZ, RZ, R145 ;  /* 0x000000ffff097224 */ /* 0x000fe200078e0091 */
[----:B------:R-:W-:Y:S01]  /*115f0*/  MOV R165, R236 ;  /* 0x000000ec00a57202 */ /* 0x000fe20000000f00 */
[----:B------:R-:W-:Y:S01]  /*11600*/  IMAD.MOV.U32 R10, RZ, RZ, R142 ;  /* 0x000000ffff0a7224 */ /* 0x000fe200078e008e */
[----:B------:R1:W-:Y:S01]  /*11610*/  STL.64 [R1+0x6b0], R152 ;  /* 0x0006b09801007387 */ /* 0x0003e20000100a00 */
[----:B------:R-:W-:Y:S02]  /*11620*/  IMAD.MOV.U32 R11, RZ, RZ, R143 ;  /* 0x000000ffff0b7224 */ /* 0x000fe400078e008f */
[----:B------:R-:W-:Y:S01]  /*11630*/  IMAD.MOV.U32 R155, RZ, RZ, R94 ;  /* 0x000000ffff9b7224 */ /* 0x000fe200078e005e */
[----:B-----5:R-:W-:Y:S01]  /*11640*/  STL.64 [R1+0x6a8], R156 ;  /* 0x0006a89c01007387 */ /* 0x020fe20000100a00 */
[----:B------:R-:W-:-:S02]  /*11650*/  IMAD.MOV.U32 R94, RZ, RZ, R95 ;  /* 0x000000ffff5e7224 */ /* 0x000fc400078e005f */
[----:B------:R-:W-:Y:S01]  /*11660*/  IMAD.MOV.U32 R147, RZ, RZ, R112 ;  /* 0x000000ffff937224 */ /* 0x000fe200078e0070 */
[----:B------:R1:W-:Y:S01]  /*11670*/  STL.64 [R1+0x6a0], R2 ;  /* 0x0006a00201007387 */ /* 0x0003e20000100a00 */
[----:B------:R-:W-:Y:S02]  /*11680*/  IMAD.MOV.U32 R95, RZ, RZ, R100 ;  /* 0x000000ffff5f7224 */ /* 0x000fe400078e0064 */
[----:B------:R-:W-:Y:S01]  /*11690*/  IMAD.MOV.U32 R112, RZ, RZ, R113 ;  /* 0x000000ffff707224 */ /* 0x000fe200078e0071 */
[----:B------:R-:W-:Y:S01]  /*116a0*/  STL.64 [R1+0x6b8], R4 ;  /* 0x0006b80401007387 */ /* 0x000fe20000100a00 */
[----:B------:R-:W-:Y:S02]  /*116b0*/  IMAD.MOV.U32 R100, RZ, RZ, R105 ;  /* 0x000000ffff647224 */ /* 0x000fe400078e0069 */
[----:B------:R-:W-:Y:S01]  /*116c0*/  IMAD.MOV.U32 R113, RZ, RZ, R118 ;  /* 0x000000ffff717224 */ /* 0x000fe200078e0076 */
[----:B------:R-:W-:Y:S01]  /*116d0*/  STL.64 [R1+0x6c0], R6 ;  /* 0x0006c00601007387 */ /* 0x000fe20000100a00 */
[----:B------:R-:W-:Y:S01]  /*116e0*/  IMAD.MOV.U32 R146, RZ, RZ, R102 ;  /* 0x000000ffff927224 */ /* 0x000fe200078e0066 */
[----:B------:R-:W-:Y:S01]  /*116f0*/  MOV R118, R139 ;  /* 0x0000008b00767202 */ /* 0x000fe20000000f00 */
[----:B------:R-:W-:Y:S01]  /*11700*/  IMAD.MOV.U32 R105, RZ, RZ, R103 ;  /* 0x000000ffff697224 */ /* 0x000fe200078e0067 */
[----:B------:R-:W-:Y:S01]  /*11710*/  STL.64 [R1+0x6c8], R8 ;  /* 0x0006c80801007387 */ /* 0x000fe20000100a00 */
[----:B------:R-:W-:Y:S01]  /*11720*/  IMAD.MOV.U32 R103, RZ, RZ, R140 ;  /* 0x000000ffff677224 */ /* 0x000fe200078e008c */
[----:B------:R-:W-:Y:S01]  /*11730*/  MOV R140, R225 ;  /* 0x000000e1008c7202 */ /* 0x000fe20000000f00 */
[----:B------:R-:W-:Y:S01]  /*11740*/  IMAD.MOV.U32 R102, RZ, RZ, R108 ;  /* 0x000000ffff667224 */ /* 0x000fe200078e006c */
[----:B------:R3:W-:Y:S01]  /*11750*/  STL.64 [R1+0x6d0], R10 ;  /* 0x0006d00a01007387 */ /* 0x0007e20000100a00 */
[----:B------:R-:W-:Y:S01]  /*11760*/  IMAD.MOV.U32 R139, RZ, RZ, R224 ;  /* 0x000000ffff8b7224 */ /* 0x000fe200078e00e0 */
[----:B------:R-:W-:Y:S01]  /*11770*/  MOV R108, R109 ;  /* 0x0000006d006c7202 */ /* 0x000fe20000000f00 */
[----:B------:R-:W-:Y:S01]  /*11780*/  IMAD.MOV.U32 R109, RZ, RZ, R114 ;  /* 0x000000ffff6d7224 */ /* 0x000fe200078e0072 */
[----:B------:R-:W-:Y:S01]  /*11790*/  STL.64 [R1+0x6d8], R12 ;  /* 0x0006d80c01007387 */ /* 0x000fe20000100a00 */
[----:B------:R-:W-:Y:S01]  /*117a0*/  IMAD.MOV.U32 R145, RZ, RZ, R98 ;  /* 0x000000ffff917224 */ /* 0x000fe200078e0062 */
[----:B------:R-:W-:Y:S01]  /*117b0*/  MOV R98, R99 ;  /* 0x0000006300627202 */ /* 0x000fe20000000f00 */
[----:B------:R-:W-:Y:S01]  /*117c0*/  IMAD.MOV.U32 R114, RZ, RZ, R119 ;  /* 0x000000ffff727224 */ /* 0x000fe200078e0077 */
[----:B------:R-:W-:Y:S01]  /*117d0*/  STL.64 [R1+0x6e0], R14 ;  /* 0x0006e00e01007387 */ /* 0x000fe20000100a00 */
[----:B------:R-:W-:-:S02]  /*117e0*/  IMAD.MOV.U32 R119, RZ, RZ, R117 ;  /* 0x000000ffff777224 */ /* 0x000fc400078e0075 */
[----:B------:R-:W-:Y:S01]  /*117f0*/  IMAD.MOV.U32 R99, RZ, RZ, R104 ;  /* 0x000000ffff637224 */ /* 0x000fe200078e0068 */
[----:B------:R3:W-:Y:S01]  /*11800*/  STL.64 [R1+0x6e8], R16 ;  /* 0x0006e81001007387 */ /* 0x0007e20000100a00 */
[----:B------:R-:W-:Y:S02]  /*11810*/  IMAD.MOV.U32 R117, RZ, RZ, R138 ;  /* 0x000000ffff757224 */ /* 0x000fe400078e008a */
[----:B------:R-:W-:Y:S01]  /*11820*/  IMAD.MOV.U32 R104, RZ, RZ, R141 ;  /* 0x000000ffff687224 */ /* 0x000fe200078e008d */
[----:B------:R3:W-:Y:S01]  /*11830*/  STL.64 [R1+0x6f0], R18 ;  /* 0x0006f01201007387 */ /* 0x0007e20000100a00 */
[----:B------:R-:W-:Y:S02]  /*11840*/  IMAD.MOV.U32 R138, RZ, RZ, R223 ;  /* 0x000000ffff8a7224 */ /* 0x000fe400078e00df */
[----:B------:R-:W-:Y:S01]  /*11850*/  IMAD.MOV.U32 R141, RZ, RZ, R228 ;  /* 0x000000ffff8d7224 */ /* 0x000fe200078e00e4 */
[----:B------:R3:W-:Y:S01]  /*11860*/  STL.64 [R1+0x6f8], R20 ;  /* 0x0006f81401007387 */ /* 0x0007e20000100a00 */
[----:B------:R-:W-:-:S02]  /*11870*/  IMAD.MOV.U32 R142, RZ, RZ, R229 ;  /* 0x000000ffff8e7224 */ /* 0x000fc400078e00e5 */
[----:B------:R-:W-:Y:S01]  /*11880*/  IMAD.MOV.U32 R143, RZ, RZ, R230 ;  /* 0x000000ffff8f7224 */ /* 0x000fe200078e00e6 */
[----:B------:R-:W-:Y:S01]  /*11890*/  STL.64 [R1+0x700], R22 ;  /* 0x0007001601007387 */ /* 0x000fe20000100a00 */
[----:B------:R-:W-:Y:S02]  /*118a0*/  IMAD.MOV.U32 R144, RZ, RZ, R231 ;  /* 0x000000ffff907224 */ /* 0x000fe400078e00e7 */
[----:B------:R-:W-:Y:S01]  /*118b0*/  IMAD.MOV.U32 R161, RZ, RZ, R232 ;  /* 0x000000ffffa17224 */ /* 0x000fe200078e00e8 */
[----:B------:R-:W-:Y:S01]  /*118c0*/  STL.64 [R1+0x708], R88 ;  /* 0x0007085801007387 */ /* 0x000fe20000100a00 */
[----:B------:R-:W-:Y:S02]  /*118d0*/  IMAD.MOV.U32 R160, RZ, RZ, R233 ;  /* 0x000000ffffa07224 */ /* 0x000fe400078e00e9 */
[----:B------:R-:W-:Y:S01]  /*118e0*/  IMAD.MOV.U32 R163, RZ, RZ, R234 ;  /* 0x000000ffffa37224 */ /* 0x000fe200078e00ea */
[----:B------:R-:W3:Y:S01]  /*118f0*/  LDL.LU.64 R198, [R1+0x70] ;  /* 0x0000700001c67983 */ /* 0x000ee20000300a00 */
[----:B------:R-:W-:-:S02]  /*11900*/  IMAD.MOV.U32 R164, RZ, RZ, R237 ;  /* 0x000000ffffa47224 */ /* 0x000fc400078e00ed */
[----:B------:R-:W-:Y:S02]  /*11910*/  IMAD.MOV.U32 R162, RZ, RZ, R235 ;  /* 0x000000ffffa27224 */ /* 0x000fe400078e00eb */
[----:B------:R-:W-:Y:S01]  /*11920*/  IMAD.MOV.U32 R191, RZ, RZ, R242 ;  /* 0x000000ffffbf7224 */ /* 0x000fe200078e00f2 */
[----:B------:R-:W-:Y:S01]  /*11930*/  MOV R190, R243 ;  /* 0x000000f300be7202 */ /* 0x000fe20000000f00 */
[----:B------:R-:W-:Y:S02]  /*11940*/  IMAD.MOV.U32 R167, RZ, RZ, R246 ;  /* 0x000000ffffa77224 */ /* 0x000fe400078e00f6 */
[----:B------:R-:W-:Y:S02]  /*11950*/  IMAD.MOV.U32 R166, RZ, RZ, R247 ;  /* 0x000000ffffa67224 */ /* 0x000fe400078e00f7 */
[----:B------:R-:W-:Y:S02]  /*11960*/  IMAD.MOV.U32 R169, RZ, RZ, R248 ;  /* 0x000000ffffa97224 */ /* 0x000fe400078e00f8 */
[----:B------:R-:W-:-:S02]  /*11970*/  IMAD.MOV.U32 R168, RZ, RZ, R249 ;  /* 0x000000ffffa87224 */ /* 0x000fc400078e00f9 */
[----:B------:R-:W-:Y:S02]  /*11980*/  IMAD.MOV.U32 R171, RZ, RZ, R250 ;  /* 0x000000ffffab7224 */ /* 0x000fe400078e00fa */
[----:B------:R-:W-:Y:S02]  /*11990*/  IMAD.MOV.U32 R170, RZ, RZ, R251 ;  /* 0x000000ffffaa7224 */ /* 0x000fe400078e00fb */
[----:B------:R-:W-:Y:S02]  /*119a0*/  IMAD.MOV.U32 R148, RZ, RZ, R116 ;  /* 0x000000ffff947224 */ /* 0x000fe400078e0074 */
[----:B------:R-:W-:Y:S02]  /*119b0*/  IMAD.MOV.U32 R116, RZ, RZ, R122 ;  /* 0x000000ffff747224 */ /* 0x000fe400078e007a */
[----:B------:R-:W-:Y:S01]  /*119c0*/  IMAD.MOV.U32 R122, RZ, RZ, R123 ;  /* 0x000000ffff7a7224 */ /* 0x000fe200078e007b */
[----:B------:R-:W-:Y:S01]  /*119d0*/  UMOV UR4, 0x2 ;  /* 0x0000000200047882 */ /* 0x000fe20000000000 */
[----:B------:R-:W-:-:S02]  /*119e0*/  IMAD.MOV.U32 R149, RZ, RZ, R126 ;  /* 0x000000ffff957224 */ /* 0x000fc400078e007e */
[----:B------:R-:W-:Y:S02]  /*119f0*/  IMAD.MOV.U32 R126, RZ, RZ, R127 ;  /* 0x000000ffff7e7224 */ /* 0x000fe400078e007f */
[----:B------:R-:W-:Y:S02]  /*11a00*/  IMAD.MOV.U32 R127, RZ, RZ, R128 ;  /* 0x000000ffff7f7224 */ /* 0x000fe400078e0080 */
[----:B------:R-:W-:Y:S02]  /*11a10*/  IMAD.MOV.U32 R128, RZ, RZ, R129 ;  /* 0x000000ffff807224 */ /* 0x000fe400078e0081 */
[----:B------:R-:W-:Y:S02]  /*11a20*/  IMAD.MOV.U32 R129, RZ, RZ, R130 ;  /* 0x000000ffff817224 */ /* 0x000fe400078e0082 */
[----:B------:R-:W-:Y:S01]  /*11a30*/  IMAD.MOV.U32 R130, RZ, RZ, R131 ;  /* 0x000000ffff827224 */ /* 0x000fe200078e0083 */
[----:B------:R-:W-:Y:S01]  /*11a40*/  MOV R131, R132 ;  /* 0x0000008400837202 */ /* 0x000fe20000000f00 */
[----:B------:R-:W-:-:S02]  /*11a50*/  IMAD.MOV.U32 R132, RZ, RZ, R133 ;  /* 0x000000ffff847224 */ /* 0x000fc400078e0085 */
[----:B------:R-:W-:Y:S02]  /*11a60*/  IMAD.MOV.U32 R133, RZ, RZ, R134 ;  /* 0x000000ffff857224 */ /* 0x000fe400078e0086 */
[----:B------:R-:W-:Y:S02]  /*11a70*/  IMAD.MOV.U32 R134, RZ, RZ, R135 ;  /* 0x000000ffff867224 */ /* 0x000fe400078e0087 */
[----:B------:R-:W-:Y:S01]  /*11a80*/  IMAD.MOV.U32 R135, RZ, RZ, R136 ;  /* 0x000000ffff877224 */ /* 0x000fe200078e0088 */
[----:B------:R-:W-:Y:S01]  /*11a90*/  CS2R R56, SRZ ;  /* 0x0000000000387805 */ /* 0x000fe2000001ff00 */
[----:B------:R-:W-:Y:S01]  /*11aa0*/  IMAD.MOV.U32 R136, RZ, RZ, R137 ;  /* 0x000000ffff887224 */ /* 0x000fe200078e0089 */
[----:B------:R-:W-:Y:S01]  /*11ab0*/  CS2R R58, SRZ ;  /* 0x00000000003a7805 */ /* 0x000fe2000001ff00 */
[----:B------:R-:W-:Y:S01]  /*11ac0*/  IMAD.MOV.U32 R137, RZ, RZ, R222 ;  /* 0x000000ffff897224 */ /* 0x000fe200078e00de */
[----:B--2---:R-:W-:Y:S01]  /*11ad0*/  MOV R172, R175 ;  /* 0x000000af00ac7202 */ /* 0x004fe20000000f00 */
[----:B------:R-:W-:-:S02]  /*11ae0*/  IMAD.MOV.U32 R173, RZ, RZ, R174 ;  /* 0x000000ffffad7224 */ /* 0x000fc400078e00ae */
[----:B----4-:R-:W-:Y:S02]  /*11af0*/  IMAD.MOV.U32 R177, RZ, RZ, R178 ;  /* 0x000000ffffb17224 */ /* 0x010fe400078e00b2 */
[----:B------:R-:W-:Y:S02]  /*11b00*/  IMAD.MOV.U32 R176, RZ, RZ, R179 ;  /* 0x000000ffffb07224 */ /* 0x000fe400078e00b3 */
[----:B------:R-:W-:Y:S02]  /*11b10*/  IMAD.MOV.U32 R179, RZ, RZ, R226 ;  /* 0x000000ffffb37224 */ /* 0x000fe400078e00e2 */
[----:B------:R-:W-:Y:S02]  /*11b20*/  IMAD.MOV.U32 R178, RZ, RZ, R227 ;  /* 0x000000ffffb27224 */ /* 0x000fe400078e00e3 */
[----:B------:R-:W2:Y:S01]  /*11b30*/  LDL.LU.64 R226, [R1+0x78] ;  /* 0x0000780001e27983 */ /* 0x000ea20000300a00 */
[----:B------:R-:W-:Y:S02]  /*11b40*/  IMAD.MOV.U32 R181, RZ, RZ, R182 ;  /* 0x000000ffffb57224 */ /* 0x000fe400078e00b6 */
[----:B------:R-:W-:Y:S01]  /*11b50*/  IMAD.MOV.U32 R180, RZ, RZ, R183 ;  /* 0x000000ffffb47224 */ /* 0x000fe200078e00b7 */
[----:B------:R-:W4:Y:S01]  /*11b60*/  LDL.LU.64 R204, [R1+0x80] ;  /* 0x0000800001cc7983 */ /* 0x000f220000300a00 */
[----:B------:R-:W-:Y:S01]  /*11b70*/  MOV R183, R184 ;  /* 0x000000b800b77202 */ /* 0x000fe20000000f00 */
[----:B------:R-:W-:-:S02]  /*11b80*/  IMAD.MOV.U32 R182, RZ, RZ, R185 ;  /* 0x000000ffffb67224 */ /* 0x000fc400078e00b9 */
[----:B------:R-:W4:Y:S01]  /*11b90*/  LDL.LU.64 R206, [R1+0x88] ;  /* 0x0000880001ce7983 */ /* 0x000f220000300a00 */
[----:B------:R-:W-:Y:S02]  /*11ba0*/  IMAD.MOV.U32 R185, RZ, RZ, R186 ;  /* 0x000000ffffb97224 */ /* 0x000fe400078e00ba */
[----:B------:R-:W-:Y:S01]  /*11bb0*/  IMAD.MOV.U32 R184, RZ, RZ, R187 ;  /* 0x000000ffffb87224 */ /* 0x000fe200078e00bb */
[----:B------:R-:W4:Y:S01]  /*11bc0*/  LDL.LU.64 R208, [R1+0x90] ;  /* 0x0000900001d07983 */ /* 0x000f220000300a00 */
[----:B------:R-:W-:Y:S02]  /*11bd0*/  IMAD.MOV.U32 R187, RZ, RZ, R188 ;  /* 0x000000ffffbb7224 */ /* 0x000fe400078e00bc */
[----:B------:R-:W-:Y:S01]  /*11be0*/  IMAD.MOV.U32 R186, RZ, RZ, R189 ;  /* 0x000000ffffba7224 */ /* 0x000fe200078e00bd */
[----:B------:R-:W4:Y:S01]  /*11bf0*/  LDL.LU.64 R210, [R1+0x98] ;  /* 0x0000980001d27983 */ /* 0x000f220000300a00 */
[----:B------:R-:W-:Y:S02]  /*11c00*/  IMAD.MOV.U32 R189, RZ, RZ, R238 ;  /* 0x000000ffffbd7224 */ /* 0x000fe400078e00ee */
[----:B------:R-:W-:Y:S01]  /*11c10*/  IMAD.MOV.U32 R188, RZ, RZ, R239 ;  /* 0x000000ffffbc7224 */ /* 0x000fe200078e00ef */
[----:B------:R-:W4:Y:S04]  /*11c20*/  LDL.LU.64 R212, [R1+0xa0] ;  /* 0x0000a00001d47983 */ /* 0x000f280000300a00 */
[----:B------:R-:W4:Y:S04]  /*11c30*/  LDL.LU.64 R238, [R1+0xa8] ;  /* 0x0000a80001ee7983 */ /* 0x000f280000300a00 */
[----:B------:R-:W4:Y:S04]  /*11c40*/  LDL.LU.64 R216, [R1+0xb0] ;  /* 0x0000b00001d87983 */ /* 0x000f280000300a00 */
[----:B------:R-:W4:Y:S04]  /*11c50*/  LDL.LU.64 R218, [R1+0xb8] ;  /* 0x0000b80001da7983 */ /* 0x000f280000300a00 */
[----:B------:R-:W4:Y:S04]  /*11c60*/  LDL.LU.64 R220, [R1+0xc0] ;  /* 0x0000c00001dc7983 */ /* 0x000f280000300a00 */
[----:B-1----:R-:W4:Y:S01]  /*11c70*/  LDL.LU.64 R152, [R1+0xc8] ;  /* 0x0000c80001987983 */ /* 0x002f220000300a00 */
[----:B--2---:R-:W-:Y:S01]  /*11c80*/  MOV R201, R226 ;  /* 0x000000e200c97202 */ /* 0x004fe20000000f00 */
[----:B------:R-:W-:-:S02]  /*11c90*/  IMAD.MOV.U32 R200, RZ, RZ, R227 ;  /* 0x000000ffffc87224 */ /* 0x000fc400078e00e3 */
[----:B------:R-:W2:Y:S04]  /*11ca0*/  LDL.LU.64 R226, [R1+0xd0] ;  /* 0x0000d00001e27983 */ /* 0x000ea80000300a00 */
[----:B------:R-:W2:Y:S04]  /*11cb0*/  LDL.LU.64 R2, [R1+0xd8] ;  /* 0x0000d80001027983 */ /* 0x000ea80000300a00 */
[----:B---3--:R-:W3:Y:S04]  /*11cc0*/  LDL.LU.64 R10, [R1+0xe0] ;  /* 0x0000e000010a7983 */ /* 0x008ee80000300a00 */
[----:B------:R-:W3:Y:S04]  /*11cd0*/  LDL.LU.64 R8, [R1+0x120] ;  /* 0x0001200001087983 */ /* 0x000ee80000300a00 */
[----:B------:R-:W3:Y:S01]  /*11ce0*/  LDL.LU.64 R6, [R1+0x128] ;  /* 0x0001280001067983 */ /* 0x000ee20000300a00 */
[----:B----4-:R-:W-:-:S02]  /*11cf0*/  IMAD.MOV.U32 R203, RZ, RZ, R204 ;  /* 0x000000ffffcb7224 */ /* 0x010fc400078e00cc */
[----:B------:R-:W-:Y:S01]  /*11d00*/  IMAD.MOV.U32 R202, RZ, RZ, R205 ;  /* 0x000000ffffca7224 */ /* 0x000fe200078e00cd */
[----:B------:R-:W4:Y:S01]  /*11d10*/  LDL.LU.64 R16, [R1+0x140] ;  /* 0x0001400001107983 */ /* 0x000f220000300a00 */
[----:B------:R-:W-:Y:S02]  /*11d20*/  IMAD.MOV.U32 R205, RZ, RZ, R206 ;  /* 0x000000ffffcd7224 */ /* 0x000fe400078e00ce */
[----:B------:R-:W-:Y:S02]  /*11d30*/  IMAD.MOV.U32 R204, RZ, RZ, R207 ;  /* 0x000000ffffcc7224 */ /* 0x000fe400078e00cf */
[----:B------:R-:W-:Y:S01]  /*11d40*/  IMAD.MOV.U32 R207, RZ, RZ, R208 ;  /* 0x000000ffffcf7224 */ /* 0x000fe200078e00d0 */
[----:B------:R-:W-:Y:S01]  /*11d50*/  MOV R208, R211 ;  /* 0x000000d300d07202 */ /* 0x000fe20000000f00 */
[----:B------:R-:W-:Y:S02]  /*11d60*/  IMAD.MOV.U32 R206, RZ, RZ, R209 ;  /* 0x000000ffffce7224 */ /* 0x000fe400078e00d1 */
[----:B------:R-:W-:-:S02]  /*11d70*/  IMAD.MOV.U32 R209, RZ, RZ, R210 ;  /* 0x000000ffffd17224 */ /* 0x000fc400078e00d2 */
[----:B------:R-:W-:Y:S02]  /*11d80*/  IMAD.MOV.U32 R211, RZ, RZ, R212 ;  /* 0x000000ffffd37224 */ /* 0x000fe400078e00d4 */
[----:B------:R-:W-:Y:S02]  /*11d90*/  IMAD.MOV.U32 R210, RZ, RZ, R213 ;  /* 0x000000ffffd27224 */ /* 0x000fe400078e00d5 */
[----:B------:R-:W-:Y:S02]  /*11da0*/  IMAD.MOV.U32 R213, RZ, RZ, R238 ;  /* 0x000000ffffd57224 */ /* 0x000fe400078e00ee */
[----:B------:R-:W-:Y:S02]  /*11db0*/  IMAD.MOV.U32 R212, RZ, RZ, R239 ;  /* 0x000000ffffd47224 */ /* 0x000fe400078e00ef */
[----:B------:R-:W4:Y:S04]  /*11dc0*/  LDL.LU.64 R238, [R1+0x180] ;  /* 0x0001800001ee7983 */ /* 0x000f280000300a00 */
[----:B------:R-:W4:Y:S04]  /*11dd0*/  LDL.LU.64 R14, [R1+0x190] ;  /* 0x00019000010e7983 */ /* 0x000f280000300a00 */
[----:B------:R-:W4:Y:S04]  /*11de0*/  LDL.LU.64 R12, [R1+0x158] ;  /* 0x00015800010c7983 */ /* 0x000f280000300a00 */
[----:B------:R-:W4:Y:S04]  /*11df0*/  LDL.LU.64 R4, [R1+0x160] ;  /* 0x0001600001047983 */ /* 0x000f280000300a00 */
[----:B------:R-:W4:Y:S01]  /*11e00*/  LDL.LU.64 R156, [R1+0x168] ;  /* 0x00016800019c7983 */ /* 0x000f220000300a00 */
[----:B------:R-:W-:-:S02]  /*11e10*/  IMAD.MOV.U32 R215, RZ, RZ, R216 ;  /* 0x000000ffffd77224 */ /* 0x000fc400078e00d8 */
[----:B------:R-:W-:Y:S02]  /*11e20*/  IMAD.MOV.U32 R214, RZ, RZ, R217 ;  /* 0x000000ffffd67224 */ /* 0x000fe400078e00d9 */
[----:B------:R-:W-:Y:S02]  /*11e30*/  IMAD.MOV.U32 R217, RZ, RZ, R218 ;  /* 0x000000ffffd97224 */ /* 0x000fe400078e00da */
[----:B------:R-:W-:Y:S01]  /*11e40*/  IMAD.MOV.U32 R216, RZ, RZ, R219 ;  /* 0x000000ffffd87224 */ /* 0x000fe200078e00db */
[----:B------:R-:W-:Y:S01]  /*11e50*/  MOV R219, R220 ;  /* 0x000000dc00db7202 */ /* 0x000fe20000000f00 */
[----:B------:R-:W-:Y:S02]  /*11e60*/  IMAD.MOV.U32 R218, RZ, RZ, R221 ;  /* 0x000000ffffda7224 */ /* 0x000fe400078e00dd */
[----:B------:R-:W-:Y:S02]  /*11e70*/  IMAD.MOV.U32 R221, RZ, RZ, R152 ;  /* 0x000000ffffdd7224 */ /* 0x000fe400078e0098 */
[----:B------:R-:W-:-:S02]  /*11e80*/  IMAD.MOV.U32 R220, RZ, RZ, R153 ;  /* 0x000000ffffdc7224 */ /* 0x000fc400078e0099 */
[----:B------:R-:W4:Y:S01]  /*11e90*/  LDL.LU.64 R152, [R1+0x170] ;  /* 0x0001700001987983 */ /* 0x000f220000300a00 */
[----:B--2---:R-:W-:Y:S02]  /*11ea0*/  IMAD.MOV.U32 R224, RZ, RZ, R226 ;  /* 0x000000ffffe07224 */ /* 0x004fe400078e00e2 */
[----:B------:R-:W-:Y:S02]  /*11eb0*/  IMAD.MOV.U32 R226, RZ, RZ, R2 ;  /* 0x000000ffffe27224 */ /* 0x000fe400078e0002 */
[----:B------:R-:W-:Y:S02]  /*11ec0*/  IMAD.MOV.U32 R225, RZ, RZ, R3 ;  /* 0x000000ffffe17224 */ /* 0x000fe400078e0003 */
[----:B------:R-:W2:Y:S01]  /*11ed0*/  LDL.LU.64 R2, [R1+0x130] ;  /* 0x0001300001027983 */ /* 0x000ea20000300a00 */
[----:B------:R-:W-:Y:S01]  /*11ee0*/  IMAD.MOV.U32 R223, RZ, RZ, R227 ;  /* 0x000000ffffdf7224 */ /* 0x000fe200078e00e3 */
[----:B---3--:R-:W-:Y:S01]  /*11ef0*/  MOV R227, R11 ;  /* 0x0000000b00e37202 */ /* 0x008fe20000000f00 */
[----:B------:R-:W-:-:S02]  /*11f00*/  IMAD.MOV.U32 R228, RZ, RZ, R10 ;  /* 0x000000ffffe47224 */ /* 0x000fc400078e000a */
[----:B------:R-:W3:Y:S01]  /*11f10*/  LDL.LU.64 R10, [R1+0x138] ;  /* 0x00013800010a7983 */ /* 0x000ee20000300a00 */
[----:B------:R-:W-:Y:S02]  /*11f20*/  IMAD.MOV.U32 R230, RZ, RZ, R8 ;  /* 0x000000ffffe67224 */ /* 0x000fe400078e0008 */
[----:B------:R-:W-:Y:S02]  /*11f30*/  IMAD.MOV.U32 R229, RZ, RZ, R9 ;  /* 0x000000ffffe57224 */ /* 0x000fe400078e0009 */
[----:B------:R-:W3:Y:S01]  /*11f40*/  LDL.LU.64 R8, [R1+0x148] ;  /* 0x0001480001087983 */ /* 0x000ee20000300a00 */
[----:B------:R-:W-:Y:S02]  /*11f50*/  IMAD.MOV.U32 R232, RZ, RZ, R6 ;  /* 0x000000ffffe87224 */ /* 0x000fe400078e0006 */
[----:B------:R-:W-:Y:S02]  /*11f60*/  IMAD.MOV.U32 R231, RZ, RZ, R7 ;  /* 0x000000ffffe77224 */ /* 0x000fe400078e0007 */
[----:B------:R-:W3:Y:S04]  /*11f70*/  LDL.LU.64 R6, [R1+0x150] ;  /* 0x0001500001067983 */ /* 0x000ee80000300a00 */
[----:B------:R-:W3:Y:S01]  /*11f80*/  LDL.LU.64 R18, [R1+0x100] ;  /* 0x0001000001127983 */ /* 0x000ee20000300a00 */
[----:B----4-:R-:W-:-:S02]  /*11f90*/  IMAD.MOV.U32 R234, RZ, RZ, R16 ;  /* 0x000000ffffea7224 */ /* 0x010fc400078e0010 */
[----:B------:R-:W-:Y:S02]  /*11fa0*/  IMAD.MOV.U32 R233, RZ, RZ, R17 ;  /* 0x000000ffffe97224 */ /* 0x000fe400078e0011 */
[----:B------:R-:W4:Y:S01]  /*11fb0*/  LDL.LU.64 R16, [R1+0x108] ;  /* 0x0001080001107983 */ /* 0x000f220000300a00 */
[----:B------:R-:W-:Y:S01]  /*11fc0*/  IMAD.MOV.U32 R236, RZ, RZ, R238 ;  /* 0x000000ffffec7224 */ /* 0x000fe200078e00ee */
[----:B------:R-:W-:Y:S01]  /*11fd0*/  MOV R238, R14 ;  /* 0x0000000e00ee7202 */ /* 0x000fe20000000f00 */
[----:B------:R-:W-:Y:S02]  /*11fe0*/  IMAD.MOV.U32 R237, RZ, RZ, R15 ;  /* 0x000000ffffed7224 */ /* 0x000fe400078e000f */
[----:B------:R-:W4:Y:S01]  /*11ff0*/  LDL.LU.64 R14, [R1+0x110] ;  /* 0x00011000010e7983 */ /* 0x000f220000300a00 */
[----:B------:R-:W-:Y:S02]  /*12000*/  IMAD.MOV.U32 R175, RZ, RZ, R240 ;  /* 0x000000ffffaf7224 */ /* 0x000fe400078e00f0 */
[----:B------:R-:W-:-:S02]  /*12010*/  IMAD.MOV.U32 R235, RZ, RZ, R239 ;  /* 0x000000ffffeb7224 */ /* 0x000fc400078e00ef */
[----:B------:R-:W-:Y:S02]  /*12020*/  IMAD.MOV.U32 R240, RZ, RZ, R12 ;  /* 0x000000fffff07224 */ /* 0x000fe400078e000c */
[----:B------:R-:W-:Y:S02]  /*12030*/  IMAD.MOV.U32 R239, RZ, RZ, R13 ;  /* 0x000000ffffef7224 */ /* 0x000fe400078e000d */
[----:B------:R-:W4:Y:S01]  /*12040*/  LDL.LU.64 R12, [R1+0x118] ;  /* 0x00011800010c7983 */ /* 0x000f220000300a00 */
[----:B------:R-:W-:Y:S02]  /*12050*/  IMAD.MOV.U32 R174, RZ, RZ, R241 ;  /* 0x000000ffffae7224 */ /* 0x000fe400078e00f1 */
[----:B------:R-:W-:Y:S02]  /*12060*/  IMAD.MOV.U32 R242, RZ, RZ, R4 ;  /* 0x000000fffff27224 */ /* 0x000fe400078e0004 */
[----:B------:R-:W-:Y:S02]  /*12070*/  IMAD.MOV.U32 R241, RZ, RZ, R5 ;  /* 0x000000fffff17224 */ /* 0x000fe400078e0005 */
[----:B------:R-:W4:Y:S01]  /*12080*/  LDL.LU.64 R4, [R1+0xe8] ;  /* 0x0000e80001047983 */ /* 0x000f220000300a00 */
[----:B------:R-:W-:-:S02]  /*12090*/  IMAD.MOV.U32 R192, RZ, RZ, R195 ;  /* 0x000000ffffc07224 */ /* 0x000fc400078e00c3 */
[----:B------:R-:W-:Y:S02]  /*120a0*/  IMAD.MOV.U32 R195, RZ, RZ, R196 ;  /* 0x000000ffffc37224 */ /* 0x000fe400078e00c4 */
[----:B------:R-:W-:Y:S02]  /*120b0*/  IMAD.MOV.U32 R196, RZ, RZ, R199 ;  /* 0x000000ffffc47224 */ /* 0x000fe400078e00c7 */
[----:B------:R-:W-:Y:S02]  /*120c0*/  IMAD.MOV.U32 R199, RZ, RZ, R244 ;  /* 0x000000ffffc77224 */ /* 0x000fe400078e00f4 */
[----:B------:R-:W-:Y:S02]  /*120d0*/  IMAD.MOV.U32 R244, RZ, RZ, R156 ;  /* 0x000000fffff47224 */ /* 0x000fe400078e009c */
[----:B------:R-:W-:Y:S02]  /*120e0*/  IMAD.MOV.U32 R243, RZ, RZ, R157 ;  /* 0x000000fffff37224 */ /* 0x000fe400078e009d */
[----:B------:R-:W4:Y:S01]  /*120f0*/  LDL.LU.64 R156, [R1+0xf0] ;  /* 0x0000f000019c7983 */ /* 0x000f220000300a00 */
[----:B------:R-:W-:-:S02]  /*12100*/  IMAD.MOV.U32 R193, RZ, RZ, R194 ;  /* 0x000000ffffc17224 */ /* 0x000fc400078e00c2 */
[----:B------:R-:W-:Y:S02]  /*12110*/  IMAD.MOV.U32 R194, RZ, RZ, R197 ;  /* 0x000000ffffc27224 */ /* 0x000fe400078e00c5 */
[----:B------:R-:W-:Y:S02]  /*12120*/  IMAD.MOV.U32 R197, RZ, RZ, R198 ;  /* 0x000000ffffc57224 */ /* 0x000fe400078e00c6 */
[----:B------:R-:W-:Y:S01]  /*12130*/  IMAD.MOV.U32 R198, RZ, RZ, R245 ;  /* 0x000000ffffc67224 */ /* 0x000fe200078e00f5 */
[----:B------:R-:W-:Y:S01]  /*12140*/  MOV R245, R153 ;  /* 0x0000009900f57202 */ /* 0x000fe20000000f00 */
[----:B------:R-:W-:Y:S02]  /*12150*/  IMAD.MOV.U32 R246, RZ, RZ, R152 ;  /* 0x000000fffff67224 */ /* 0x000fe400078e0098 */
[----:B------:R-:W4:Y:S01]  /*12160*/  LDL.LU.64 R152, [R1+0xf8] ;  /* 0x0000f80001987983 */ /* 0x000f220000300a00 */
[----:B--2---:R-:W-:Y:S02]  /*12170*/  IMAD.MOV.U32 R248, RZ, RZ, R2 ;  /* 0x000000fffff87224 */ /* 0x004fe400078e0002 */
[----:B------:R-:W-:-:S02]  /*12180*/  IMAD.MOV.U32 R247, RZ, RZ, R3 ;  /* 0x000000fffff77224 */ /* 0x000fc400078e0003 */
[----:B------:R-:W2:Y:S01]  /*12190*/  LDL.LU.64 R2, [R1+0x68] ;  /* 0x0000680001027983 */ /* 0x000ea20000300a00 */
[----:B---3--:R-:W-:Y:S02]  /*121a0*/  IMAD.MOV.U32 R250, RZ, RZ, R10 ;  /* 0x000000fffffa7224 */ /* 0x008fe400078e000a */
[----:B------:R-:W-:Y:S02]  /*121b0*/  IMAD.MOV.U32 R249, RZ, RZ, R11 ;  /* 0x000000fffff97224 */ /* 0x000fe400078e000b */
[----:B------:R-:W3:Y:S01]  /*121c0*/  LDL.LU.64 R10, [R1+0x4f8] ;  /* 0x0004f800010a7983 */ /* 0x000ee20000300a00 */
[----:B------:R-:W-:Y:S02]  /*121d0*/  IMAD.MOV.U32 R252, RZ, RZ, R8 ;  /* 0x000000fffffc7224 */ /* 0x000fe400078e0008 */
[----:B------:R-:W-:Y:S02]  /*121e0*/  IMAD.MOV.U32 R251, RZ, RZ, R9 ;  /* 0x000000fffffb7224 */ /* 0x000fe400078e0009 */
[----:B------:R-:W3:Y:S01]  /*121f0*/  LDL.LU.64 R8, [R1+0x4f0] ;  /* 0x0004f00001087983 */ /* 0x000ee20000300a00 */
[----:B------:R-:W-:-:S03]  /*12200*/  IMAD.MOV.U32 R20, RZ, RZ, R7 ;  /* 0x000000ffff147224 */ /* 0x000fc600078e0007 */
[----:B------:R1:W-:Y:S04]  /*12210*/  STL [R1+0x4], R6 ;  /* 0x0000040601007387 */ /* 0x0003e80000100800 */
[----:B-1----:R-:W3:Y:S04]  /*12220*/  LDL.LU.64 R6, [R1+0x4e8] ;  /* 0x0004e80001067983 */ /* 0x002ee80000300a00 */
[----:B------:R1:W-:Y:S04]  /*12230*/  STL [R1], R20 ;  /* 0x0000001401007387 */ /* 0x0003e80000100800 */
[----:B------:R1:W-:Y:S02]  /*12240*/  STL [R1+0xc], R18 ;  /* 0x00000c1201007387 */ /* 0x0003e40000100800 */
[----:B-1----:R-:W-:-:S02]  /*12250*/  IMAD.MOV.U32 R20, RZ, RZ, R19 ;  /* 0x000000ffff147224 */ /* 0x002fc400078e0013 */
[----:B------:R-:W3:Y:S04]  /*12260*/  LDL.LU.64 R18, [R1+0x4e0] ;  /* 0x0004e00001127983 */ /* 0x000ee80000300a00 */
[----:B------:R1:W-:Y:S04]  /*12270*/  STL [R1+0x8], R20 ;  /* 0x0000081401007387 */ /* 0x0003e80000100800 */
[----:B----4-:R4:W-:Y:S01]  /*12280*/  STL [R1+0x14], R16 ;  /* 0x0000141001007387 */ /* 0x0109e20000100800 */
[----:B-1----:R-:W-:-:S03]  /*12290*/  MOV R20, R17 ;  /* 0x0000001100147202 */ /* 0x002fc60000000f00 */
[----:B----4-:R-:W4:Y:S04]  /*122a0*/  LDL.LU.64 R16, [R1+0x478] ;  /* 0x0004780001107983 */ /* 0x010f280000300a00 */
[----:B------:R1:W-:Y:S04]  /*122b0*/  STL [R1+0x10], R20 ;  /* 0x0000101401007387 */ /* 0x0003e80000100800 */
[----:B------:R1:W-:Y:S04]  /*122c0*/  STL [R1+0x1c], R14 ;  /* 0x00001c0e01007387 */ /* 0x0003e80000100800 */
[----:B-1----:R-:W4:Y:S01]  /*122d0*/  LDL.LU.64 R20, [R1+0x470] ;  /* 0x0004700001147983 */ /* 0x002f220000300a00 */
[----:B------:R-:W-:-:S05]  /*122e0*/  IMAD.MOV.U32 R14, RZ, RZ, R15 ;  /* 0x000000ffff0e7224 */ /* 0x000fca00078e000f */
        /* <DEDUP_REMOVED lines=11> */
[----:B------:R-:W-:-:S03]  /*123a0*/  IMAD.MOV.U32 R22, RZ, RZ, R157 ;  /* 0x000000ffff167224 */ /* 0x000fc600078e009d */
[----:B------:R-:W-:Y:S04]  /*123b0*/  STL [R1+0x3c], R152 ;  /* 0x00003c9801007387 */ /* 0x000fe80000100800 */
[----:B------:R1:W-:Y:S04]  /*123c0*/  STL [R1+0x30], R22 ;  /* 0x0000301601007387 */ /* 0x0003e80000100800 */
[----:B------:R-:W4:Y:S01]  /*123d0*/  LDL.LU.64 R156, [R1+0x3f8] ;  /* 0x0003f800019c7983 */ /* 0x000f220000300a00 */
[----:B-1----:R-:W-:-:S03]  /*123e0*/  IMAD.MOV.U32 R22, RZ, RZ, R153 ;  /* 0x000000ffff167224 */ /* 0x002fc600078e0099 */
[----:B--2---:R1:W-:Y:S04]  /*123f0*/  STL [R1+0x44], R2 ;  /* 0x0000440201007387 */ /* 0x0043e80000100800 */
[----:B------:R-:W-:Y:S04]  /*12400*/  STL [R1+0x38], R22 ;  /* 0x0000381601007387 */ /* 0x000fe80000100800 */
[----:B------:R-:W2:Y:S01]  /*12410*/  LDL.LU.64 R152, [R1+0x3f0] ;  /* 0x0003f00001987983 */ /* 0x000ea20000300a00 */
[----:B-1----:R-:W-:-:S03]  /*12420*/  IMAD.MOV.U32 R2, RZ, RZ, R3 ;  /* 0x000000ffff027224 */ /* 0x002fc600078e0003 */
[----:B---3--:R-:W-:Y:S04]  /*12430*/  STL [R1+0x4c], R10 ;  /* 0x00004c0a01007387 */ /* 0x008fe80000100800 */
[----:B------:R1:W-:Y:S04]  /*12440*/  STL [R1+0x40], R2 ;  /* 0x0000400201007387 */ /* 0x0003e80000100800 */
[----:B-1----:R-:W3:Y:S01]  /*12450*/  LDL.LU.64 R2, [R1+0x3e8] ;  /* 0x0003e80001027983 */ /* 0x002ee20000300a00 */
[----:B------:R-:W-:-:S03]  /*12460*/  IMAD.MOV.U32 R10, RZ, RZ, R11 ;  /* 0x000000ffff0a7224 */ /* 0x000fc600078e000b */
[----:B------:R-:W-:Y:S04]  /*12470*/  STL [R1+0x54], R8 ;  /* 0x0000540801007387 */ /* 0x000fe80000100800 */
[----:B------:R1:W-:Y:S04]  /*12480*/  STL [R1+0x48], R10 ;  /* 0x0000480a01007387 */ /* 0x0003e80000100800 */
[----:B-1----:R-:W3:Y:S01]  /*12490*/  LDL.LU.64 R10, [R1+0x3a0] ;  /* 0x0003a000010a7983 */ /* 0x002ee20000300a00 */
[----:B------:R-:W-:-:S03]  /*124a0*/  IMAD.MOV.U32 R8, RZ, RZ, R9 ;  /* 0x000000ffff087224 */ /* 0x000fc600078e0009 */
[----:B------:R1:W-:Y:S04]  /*124b0*/  STL [R1+0x5c], R6 ;  /* 0x00005c0601007387 */ /* 0x0003e80000100800 */
[----:B------:R1:W-:Y:S02]  /*124c0*/  STL [R1+0x50], R8 ;  /* 0x0000500801007387 */ /* 0x0003e40000100800 */
[----:B-1----:R-:W-:Y:S02]  /*124d0*/  MOV R6, R7 ;  /* 0x0000000700067202 */ /* 0x002fe40000000f00 */
[----:B------:R-:W3:Y:S04]  /*124e0*/  LDL.LU.64 R8, [R1+0x398] ;  /* 0x0003980001087983 */ /* 0x000ee80000300a00 */
[----:B------:R1:W-:Y:S04]  /*124f0*/  STL [R1+0x64], R18 ;  /* 0x0000641201007387 */ /* 0x0003e80000100800 */
[----:B------:R1:W-:Y:S02]  /*12500*/  STL [R1+0x58], R6 ;  /* 0x0000580601007387 */ /* 0x0003e40000100800 */
[----:B-1----:R-:W-:-:S02]  /*12510*/  IMAD.MOV.U32 R18, RZ, RZ, R19 ;  /* 0x000000ffff127224 */ /* 0x002fc400078e0013 */
[----:B------:R-:W3:Y:S04]  /*12520*/  LDL.LU.64 R6, [R1+0x390] ;  /* 0x0003900001067983 */ /* 0x000ee80000300a00 */
[----:B----4-:R1:W-:Y:S04]  /*12530*/  STL [R1+0x6c], R16 ;  /* 0x00006c1001007387 */ /* 0x0103e80000100800 */
[----:B------:R4:W-:Y:S01]  /*12540*/  STL [R1+0x60], R18 ;  /* 0x0000601201007387 */ /* 0x0009e20000100800 */
[----:B-1----:R-:W-:-:S03]  /*12550*/  IMAD.MOV.U32 R16, RZ, RZ, R17 ;  /* 0x000000ffff107224 */ /* 0x002fc600078e0011 */
[----:B----4-:R-:W4:Y:S04]  /*12560*/  LDL.LU.64 R18, [R1+0x388] ;  /* 0x0003880001127983 */ /* 0x010f280000300a00 */
[----:B------:R1:W-:Y:S04]  /*12570*/  STL [R1+0x74], R20 ;  /* 0x0000741401007387 */ /* 0x0003e80000100800 */
[----:B------:R1:W-:Y:S02]  /*12580*/  STL [R1+0x68], R16 ;  /* 0x0000681001007387 */ /* 0x0003e40000100800 */
[----:B-1----:R-:W-:-:S02]  /*12590*/  IMAD.MOV.U32 R20, RZ, RZ, R21 ;  /* 0x000000ffff147224 */ /* 0x002fc400078e0015 */
[----:B------:R-:W4:Y:S04]  /*125a0*/  LDL.LU.64 R16, [R1+0x348] ;  /* 0x0003480001107983 */ /* 0x000f280000300a00 */
[----:B------:R-:W-:Y:S04]  /*125b0*/  STL [R1+0x7c], R14 ;  /* 0x00007c0e01007387 */ /* 0x000fe80000100800 */
[----:B------:R1:W-:Y:S02]  /*125c0*/  STL [R1+0x70], R20 ;  /* 0x0000701401007387 */ /* 0x0003e40000100800 */
[----:B-1----:R-:W-:-:S02]  /*125d0*/  IMAD.MOV.U32 R20, RZ, RZ, R15 ;  /* 0x000000ffff147224 */ /* 0x002fc400078e000f */
[----:B------:R-:W4:Y:S04]  /*125e0*/  LDL.LU.64 R14, [R1+0x340] ;  /* 0x00034000010e7983 */ /* 0x000f280000300a00 */
[----:B------:R-:W-:Y:S04]  /*125f0*/  STL [R1+0x78], R20 ;  /* 0x0000781401007387 */ /* 0x000fe80000100800 */
[----:B------:R1:W-:Y:S04]  /*12600*/  STL [R1+0x84], R12 ;  /* 0x0000840c01007387 */ /* 0x0003e80000100800 */
[----:B------:R-:W-:Y:S01]  /*12610*/  STL [R1+0x8c], R4 ;  /* 0x00008c0401007387 */ /* 0x000fe20000100800 */
[----:B-1----:R-:W-:-:S05]  /*12620*/  IMAD.MOV.U32 R12, RZ, RZ, R13 ;  /* 0x000000ffff0c7224 */ /* 0x002fca00078e000d */
[----:B------:R1:W-:Y:S04]  /*12630*/  STL [R1+0x80], R12 ;  /* 0x0000800c01007387 */ /* 0x0003e80000100800 */
[----:B-1----:R-:W4:Y:S01]  /*12640*/  LDL.LU.64 R12, [R1+0x338] ;  /* 0x00033800010c7983 */ /* 0x002f220000300a00 */
[----:B------:R-:W-:-:S03]  /*12650*/  IMAD.MOV.U32 R4, RZ, RZ, R5 ;  /* 0x000000ffff047224 */ /* 0x000fc600078e0005 */
[----:B------:R-:W-:Y:S04]  /*12660*/  STL [R1+0x94], R156 ;  /* 0x0000949c01007387 */ /* 0x000fe80000100800 */
[----:B------:R1:W-:Y:S01]  /*12670*/  STL [R1+0x88], R4 ;  /* 0x0000880401007387 */ /* 0x0003e20000100800 */
[----:B------:R-:W-:-:S03]  /*12680*/  IMAD.MOV.U32 R20, RZ, RZ, R157 ;  /* 0x000000ffff147224 */ /* 0x000fc600078e009d */
[----:B-1----:R-:W4:Y:S04]  /*12690*/  LDL.LU.64 R4, [R1+0x330] ;  /* 0x0003300001047983 */ /* 0x002f280000300a00 */
[----:B--2---:R-:W-:Y:S04]  /*126a0*/  STL [R1+0x9c], R152 ;  /* 0x00009c9801007387 */ /* 0x004fe80000100800 */
[----:B------:R1:W-:Y:S04]  /*126b0*/  STL [R1+0x90], R20 ;  /* 0x0000901401007387 */ /* 0x0003e80000100800 */
[----:B------:R-:W2:Y:S01]  /*126c0*/  LDL.LU.64 R156, [R1+0x308] ;  /* 0x00030800019c7983 */ /* 0x000ea20000300a00 */
[----:B-1----:R-:W-:-:S03]  /*126d0*/  IMAD.MOV.U32 R20, RZ, RZ, R153 ;  /* 0x000000ffff147224 */ /* 0x002fc600078e0099 */
[----:B---3--:R1:W-:Y:S04]  /*126e0*/  STL [R1+0xa4], R2 ;  /* 0x0000a40201007387 */ /* 0x0083e80000100800 */
[----:B------:R-:W-:Y:S04]  /*126f0*/  STL [R1+0x98], R20 ;  /* 0x0000981401007387 */ /* 0x000fe80000100800 */
[----:B------:R-:W3:Y:S01]  /*12700*/  LDL.LU.64 R152, [R1+0x300] ;  /* 0x0003000001987983 */ /* 0x000ee20000300a00 */
[----:B-1----:R-:W-:-:S03]  /*12710*/  MOV R2, R3 ;  /* 0x0000000300027202 */ /* 0x002fc60000000f00 */
[----:B------:R-:W-:Y:S04]  /*12720*/  STL [R1+0xac], R10 ;  /* 0x0000ac0a01007387 */ /* 0x000fe80000100800 */
[----:B------:R1:W-:Y:S04]  /*12730*/  STL [R1+0xa0], R2 ;  /* 0x0000a00201007387 */ /* 0x0003e80000100800 */
[----:B-1----:R-:W3:Y:S01]  /*12740*/  LDL.LU.64 R2, [R1+0x2f8] ;  /* 0x0002f80001027983 */ /* 0x002ee20000300a00 */
[----:B------:R-:W-:-:S03]  /*12750*/  IMAD.MOV.U32 R10, RZ, RZ, R11 ;  /* 0x000000ffff0a7224 */ /* 0x000fc600078e000b */
[----:B------:R1:W-:Y:S04]  /*12760*/  STL [R1+0xb4], R8 ;  /* 0x0000b40801007387 */ /* 0x0003e80000100800 */
[----:B------:R1:W-:Y:S02]  /*12770*/  STL [R1+0xa8], R10 ;  /* 0x0000a80a01007387 */ /* 0x0003e40000100800 */
[----:B-1----:R-:W-:Y:S02]  /*12780*/  IMAD.MOV.U32 R8, RZ, RZ, R9 ;  /* 0x000000ffff087224 */ /* 0x002fe400078e0009 */
        /* <DEDUP_REMOVED lines=10> */
[----:B------:R1:W-:Y:S04]  /*12830*/  STL [R1+0xc0], R18 ;  /* 0x0000c01201007387 */ /* 0x0003e80000100800 */
[----:B------:R-:W4:Y:S01]  /*12840*/  LDL.LU.64 R20, [R1+0x250] ;  /* 0x0002500001147983 */ /* 0x000f220000300a00 */
[----:B-1----:R-:W-:-:S03]  /*12850*/  IMAD.MOV.U32 R16, RZ, RZ, R17 ;  /* 0x000000ffff107224 */ /* 0x002fc600078e0011 */
[----:B------:R-:W4:Y:S04]  /*12860*/  LDL.LU.64 R18, [R1+0x260] ;  /* 0x0002600001127983 */ /* 0x000f280000300a00 */
[----:B------:R1:W-:Y:S04]  /*12870*/  STL [R1+0xc8], R16 ;  /* 0x0000c81001007387 */ /* 0x0003e80000100800 */
[----:B------:R1:W-:Y:S01]  /*12880*/  STL [R1+0xd4], R14 ;  /* 0x0000d40e01007387 */ /* 0x0003e20000100800 */
[----:B------:R-:W-:-:S03]  /*12890*/  IMAD.MOV.U32 R22, RZ, RZ, R15 ;  /* 0x000000ffff167224 */ /* 0x000fc600078e000f */
[----:B-1----:R-:W4:Y:S04]  /*128a0*/  LDL.LU.64 R16, [R1+0x1d8] ;  /* 0x0001d80001107983 */ /* 0x002f280000300a00 */
[----:B------:R-:W4:Y:S04]  /*128b0*/  LDL.LU.64 R14, [R1+0x1e0] ;  /* 0x0001e000010e7983 */ /* 0x000f280000300a00 */
[----:B------:R1:W-:Y:S04]  /*128c0*/  STL [R1+0xd0], R22 ;  /* 0x0000d01601007387 */ /* 0x0003e80000100800 */
[----:B------:R1:W-:Y:S02]  /*128d0*/  STL [R1+0xdc], R12 ;  /* 0x0000dc0c01007387 */ /* 0x0003e40000100800 */
[----:B-1----:R-:W-:-:S02]  /*128e0*/  IMAD.MOV.U32 R22, RZ, RZ, R13 ;  /* 0x000000ffff167224 */ /* 0x002fc400078e000d */
[----:B------:R-:W4:Y:S04]  /*128f0*/  LDL.LU.64 R12, [R1+0x1e8] ;  /* 0x0001e800010c7983 */ /* 0x000f280000300a00 */
[----:B------:R1:W-:Y:S04]  /*12900*/  STL [R1+0xd8], R22 ;  /* 0x0000d81601007387 */ /* 0x0003e80000100800 */
[----:B------:R1:W-:Y:S02]  /*12910*/  STL [R1+0xe4], R4 ;  /* 0x0000e40401007387 */ /* 0x0003e40000100800 */
[----:B-1----:R-:W-:-:S02]  /*12920*/  IMAD.MOV.U32 R22, RZ, RZ, R5 ;  /* 0x000000ffff167224 */ /* 0x002fc400078e0005 */
[----:B------:R-:W4:Y:S04]  /*12930*/  LDL.LU.64 R4, [R1+0x210] ;  /* 0x0002100001047983 */ /* 0x000f280000300a00 */
[----:B------:R1:W-:Y:S04]  /*12940*/  STL [R1+0xe0], R22 ;  /* 0x0000e01601007387 */ /* 0x0003e80000100800 */
[----:B--2---:R2:W-:Y:S01]  /*12950*/  STL [R1+0xec], R156 ;  /* 0x0000ec9c01007387 */ /* 0x0045e20000100800 */
[----:B-1----:R-:W-:-:S03]  /*12960*/  MOV R22, R157 ;  /* 0x0000009d00167202 */ /* 0x002fc60000000f00 */
[----:B--2---:R-:W2:Y:S04]  /*12970*/  LDL.LU.64 R156, [R1+0x1f0] ;  /* 0x0001f000019c7983 */ /* 0x004ea80000300a00 */
[----:B------:R1:W-:Y:S04]  /*12980*/  STL [R1+0xe8], R22 ;  /* 0x0000e81601007387 */ /* 0x0003e80000100800 */
[----:B---3--:R3:W-:Y:S01]  /*12990*/  STL [R1+0xf4], R152 ;  /* 0x0000f49801007387 */ /* 0x0087e20000100800 */
[----:B-1----:R-:W-:-:S03]  /*129a0*/  IMAD.MOV.U32 R22, RZ, RZ, R153 ;  /* 0x000000ffff167224 */ /* 0x002fc600078e0099 */
[----:B---3--:R-:W3:Y:S04]  /*129b0*/  LDL.LU.64 R152, [R1+0x1a8] ;  /* 0x0001a80001987983 */ /* 0x008ee80000300a00 */
[----:B------:R1:W-:Y:S04]  /*129c0*/  STL [R1+0xf0], R22 ;  /* 0x0000f01601007387 */ /* 0x0003e80000100800 */
[----:B------:R1:W-:Y:S02]  /*129d0*/  STL [R1+0xfc], R2 ;  /* 0x0000fc0201007387 */ /* 0x0003e40000100800 */
[----:B-1----:R-:W-:-:S02]  /*129e0*/  IMAD.MOV.U32 R22, RZ, RZ, R3 ;  /* 0x000000ffff167224 */ /* 0x002fc400078e0003 */
[----:B------:R-:W3:Y:S04]  /*129f0*/  LDL.LU.64 R2, [R1+0x1a0] ;  /* 0x0001a00001027983 */ /* 0x000ee80000300a00 */
        /* <DEDUP_REMOVED lines=9> */
[----:B----4-:R4:W-:Y:S01]  /*12a90*/  STL [R1+0x114], R6 ;  /* 0x0001140601007387 */ /* 0x0109e20000100800 */
[----:B-1----:R-:W-:-:S03]  /*12aa0*/  IMAD.MOV.U32 R22, RZ, RZ, R7 ;  /* 0x000000ffff167224 */ /* 0x002fc600078e0007 */
[----:B----4-:R-:W4:Y:S04]  /*12ab0*/  LDL.LU.64 R6, [R1+0x178] ;  /* 0x0001780001067983 */ /* 0x010f280000300a00 */
[----:B------:R-:W-:Y:S04]  /*12ac0*/  STL [R1+0x110], R22 ;  /* 0x0001101601007387 */ /* 0x000fe80000100800 */
[----:B------:R1:W-:Y:S04]  /*12ad0*/  STL [R1+0x11c], R20 ;  /* 0x00011c1401007387 */ /* 0x0003e80000100800 */
[----:B------:R1:W-:Y:S02]  /*12ae0*/  STL [R1+0x124], R18 ;  /* 0x0001241201007387 */ /* 0x0003e40000100800 */
[----:B-1----:R-:W-:-:S02]  /*12af0*/  IMAD.MOV.U32 R20, RZ, RZ, R21 ;  /* 0x000000ffff147224 */ /* 0x002fc400078e0015 */
[----:B------:R-:W-:-:S03]  /*12b00*/  IMAD.MOV.U32 R18, RZ, RZ, R19 ;  /* 0x000000ffff127224 */ /* 0x000fc600078e0013 */
[----:B------:R-:W-:Y:S04]  /*12b10*/  STL [R1+0x118], R20 ;  /* 0x0001181401007387 */ /* 0x000fe80000100800 */
[----:B------:R1:W-:Y:S04]  /*12b20*/  STL [R1+0x12c], R16 ;  /* 0x00012c1001007387 */ /* 0x0003e80000100800 */
[----:B------:R-:W-:Y:S04]  /*12b30*/  STL [R1+0x120], R18 ;  /* 0x0001201201007387 */ /* 0x000fe80000100800 */
[----:B------:R1:W-:Y:S02]  /*12b40*/  STL [R1+0x134], R14 ;  /* 0x0001340e01007387 */ /* 0x0003e40000100800 */
[----:B-1----:R-:W-:-:S05]  /*12b50*/  IMAD.MOV.U32 R16, RZ, RZ, R17 ;  /* 0x000000ffff107224 */ /* 0x002fca00078e0011 */
[----:B------:R-:W-:Y:S01]  /*12b60*/  STL [R1+0x128], R16 ;  /* 0x0001281001007387 */ /* 0x000fe20000100800 */
[----:B------:R-:W-:-:S03]  /*12b70*/  MOV R14, R15 ;  /* 0x0000000f000e7202 */ /* 0x000fc60000000f00 */
[----:B------:R-:W4:Y:S04]  /*12b80*/  LDL.LU.64 R18, [R1+0x270] ;  /* 0x0002700001127983 */ /* 0x000f280000300a00 */
[----:B------:R-:W-:Y:S04]  /*12b90*/  STL [R1+0x130], R14 ;  /* 0x0001300e01007387 */ /* 0x000fe80000100800 */
[----:B------:R1:W-:Y:S04]  /*12ba0*/  STL [R1+0x13c], R12 ;  /* 0x00013c0c01007387 */ /* 0x0003e80000100800 */
[----:B------:R-:W4:Y:S01]  /*12bb0*/  LDL.LU.64 R20, [R1+0x238] ;  /* 0x0002380001147983 */ /* 0x000f220000300a00 */
[----:B-1----:R-:W-:-:S05]  /*12bc0*/  IMAD.MOV.U32 R12, RZ, RZ, R13 ;  /* 0x000000ffff0c7224 */ /* 0x002fca00078e000d */
[----:B------:R1:W-:Y:S04]  /*12bd0*/  STL [R1+0x138], R12 ;  /* 0x0001380c01007387 */ /* 0x0003e80000100800 */
[----:B------:R1:W-:Y:S02]  /*12be0*/  STL [R1+0x144], R4 ;  /* 0x0001440401007387 */ /* 0x0003e40000100800 */
[----:B-1----:R-:W-:Y:S02]  /*12bf0*/  IMAD.MOV.U32 R12, RZ, RZ, R5 ;  /* 0x000000ffff0c7224 */ /* 0x002fe400078e0005 */
[----:B------:R-:W4:Y:S04]  /*12c00*/  LDL.LU.64 R4, [R1+0x218] ;  /* 0x0002180001047983 */ /* 0x000f280000300a00 */
[----:B------:R1:W-:Y:S04]  /*12c10*/  STL [R1+0x140], R12 ;  /* 0x0001400c01007387 */ /* 0x0003e80000100800 */
[----:B--2---:R2:W-:Y:S01]  /*12c20*/  STL [R1+0x14c], R156 ;  /* 0x00014c9c01007387 */ /* 0x0045e20000100800 */
[----:B-1----:R-:W-:-:S03]  /*12c30*/  IMAD.MOV.U32 R12, RZ, RZ, R157 ;  /* 0x000000ffff0c7224 */ /* 0x002fc600078e009d */
        /* <DEDUP_REMOVED lines=9> */
[----:B------:R-:W-:Y:S04]  /*12cd0*/  STL [R1+0x158], R12 ;  /* 0x0001580c01007387 */ /* 0x000fe80000100800 */
[----:B------:R1:W-:Y:S04]  /*12ce0*/  STL [R1+0x164], R10 ;  /* 0x0001640a01007387 */ /* 0x0003e80000100800 */
[----:B------:R-:W3:Y:S01]  /*12cf0*/  LDL.LU.64 R16, [R1+0x1c0] ;  /* 0x0001c00001107983 */ /* 0x000ee20000300a00 */
[----:B-1----:R-:W-:-:S05]  /*12d00*/  IMAD.MOV.U32 R10, RZ, RZ, R11 ;  /* 0x000000ffff0a7224 */ /* 0x002fca00078e000b */
[----:B------:R-:W-:Y:S04]  /*12d10*/  STL [R1+0x160], R10 ;  /* 0x0001600a01007387 */ /* 0x000fe80000100800 */
[----:B------:R1:W-:Y:S04]  /*12d20*/  STL [R1+0x16c], R8 ;  /* 0x00016c0801007387 */ /* 0x0003e80000100800 */
[----:B------:R-:W3:Y:S01]  /*12d30*/  LDL.LU.64 R14, [R1+0x1c8] ;  /* 0x0001c800010e7983 */ /* 0x000ee20000300a00 */
[----:B-1----:R-:W-:-:S05]  /*12d40*/  IMAD.MOV.U32 R8, RZ, RZ, R9 ;  /* 0x000000ffff087224 */ /* 0x002fca00078e0009 */
[----:B------:R-:W-:Y:S04]  /*12d50*/  STL [R1+0x168], R8 ;  /* 0x0001680801007387 */ /* 0x000fe80000100800 */
[----:B----4-:R1:W-:Y:S04]  /*12d60*/  STL [R1+0x174], R6 ;  /* 0x0001740601007387 */ /* 0x0103e80000100800 */
[----:B------:R-:W4:Y:S04]  /*12d70*/  LDL.LU.64 R12, [R1+0x2b0] ;  /* 0x0002b000010c7983 */ /* 0x000f280000300a00 */
[----:B------:R-:W-:Y:S01]  /*12d80*/  STL [R1+0x17c], R158 ;  /* 0x00017c9e01007387 */ /* 0x000fe20000100800 */
[----:B-1----:R-:W-:-:S05]  /*12d90*/  IMAD.MOV.U32 R6, RZ, RZ, R7 ;  /* 0x000000ffff067224 */ /* 0x002fca00078e0007 */
[----:B------:R1:W-:Y:S04]  /*12da0*/  STL [R1+0x170], R6 ;  /* 0x0001700601007387 */ /* 0x0003e80000100800 */
[----:B------:R-:W4:Y:S04]  /*12db0*/  LDL.LU.64 R10, [R1+0x298] ;  /* 0x00029800010a7983 */ /* 0x000f280000300a00 */
[----:B------:R-:W-:Y:S04]  /*12dc0*/  STL [R1+0x178], R159 ;  /* 0x0001789f01007387 */ /* 0x000fe80000100800 */
[----:B------:R-:W-:Y:S04]  /*12dd0*/  STL [R1+0x184], R150 ;  /* 0x0001849601007387 */ /* 0x000fe80000100800 */
[----:B------:R-:W4:Y:S04]  /*12de0*/  LDL.LU.64 R8, [R1+0x278] ;  /* 0x0002780001087983 */ /* 0x000f280000300a00 */
[----:B------:R-:W-:Y:S04]  /*12df0*/  STL [R1+0x180], R151 ;  /* 0x0001809701007387 */ /* 0x000fe80000100800 */
[----:B------:R1:W-:Y:S04]  /*12e00*/  STL [R1+0x18c], R18 ;  /* 0x00018c1201007387 */ /* 0x0003e80000100800 */
[----:B-1----:R-:W4:Y:S01]  /*12e10*/  LDL.LU.64 R6, [R1+0x258] ;  /* 0x0002580001067983 */ /* 0x002f220000300a00 */
[----:B------:R-:W-:-:S03]  /*12e20*/  MOV R18, R19 ;  /* 0x0000001300127202 */ /* 0x000fc60000000f00 */
[----:B------:R-:W-:Y:S04]  /*12e30*/  STL [R1+0x194], R20 ;  /* 0x0001941401007387 */ /* 0x000fe80000100800 */
[----:B------:R1:W-:Y:S04]  /*12e40*/  STL [R1+0x188], R18 ;  /* 0x0001881201007387 */ /* 0x0003e80000100800 */
[----:B-1----:R-:W4:Y:S01]  /*12e50*/  LDL.LU.64 R18, [R1+0x220] ;  /* 0x0002200001127983 */ /* 0x002f220000300a00 */
[----:B------:R-:W-:-:S03]  /*12e60*/  IMAD.MOV.U32 R20, RZ, RZ, R21 ;  /* 0x000000ffff147224 */ /* 0x000fc600078e0015 */
[----:B------:R-:W-:Y:S04]  /*12e70*/  STL [R1+0x19c], R4 ;  /* 0x00019c0401007387 */ /* 0x000fe80000100800 */
        /* <DEDUP_REMOVED lines=19> */
[----:B------:R-:W-:Y:S04]  /*12fb0*/  STL [R1+0x1b8], R20 ;  /* 0x0001b81401007387 */ /* 0x000fe80000100800 */
[----:B------:R1:W-:Y:S02]  /*12fc0*/  STL [R1+0x1c4], R14 ;  /* 0x0001c40e01007387 */ /* 0x0003e40000100800 */
[----:B-1----:R-:W-:-:S02]  /*12fd0*/  IMAD.MOV.U32 R14, RZ, RZ, R15 ;  /* 0x000000ffff0e7224 */ /* 0x002fc400078e000f */
[----:B----4-:R1:W-:Y:S04]  /*12fe0*/  STL [R1+0x1cc], R12 ;  /* 0x0001cc0c01007387 */ /* 0x0103e80000100800 */
[----:B------:R4:W-:Y:S01]  /*12ff0*/  STL [R1+0x1c0], R14 ;  /* 0x0001c00e01007387 */ /* 0x0009e20000100800 */
[----:B-1----:R-:W-:-:S03]  /*13000*/  IMAD.MOV.U32 R12, RZ, RZ, R13 ;  /* 0x000000ffff0c7224 */ /* 0x002fc600078e000d */
[----:B----4-:R-:W4:Y:S04]  /*13010*/  LDL.LU.64 R14, [R1+0x2b8] ;  /* 0x0002b800010e7983 */ /* 0x010f280000300a00 */
[----:B------:R1:W-:Y:S04]  /*13020*/  STL [R1+0x1d4], R10 ;  /* 0x0001d40a01007387 */ /* 0x0003e80000100800 */
[----:B------:R1:W-:Y:S02]  /*13030*/  STL [R1+0x1c8], R12 ;  /* 0x0001c80c01007387 */ /* 0x0003e40000100800 */
[----:B-1----:R-:W-:-:S02]  /*13040*/  MOV R10, R11 ;  /* 0x0000000b000a7202 */ /* 0x002fc40000000f00 */
        /* <DEDUP_REMOVED lines=9> */
[----:B------:R-:W-:Y:S04]  /*130e0*/  STL [R1+0x1ec], R18 ;  /* 0x0001ec1201007387 */ /* 0x000fe80000100800 */
[----:B------:R1:W-:Y:S04]  /*130f0*/  STL [R1+0x1e0], R6 ;  /* 0x0001e00601007387 */ /* 0x0003e80000100800 */
[----:B-1----:R-:W4:Y:S04]  /*13100*/  LDL.LU.64 R6, [R1+0x240] ;  /* 0x0002400001067983 */ /* 0x002f280000300a00 */
[----:B------:R-:W4:Y:S01]  /*13110*/  LDL.LU.64 R20, [R1+0x248] ;  /* 0x0002480001147983 */ /* 0x000f220000300a00 */
[----:B------:R-:W-:-:S05]  /*13120*/  IMAD.MOV.U32 R18, RZ, RZ, R19 ;  /* 0x000000ffff127224 */ /* 0x000fca00078e0013 */
[----:B------:R1:W-:Y:S04]  /*13130*/  STL [R1+0x1e8], R18 ;  /* 0x0001e81201007387 */ /* 0x0003e80000100800 */
[----:B------:R1:W-:Y:S02]  /*13140*/  STL [R1+0x1f4], R4 ;  /* 0x0001f40401007387 */ /* 0x0003e40000100800 */
[----:B-1----:R-:W-:Y:S02]  /*13150*/  IMAD.MOV.U32 R18, RZ, RZ, R5 ;  /* 0x000000ffff127224 */ /* 0x002fe400078e0005 */
[----:B------:R-:W4:Y:S04]  /*13160*/  LDL.LU.64 R4, [R1+0x380] ;  /* 0x0003800001047983 */ /* 0x000f280000300a00 */
[----:B------:R2:W-:Y:S02]  /*13170*/  STL [R1+0x1f0], R18 ;  /* 0x0001f01201007387 */ /* 0x0005e40000100800 */
[----:B--2---:R-:W-:-:S02]  /*13180*/  IMAD.MOV.U32 R18, RZ, RZ, R157 ;  /* 0x000000ffff127224 */ /* 0x004fc400078e009d */
[----:B------:R1:W-:Y:S04]  /*13190*/  STL [R1+0x1fc], R156 ;  /* 0x0001fc9c01007387 */ /* 0x0003e80000100800 */
[----:B-1----:R-:W2:Y:S04]  /*131a0*/  LDL.LU.64 R156, [R1+0x360] ;  /* 0x00036000019c7983 */ /* 0x002ea80000300a00 */
[----:B------:R1:W-:Y:S04]  /*131b0*/  STL [R1+0x1f8], R18 ;  /* 0x0001f81201007387 */ /* 0x0003e80000100800 */
[----:B---3--:R3:W-:Y:S01]  /*131c0*/  STL [R1+0x204], R152 ;  /* 0x0002049801007387 */ /* 0x0087e20000100800 */
[----:B------:R-:W-:-:S03]  /*131d0*/  IMAD.MOV.U32 R22, RZ, RZ, R153 ;  /* 0x000000ffff167224 */ /* 0x000fc600078e0099 */
[----:B-1----:R-:W2:Y:S04]  /*131e0*/  LDL.LU.64 R18, [R1+0x320] ;  /* 0x0003200001127983 */ /* 0x002ea80000300a00 */
[----:B------:R1:W-:Y:S04]  /*131f0*/  STL [R1+0x20c], R2 ;  /* 0x00020c0201007387 */ /* 0x0003e80000100800 */
[----:B------:R1:W-:Y:S04]  /*13200*/  STL [R1+0x200], R22 ;  /* 0x0002001601007387 */ /* 0x0003e80000100800 */
[----:B---3--:R-:W3:Y:S01]  /*13210*/  LDL.LU.64 R152, [R1+0x2e0] ;  /* 0x0002e00001987983 */ /* 0x008ee20000300a00 */
[----:B-1----:R-:W-:-:S03]  /*13220*/  IMAD.MOV.U32 R2, RZ, RZ, R3 ;  /* 0x000000ffff027224 */ /* 0x002fc600078e0003 */
[----:B------:R-:W-:Y:S01]  /*13230*/  STL [R1+0x214], R16 ;  /* 0x0002141001007387 */ /* 0x000fe20000100800 */
[----:B------:R-:W-:-:S03]  /*13240*/  IMAD.MOV.U32 R22, RZ, RZ, R17 ;  /* 0x000000ffff167224 */ /* 0x000fc600078e0011 */
[----:B------:R1:W-:Y:S04]  /*13250*/  STL [R1+0x208], R2 ;  /* 0x0002080201007387 */ /* 0x0003e80000100800 */
[----:B-1----:R-:W3:Y:S04]  /*13260*/  LDL.LU.64 R2, [R1+0x2c0] ;  /* 0x0002c00001027983 */ /* 0x002ee80000300a00 */
[----:B------:R-:W3:Y:S04]  /*13270*/  LDL.LU.64 R16, [R1+0x2a8] ;  /* 0x0002a80001107983 */ /* 0x000ee80000300a00 */
[----:B------:R1:W-:Y:S04]  /*13280*/  STL [R1+0x210], R22 ;  /* 0x0002101601007387 */ /* 0x0003e80000100800 */
[----:B----4-:R4:W-:Y:S01]  /*13290*/  STL [R1+0x21c], R14 ;  /* 0x00021c0e01007387 */ /* 0x0109e20000100800 */
[----:B-1----:R-:W-:-:S03]  /*132a0*/  MOV R22, R15 ;  /* 0x0000000f00167202 */ /* 0x002fc60000000f00 */
[----:B----4-:R-:W4:Y:S04]  /*132b0*/  LDL.LU.64 R14, [R1+0x290] ;  /* 0x00029000010e7983 */ /* 0x010f280000300a00 */
        /* <DEDUP_REMOVED lines=14> */
[----:B------:R1:W-:Y:S02]  /*133a0*/  STL [R1+0x244], R20 ;  /* 0x0002441401007387 */ /* 0x0003e40000100800 */
[----:B-1----:R-:W-:-:S05]  /*133b0*/  IMAD.MOV.U32 R6, RZ, RZ, R7 ;  /* 0x000000ffff067224 */ /* 0x002fca00078e0007 */
[----:B------:R1:W-:Y:S01]  /*133c0*/  STL [R1+0x238], R6 ;  /* 0x0002380601007387 */ /* 0x0003e20000100800 */
[----:B------:R-:W-:-:S03]  /*133d0*/  IMAD.MOV.U32 R20, RZ, RZ, R21 ;  /* 0x000000ffff147224 */ /* 0x000fc600078e0015 */
[----:B-1----:R-:W4:Y:S04]  /*133e0*/  LDL.LU.64 R6, [R1+0x3a8] ;  /* 0x0003a80001067983 */ /* 0x002f280000300a00 */
[----:B------:R-:W-:Y:S04]  /*133f0*/  STL [R1+0x24c], R4 ;  /* 0x00024c0401007387 */ /* 0x000fe80000100800 */
[----:B------:R1:W-:Y:S02]  /*13400*/  STL [R1+0x240], R20 ;  /* 0x0002401401007387 */ /* 0x0003e40000100800 */
[----:B-1----:R-:W-:-:S02]  /*13410*/  IMAD.MOV.U32 R20, RZ, RZ, R5 ;  /* 0x000000ffff147224 */ /* 0x002fc400078e0005 */
[----:B------:R-:W4:Y:S04]  /*13420*/  LDL.LU.64 R4, [R1+0x368] ;  /* 0x0003680001047983 */ /* 0x000f280000300a00 */
[----:B------:R2:W-:Y:S02]  /*13430*/  STL [R1+0x248], R20 ;  /* 0x0002481401007387 */ /* 0x0005e40000100800 */
[----:B--2---:R-:W-:Y:S02]  /*13440*/  IMAD.MOV.U32 R20, RZ, RZ, R157 ;  /* 0x000000ffff147224 */ /* 0x004fe400078e009d */
[----:B------:R1:W-:Y:S04]  /*13450*/  STL [R1+0x254], R156 ;  /* 0x0002549c01007387 */ /* 0x0003e80000100800 */
[----:B------:R2:W-:Y:S04]  /*13460*/  STL [R1+0x25c], R18 ;  /* 0x00025c1201007387 */ /* 0x0005e80000100800 */
[----:B------:R-:W-:Y:S04]  /*13470*/  STL [R1+0x250], R20 ;  /* 0x0002501401007387 */ /* 0x000fe80000100800 */
[----:B-1----:R-:W4:Y:S01]  /*13480*/  LDL.LU.64 R156, [R1+0x328] ;  /* 0x00032800019c7983 */ /* 0x002f220000300a00 */
[----:B--2---:R-:W-:-:S03]  /*13490*/  IMAD.MOV.U32 R18, RZ, RZ, R19 ;  /* 0x000000ffff127224 */ /* 0x004fc600078e0013 */
[----:B---3--:R-:W-:Y:S04]  /*134a0*/  STL [R1+0x264], R152 ;  /* 0x0002649801007387 */ /* 0x008fe80000100800 */
[----:B------:R1:W-:Y:S02]  /*134b0*/  STL [R1+0x258], R18 ;  /* 0x0002581201007387 */ /* 0x0003e40000100800 */
[----:B-1----:R-:W-:Y:S02]  /*134c0*/  MOV R18, R153 ;  /* 0x0000009900127202 */ /* 0x002fe40000000f00 */
[----:B------:R-:W2:Y:S04]  /*134d0*/  LDL.LU.64 R152, [R1+0x2e8] ;  /* 0x0002e80001987983 */ /* 0x000ea80000300a00 */
[----:B------:R-:W-:Y:S04]  /*134e0*/  STL [R1+0x260], R18 ;  /* 0x0002601201007387 */ /* 0x000fe80000100800 */
[----:B------:R1:W-:Y:S04]  /*134f0*/  STL [R1+0x26c], R2 ;  /* 0x00026c0201007387 */ /* 0x0003e80000100800 */
[----:B------:R3:W-:Y:S01]  /*13500*/  STL [R1+0x274], R16 ;  /* 0x0002741001007387 */ /* 0x0007e20000100800 */
[----:B-1----:R-:W-:-:S02]  /*13510*/  IMAD.MOV.U32 R2, RZ, RZ, R3 ;  /* 0x000000ffff027224 */ /* 0x002fc400078e0003 */
[----:B---3--:R-:W-:-:S03]  /*13520*/  IMAD.MOV.U32 R16, RZ, RZ, R17 ;  /* 0x000000ffff107224 */ /* 0x008fc600078e0011 */
[----:B------:R1:W-:Y:S04]  /*13530*/  STL [R1+0x268], R2 ;  /* 0x0002680201007387 */ /* 0x0003e80000100800 */
[----:B-1----:R-:W3:Y:S04]  /*13540*/  LDL.LU.64 R2, [R1+0x2d0] ;  /* 0x0002d00001027983 */ /* 0x002ee80000300a00 */
[----:B----4-:R1:W-:Y:S04]  /*13550*/  STL [R1+0x27c], R14 ;  /* 0x00027c0e01007387 */ /* 0x0103e80000100800 */
[----:B------:R-:W-:Y:S04]  /*13560*/  STL [R1+0x270], R16 ;  /* 0x0002701001007387 */ /* 0x000fe80000100800 */
[----:B------:R-:W4:Y:S01]  /*13570*/  LDL.LU.64 R158, [R1+0x2c8] ;  /* 0x0002c800019e7983 */ /* 0x000f220000300a00 */
[----:B-1----:R-:W-:-:S05]  /*13580*/  IMAD.MOV.U32 R14, RZ, RZ, R15 ;  /* 0x000000ffff0e7224 */ /* 0x002fca00078e000f */
[----:B------:R-:W-:Y:S04]  /*13590*/  STL [R1+0x278], R14 ;  /* 0x0002780e01007387 */ /* 0x000fe80000100800 */
[----:B------:R1:W-:Y:S04]  /*135a0*/  STL [R1+0x284], R12 ;  /* 0x0002840c01007387 */ /* 0x0003e80000100800 */
        /* <DEDUP_REMOVED lines=8> */
[----:B------:R-:W4:Y:S04]  /*13630*/  LDL.LU.64 R20, [R1+0x3e0] ;  /* 0x0003e00001147983 */ /* 0x000f280000300a00 */
        /* <DEDUP_REMOVED lines=12> */
[----:B------:R1:W-:Y:S04]  /*13700*/  STL [R1+0x2a0], R4 ;  /* 0x0002a00401007387 */ /* 0x0003e80000100800 */
[----:B------:R-:W-:Y:S04]  /*13710*/  STL [R1+0x2ac], R156 ;  /* 0x0002ac9c01007387 */ /* 0x000fe80000100800 */
[----:B------:R-:W4:Y:S01]  /*13720*/  LDL.LU.64 R8, [R1+0x438] ;  /* 0x0004380001087983 */ /* 0x000f220000300a00 */
[----:B-1----:R-:W-:-:S03]  /*13730*/  MOV R4, R157 ;  /* 0x0000009d00047202 */ /* 0x002fc60000000f00 */
[----:B------:R-:W4:Y:S04]  /*13740*/  LDL.LU.64 R6, [R1+0x430] ;  /* 0x0004300001067983 */ /* 0x000f280000300a00 */
[----:B------:R1:W-:Y:S04]  /*13750*/  STL [R1+0x2a8], R4 ;  /* 0x0002a80401007387 */ /* 0x0003e80000100800 */
[----:B--2---:R2:W-:Y:S04]  /*13760*/  STL [R1+0x2b4], R152 ;  /* 0x0002b49801007387 */ /* 0x0045e80000100800 */
[----:B-1----:R-:W4:Y:S01]  /*13770*/  LDL.LU.64 R4, [R1+0x428] ;  /* 0x0004280001047983 */ /* 0x002f220000300a00 */
[----:B------:R-:W-:-:S03]  /*13780*/  IMAD.MOV.U32 R123, RZ, RZ, R153 ;  /* 0x000000ffff7b7224 */ /* 0x000fc600078e0099 */
[----:B--2---:R-:W2:Y:S04]  /*13790*/  LDL.LU.64 R152, [R1+0x418] ;  /* 0x0004180001987983 */ /* 0x004ea80000300a00 */
[----:B------:R3:W-:Y:S02]  /*137a0*/  STL [R1+0x2b0], R123 ;  /* 0x0002b07b01007387 */ /* 0x0007e40000100800 */
[----:B---3--:R-:W-:Y:S02]  /*137b0*/  IMAD.MOV.U32 R123, RZ, RZ, R3 ;  /* 0x000000ffff7b7224 */ /* 0x008fe400078e0003 */
[----:B------:R1:W-:Y:S04]  /*137c0*/  STL [R1+0x2bc], R2 ;  /* 0x0002bc0201007387 */ /* 0x0003e80000100800 */
[----:B------:R-:W3:Y:S04]  /*137d0*/  LDL.LU.64 R156, [R1+0x408] ;  /* 0x00040800019c7983 */ /* 0x000ee80000300a00 */
[----:B-1----:R-:W3:Y:S04]  /*137e0*/  LDL.LU.64 R2, [R1+0x3d0] ;  /* 0x0003d00001027983 */ /* 0x002ee80000300a00 */
[----:B------:R1:W-:Y:S04]  /*137f0*/  STL [R1+0x2b8], R123 ;  /* 0x0002b87b01007387 */ /* 0x0003e80000100800 */
[----:B----4-:R4:W-:Y:S04]  /*13800*/  STL [R1+0x2c4], R158 ;  /* 0x0002c49e01007387 */ /* 0x0109e80000100800 */
[----:B------:R-:W3:Y:S01]  /*13810*/  LDL.LU.64 R150, [R1+0x3b8] ;  /* 0x0003b80001967983 */ /* 0x000ee20000300a00 */
[----:B-1----:R-:W-:-:S03]  /*13820*/  IMAD.MOV.U32 R123, RZ, RZ, R159 ;  /* 0x000000ffff7b7224 */ /* 0x002fc600078e009f */
[----:B------:R-:W-:Y:S04]  /*13830*/  STL [R1+0x2cc], R88 ;  /* 0x0002cc5801007387 */ /* 0x000fe80000100800 */
[----:B------:R1:W-:Y:S04]  /*13840*/  STL [R1+0x2c0], R123 ;  /* 0x0002c07b01007387 */ /* 0x0003e80000100800 */
[----:B----4-:R-:W4:Y:S01]  /*13850*/  LDL.LU.64 R158, [R1+0x378] ;  /* 0x00037800019e7983 */ /* 0x010f220000300a00 */
[----:B-1----:R-:W-:-:S03]  /*13860*/  IMAD.MOV.U32 R123, RZ, RZ, R89 ;  /* 0x000000ffff7b7224 */ /* 0x002fc600078e0059 */
[----:B------:R1:W5:Y:S04]  /*13870*/  LDL.LU.64 R88, [R1+0x708] ;  /* 0x0007080001587983 */ /* 0x0003680000300a00 */
[----:B------:R-:W-:Y:S04]  /*13880*/  STL [R1+0x2d4], R22 ;  /* 0x0002d41601007387 */ /* 0x000fe80000100800 */
[----:B------:R1:W-:Y:S02]  /*13890*/  STL [R1+0x2c8], R123 ;  /* 0x0002c87b01007387 */ /* 0x0003e40000100800 */
[----:B-1----:R-:W-:-:S02]  /*138a0*/  IMAD.MOV.U32 R123, RZ, RZ, R23 ;  /* 0x000000ffff7b7224 */ /* 0x002fc400078e0017 */
        /* <DEDUP_REMOVED lines=15> */
[----:B-1----:R-:W-:-:S02]  /*139a0*/  MOV R123, R15 ;  /* 0x0000000f007b7202 */ /* 0x002fc40000000f00 */
        /* <DEDUP_REMOVED lines=19> */
[----:B--2---:R-:W-:-:S02]  /*13ae0*/  IMAD.MOV.U32 R123, RZ, RZ, R5 ;  /* 0x000000ffff7b7224 */ /* 0x004fc400078e0005 */
[----:B------:R1:W5:Y:S04]  /*13af0*/  LDL.LU.64 R4, [R1+0x6b8] ;  /* 0x0006b80001047983 */ /* 0x0003680000300a00 */
[----:B------:R-:W-:Y:S04]  /*13b00*/  STL [R1+0x324], R152 ;  /* 0x0003249801007387 */ /* 0x000fe80000100800 */
[----:B------:R2:W-:Y:S02]  /*13b10*/  STL [R1+0x318], R123 ;  /* 0x0003187b01007387 */ /* 0x0005e40000100800 */
[----:B--2---:R-:W-:-:S02]  /*13b20*/  IMAD.MOV.U32 R123, RZ, RZ, R153 ;  /* 0x000000ffff7b7224 */ /* 0x004fc400078e0099 */
[----:B------:R-:W2:Y:S04]  /*13b30*/  LDL.LU.64 R152, [R1+0x6b0] ;  /* 0x0006b00001987983 */ /* 0x000ea80000300a00 */
[----:B---3--:R-:W-:Y:S04]  /*13b40*/  STL [R1+0x32c], R156 ;  /* 0x00032c9c01007387 */ /* 0x008fe80000100800 */
[----:B------:R3:W-:Y:S02]  /*13b50*/  STL [R1+0x320], R123 ;  /* 0x0003207b01007387 */ /* 0x0007e40000100800 */
[----:B---3--:R-:W-:-:S02]  /*13b60*/  IMAD.MOV.U32 R123, RZ, RZ, R157 ;  /* 0x000000ffff7b7224 */ /* 0x008fc400078e009d */
[----:B------:R1:W5:Y:S04]  /*13b70*/  LDL.LU.64 R156, [R1+0x6a8] ;  /* 0x0006a800019c7983 */ /* 0x0003680000300a00 */
[----:B------:R-:W-:Y:S04]  /*13b80*/  STL [R1+0x334], R2 ;  /* 0x0003340201007387 */ /* 0x000fe80000100800 */
[----:B------:R3:W-:Y:S02]  /*13b90*/  STL [R1+0x328], R123 ;  /* 0x0003287b01007387 */ /* 0x0007e40000100800 */
[----:B---3--:R-:W-:-:S02]  /*13ba0*/  IMAD.MOV.U32 R123, RZ, RZ, R3 ;  /* 0x000000ffff7b7224 */ /* 0x008fc400078e0003 */
[----:B------:R1:W5:Y:S04]  /*13bb0*/  LDL.LU.64 R2, [R1+0x6a0] ;  /* 0x0006a00001027983 */ /* 0x0003680000300a00 */
[----:B------:R-:W-:Y:S04]  /*13bc0*/  STL [R1+0x33c], R150 ;  /* 0x00033c9601007387 */ /* 0x000fe80000100800 */
[----:B------:R3:W-:Y:S02]  /*13bd0*/  STL [R1+0x330], R123 ;  /* 0x0003307b01007387 */ /* 0x0007e40000100800 */
[----:B---3--:R-:W-:-:S05]  /*13be0*/  MOV R123, R151 ;  /* 0x00000097007b7202 */ /* 0x008fca0000000f00 */
[----:B------:R3:W-:Y:S04]  /*13bf0*/  STL [R1+0x338], R123 ;  /* 0x0003387b01007387 */ /* 0x0007e80000100800 */
[----:B----4-:R-:W-:Y:S01]  /*13c00*/  STL [R1+0x344], R158 ;  /* 0x0003449e01007387 */ /* 0x010fe20000100800 */
[----:B---3--:R-:W-:-:S05]  /*13c10*/  IMAD.MOV.U32 R123, RZ, RZ, R159 ;  /* 0x000000ffff7b7224 */ /* 0x008fca00078e009f */
[----:B------:R3:W-:Y:S02]  /*13c20*/  STL [R1+0x340], R123 ;  /* 0x0003407b01007387 */ /* 0x0007e40000100800 */
[----:B---3--:R-:W-:Y:S01]  /*13c30*/  IMAD.U32 R123, RZ, RZ, UR4 ;  /* 0x00000004ff7b7e24 */ /* 0x008fe2000f8e00ff */
[----:B------:R-:W-:Y:S01]  /*13c40*/  UMOV UR4, 0xffffffff ;  /* 0xffffffff00047882 */ /* 0x000fe20000000000 */
[----:B------:R-:W-:Y:S01]  /*13c50*/  IMAD.MOV.U32 R150, RZ, RZ, RZ ;  /* 0x000000ffff967224 */ /* 0x000fe200078e00ff */
        /* <DEDUP_REMOVED lines=29> */
[----:B--2---:R-:W-:-:S04]  /*13e30*/  SHF.R.S32.HI R24, RZ, 0x1f, R153 ;  /* 0x0000001fff187819 */ /* 0x004fc80000011499 */
[----:B------:R-:W-:-:S04]  /*13e40*/  LEA.HI R24, R24, R153, RZ, 0x7 ;  /* 0x0000009918187211 */ /* 0x000fc800078f38ff */
[----:B------:R-:W-:-:S05]  /*13e50*/  SHF.R.S32.HI R158, RZ, 0x7, R24 ;  /* 0x00000007ff9e7819 */ /* 0x000fca0000011418 */
[----:B------:R2:W-:Y:S01]  /*13e60*/  STL [R1+0x34c], R158 ;  /* 0x00034c9e01007387 */ /* 0x0005e20000100800 */
[----:B------:R-:W-:-:S05]  /*13e70*/  VIADD R159, R158, 0xfffffffd ;  /* 0xfffffffd9e9f7836 */ /* 0x000fca0000000000 */
[----:B------:R1:W-:Y:S01]  /*13e80*/  STL [R1+0x354], R159 ;  /* 0x0003549f01007387 */ /* 0x0003e20000100800 */
[----:B--2---:R-:W-:-:S05]  /*13e90*/  IMAD.U32 R158, RZ, RZ, UR4 ;  /* 0x00000004ff9e7e24 */ /* 0x004fca000f8e00ff */
[----:B------:R1:W-:Y:S01]  /*13ea0*/  STL [R1+0x348], R158 ;  /* 0x0003489e01007387 */ /* 0x0003e20000100800 */
[----:B------:R-:W-:Y:S02]  /*13eb0*/  SHF.R.S32.HI R151, RZ, 0x1f, R152 ;  /* 0x0000001fff977819 */ /* 0x000fe40000011498 */
[----:B------:R-:W-:Y:S02]  /*13ec0*/  SHF.R.S32.HI R153, RZ, 0x1f, R154 ;  /* 0x0000001fff997819 */ /* 0x000fe4000001149a */
[----:B------:R-:W-:Y:S02]  /*13ed0*/  CS2R R24, SRZ ;  /* 0x0000000000187805 */ /* 0x000fe4000001ff00 */
[C---:B------:R-:W-:Y:S01]  /*13ee0*/  SHF.L.U64.HI R151, R152.reuse, 0x2, R151 ;  /* 0x0000000298977819 */ /* 0x040fe20000010297 */
[----:B------:R-:W-:Y:S01]  /*13ef0*/  IMAD.SHL.U32 R152, R152, 0x4, RZ ;  /* 0x0000000498987824 */ /* 0x000fe200078e00ff */
[C---:B------:R-:W-:Y:S01]  /*13f00*/  SHF.L.U64.HI R153, R154.reuse, 0x2, R153 ;  /* 0x000000029a997819 */ /* 0x040fe20000010299 */
[----:B-1----:R-:W-:-:S07]  /*13f10*/  IMAD.SHL.U32 R154, R154, 0x4, RZ ;  /* 0x000000049a9a7824 */ /* 0x002fce00078e00ff */
.L_x_1:
[----:B------:R-:W2:Y:S01]  /*13f20*/  LDL.LU R159, [R1+0x348] ;  /* 0x00034800019f7983 */ /* 0x000ea20000300800 */
[----:B------:R-:W-:-:S04]  /*13f30*/  DEPBAR.LE SB0, 0x4 ;  /* 0x000081000000791a */ /* 0x000fc80000000000 */
[----:B------:R-:W3:Y:S01]  /*13f40*/  LDL R158, [R1+0x350] ;  /* 0x00035000019e7983 */ /* 0x000ee20000100800 */
[----:B------:R-:W-:Y:S06]  /*13f50*/  BAR.SYNC.DEFER_BLOCKING 0x0 ;  /* 0x0000000000007b1d */ /* 0x000fec0000010000 */
[----:B-----5:R-:W-:Y:S04]  /*13f60*/  STL [R1+0x6a4], R157 ;  /* 0x0006a49d01007387 */ /* 0x020fe80000100800 */
[----:B------:R-:W-:Y:S01]  /*13f70*/  STL [R1+0x6a0], R156 ;  /* 0x0006a09c01007387 */ /* 0x000fe20000100800 */
[----:B------:R-:W-:-:S03]  /*13f80*/  UMOV UR7, 0x40000040 ;  /* 0x4000004000077882 */ /* 0x000fc60000000000 */
[----:B------:R1:W-:Y:S01]  /*13f90*/  STL [R1+0x69c], R0 ;  /* 0x00069c0001007387 */ /* 0x0003e20000100800 */
[----:B------:R-:W-:-:S03]  /*13fa0*/  WARPGROUP.ARRIVE ;  /* 0x00000000000079c5 */ /* 0x000fc60000000000 */
[----:B-1----:R-:W4:Y:S01]  /*13fb0*/  LDL R0, [R1+0x354] ;  /* 0x0003540001007983 */ /* 0x002f220000100800 */
[----:B--2---:R-:W-:Y:S02]  /*13fc0*/  R2UR UR4, R159 ;  /* 0x000000009f0472ca */ /* 0x004fe400000e0000 */
[----:B---3--:R-:W-:Y:S02]  /*13fd0*/  R2UR UR20, R158 ;  /* 0x000000009e1472ca */ /* 0x008fe400000e0000 */
[----:B------:R-:W1:Y:S09]  /*13fe0*/  LDC R158, c[0x0][0x230] ;  /* 0x00008c00ff9e7b82 */ /* 0x000e720000000800 */
[----:B------:R-:W-:-:S04]  /*13ff0*/  UIADD3 UR4, UR4, 0x1, URZ ;  /* 0x0000000104047890 */ /* 0x000fc8000fffe03f */
[----:B------:R-:W-:-:S04]  /*14000*/  UISETP.GT.AND UP0, UPT, UR4, 0x3, UPT ;  /* 0x000000030400788c */ /* 0x000fc8000bf04270 */
[----:B------:R-:W-:-:S04]  /*14010*/  USEL UR6, UR4, URZ, !UP0 ;  /* 0x0000003f04067287 */ /* 0x000fc8000c000000 */
[----:B------:R-:W-:Y:S02]  /*14020*/  ULEA UR5, UR6, UR20, 0xf ;  /* 0x0000001406057291 */ /* 0x000fe4000f8e783f */
[----:B------:R-:W-:Y:S02]  /*14030*/  ULEA UR4, UR6, UR20, 0x10 ;  /* 0x0000001406047291 */ /* 0x000fe4000f8e803f */
[----:B------:R-:W-:Y:S01]  /*14040*/  IMAD.U32 R156, RZ, RZ, UR6 ;  /* 0x00000006ff9c7e24 */ /* 0x000fe2000f8e00ff */
[----:B------:R-:W-:Y:S02]  /*14050*/  UIADD3 UR5, UR5, 0x40000, URZ ;  /* 0x0004000005057890 */ /* 0x000fe4000fffe03f */
[----:B------:R-:W-:Y:S02]  /*14060*/  USHF.R.U32.HI UR4, URZ, 0x4, UR4 ;  /* 0x000000043f047899 */ /* 0x000fe40008011604 */
[----:B------:R-:W-:Y:S02]  /*14070*/  USHF.R.U32.HI UR5, URZ, 0x4, UR5 ;  /* 0x000000043f057899 */ /* 0x000fe40008011605 */
[----:B------:R-:W-:-:S02]  /*14080*/  USGXT.U32 UR4, UR4, 0xe ;  /* 0x0000000e0404789a */ /* 0x000fc40008000000 */
[----:B------:R-:W-:-:S03]  /*14090*/  USGXT.U32 UR6, UR5, 0xe ;  /* 0x0000000e0506789a */ /* 0x000fc60008000000 */
[----:B------:R-:W-:-:S06]  /*140a0*/  UMOV UR5, 0x40000040 ;  /* 0x4000004000057882 */ /* 0x000fcc0000000000 */
[----:B------:R-:W-:Y:S01]  /*140b0*/  HGMMA.64x64x8.F32.TF32 R56, gdesc[UR4], R56 ;  /* 0x04e00000043879f0 */ /* 0x000fe20008702838 */
[----:B------:R-:W-:Y:S02]  /*140c0*/  UIADD3 UR8, UP0, UR4, 0x2, URZ ;  /* 0x0000000204087890 */ /* 0x000fe4000ff1e03f */
[----:B------:R-:W-:Y:S01]  /*140d0*/  UIADD3 UR10, UP1, UR6, 0x2, URZ ;  /* 0x00000002060a7890 */ /* 0x000fe2000ff3e03f */
[----:B------:R-:W-:Y:S01]  /*140e0*/  UMOV UR4, URZ ;  /* 0x0000003f00047c82 */ /* 0x000fe20008000000 */
[----:B------:R-:W-:Y:S01]  /*140f0*/  UMOV UR5, URZ ;  /* 0x0000003f00057c82 */ /* 0x000fe20008000000 */
[----:B------:R-:W-:Y:S02]  /*14100*/  UIADD3.X UR9, UR4, 0x40000040, URZ, UP0, !UPT ;  /* 0x4000004004097890 */ /* 0x000fe400087fe43f */
[----:B------:R-:W-:-:S09]  /*14110*/  UIADD3.X UR11, UR5, 0x40000040, URZ, UP1, !UPT ;  /* 0x40000040050b7890 */ /* 0x000fd20008ffe43f */
[----:B------:R-:W-:Y:S01]  /*14120*/  HGMMA.64x64x8.F32.TF32 R56, gdesc[UR8], R56 ;  /* 0x04e00000083879f0 */ /* 0x000fe20008702838 */
[----:B------:R-:W-:Y:S02]  /*14130*/  UIADD3.64 UR12, UR8, 0x2, URZ ;  /* 0x00000002080c7897 */ /* 0x000fe4000fffe03f */
[----:B------:R-:W-:-:S09]  /*14140*/  UIADD3.64 UR14, UR10, 0x2, URZ ;  /* 0x000000020a0e7897 */ /* 0x000fd2000fffe03f */
[----:B------:R-:W-:Y:S01]  /*14150*/  HGMMA.64x64x8.F32.TF32 R56, gdesc[UR12], R56 ;  /* 0x04e000000c3879f0 */ /* 0x000fe20008702838 */
[----:B------:R-:W-:Y:S02]  /*14160*/  UIADD3.64 UR12, UR8, 0x4, URZ ;  /* 0x00000004080c7897 */ /* 0x000fe4000fffe03f */
[----:B------:R-:W-:Y:S02]  /*14170*/  UIADD3.64 UR14, UR10, 0x4, URZ ;  /* 0x000000040a0e7897 */ /* 0x000fe4000fffe03f */
[----:B------:R-:W-:Y:S02]  /*14180*/  UIADD3.64 UR16, UR8, 0x3fe, URZ ;  /* 0x000003fe08107897 */ /* 0x000fe4000fffe03f */
[----:B------:R-:W-:-:S05]  /*14190*/  UIADD3.64 UR18, UR10, 0x1fe, URZ ;  /* 0x000001fe0a127897 */ /* 0x000fca000fffe03f */
[----:B------:R-:W-:Y:S02]  /*141a0*/  HGMMA.64x64x8.F32.TF32 R56, gdesc[UR12], R56 ;  /* 0x04e000000c3879f0 */ /* 0x000fe40008702838 */
[----:B------:R-:W-:Y:S01]  /*141b0*/  UMOV UR4, UR18 ;  /* 0x0000001200047c82 */ /* 0x000fe20008000000 */
[----:B------:R-:W-:Y:S01]  /*141c0*/  UMOV UR5, UR19 ;  /* 0x0000001300057c82 */ /* 0x000fe20008000000 */
[----:B------:R-:W-:Y:S01]  /*141d0*/  HGMMA.64x64x8.F32.TF32 R56, gdesc[UR16], R56 ;  /* 0x04e00000103879f0 */ /* 0x000fe20008702838 */
[----:B------:R-:W-:Y:S02]  /*141e0*/  UIADD3.64 UR16, UR8, 0x400, URZ ;  /* 0x0000040008107897 */ /* 0x000fe4000fffe03f */
[----:B------:R-:W-:Y:S02]  /*141f0*/  UIADD3.64 UR18, UR10, 0x200, URZ ;  /* 0x000002000a127897 */ /* 0x000fe4000fffe03f */
[----:B------:R-:W-:-:S07]  /*14200*/  UIADD3.64 UR22, UR10, 0x202, URZ ;  /* 0x000002020a167897 */ /* 0x000fce000fffe03f */
[----:B------:R-:W-:Y:S01]  /*14210*/  HGMMA.64x64x8.F32.TF32 R56, gdesc[UR16], R56 ;  /* 0x04e00000103879f0 */ /* 0x000fe20008702838 */
[----:B------:R-:W-:Y:S01]  /*14220*/  UMOV UR17, UR20 ;  /* 0x0000001400117c82 */ /* 0x000fe20008000000 */
[----:B------:R-:W-:Y:S02]  /*14230*/  UIADD3.64 UR20, UR8, 0x402, URZ ;  /* 0x0000040208147897 */ /* 0x000fe4000fffe03f */
[----:B------:R-:W-:Y:S02]  /*14240*/  UIADD3.64 UR24, UR8, 0x404, URZ ;  /* 0x0000040408187897 */ /* 0x000fe4000fffe03f */
[----:B------:R-:W-:-:S05]  /*14250*/  UIADD3.64 UR26, UR10, 0x204, URZ ;  /* 0x000002040a1a7897 */ /* 0x000fca000fffe03f */
[----:B------:R-:W-:Y:S01]  /*14260*/  HGMMA.64x64x8.F32.TF32 R56, gdesc[UR20], R56 ;  /* 0x04e00000143879f0 */ /* 0x000fe20008702838 */
[----:B------:R-:W-:Y:S02]  /*14270*/  UIADD3.64 UR28, UR8, 0x7fe, URZ ;  /* 0x000007fe081c7897 */ /* 0x000fe4000fffe03f */
[----:B------:R-:W-:Y:S01]  /*14280*/  UIADD3.64 UR30, UR10, 0x3fe, URZ ;  /* 0x000003fe0a1e7897 */ /* 0x000fe2000fffe03f */
[----:B------:R-:W-:Y:S01]  /*14290*/  HGMMA.64x64x8.F32.TF32 R56, gdesc[UR24], R56 ;  /* 0x04e00000183879f0 */ /* 0x000fe20008702838 */
        /* <DEDUP_REMOVED lines=18> */
[----:B------:R-:W-:Y:S01]  /*143c0*/  UMOV UR20, UR4 ;  /* 0x0000000400147c82 */ /* 0x000fe20008000000 */
[----:B------:R-:W-:Y:S01]  /*143d0*/  UMOV UR21, UR5 ;  /* 0x0000000500157c82 */ /* 0x000fe20008000000 */
[----:B------:R-:W-:Y:S02]  /*143e0*/  UIADD3.64 UR56, UR8, 0xc04, URZ ;  /* 0x00000c0408387897 */ /* 0x000fe4000fffe03f */
[----:B------:R-:W-:Y:S02]  /*143f0*/  UIADD3.64 UR58, UR10, 0x604, URZ ;  /* 0x000006040a3a7897 */ /* 0x000fe4000fffe03f */
[----:B------:R-:W-:Y:S01]  /*14400*/  UIADD3.64 UR4, UR8, 0x1fe, URZ ;  /* 0x000001fe08047897 */ /* 0x000fe2000fffe03f */
[----:B------:R-:W-:Y:S06]  /*14410*/  HGMMA.64x64x8.F32.TF32 R56, gdesc[UR52], R56 ;  /* 0x04e00000343879f0 */ /* 0x000fec0008702838 */
[----:B------:R-:W-:Y:S04]  /*14420*/  HGMMA.64x64x8.F32.TF32 R56, gdesc[UR56], R56 ;  /* 0x04e00000383879f0 */ /* 0x000fe80008702838 */
[----:B------:R-:W-:Y:S01]  /*14430*/  HGMMA.64x64x8.F32.TF32 R24, gdesc[UR4], R24 ;  /* 0x04e00000041879f0 */ /* 0x000fe20008702818 */
[----:B------:R-:W-:Y:S01]  /*14440*/  UIADD3.64 UR4, UR8, 0x200, URZ ;  /* 0x0000020008047897 */ /* 0x000fe2000fffe03f */
[----:B------:R-:W-:Y:S01]  /*14450*/  UMOV UR6, UR10 ;  /* 0x0000000a00067c82 */ /* 0x000fe20008000000 */
[----:B------:R-:W-:Y:S01]  /*14460*/  UMOV UR7, UR11 ;  /* 0x0000000b00077c82 */ /* 0x000fe20008000000 */
[----:B------:R-:W-:-:S06]  /*14470*/  UIADD3.64 UR12, UR10, 0x2, URZ ;  /* 0x000000020a0c7897 */ /* 0x000fcc000fffe03f */
[----:B------:R-:W-:Y:S01]  /*14480*/  HGMMA.64x64x8.F32.TF32 R24, gdesc[UR4], R24 ;  /* 0x04e00000041879f0 */ /* 0x000fe20008702818 */
[----:B------:R-:W-:Y:S01]  /*14490*/  UIADD3.64 UR4, UR8, 0x202, URZ ;  /* 0x0000020208047897 */ /* 0x000fe2000fffe03f */
[----:B------:R-:W-:Y:S01]  /*144a0*/  UMOV UR6, UR12 ;  /* 0x0000000c00067c82 */ /* 0x000fe20008000000 */
[----:B------:R-:W-:Y:S01]  /*144b0*/  UMOV UR7, UR13 ;  /* 0x0000000d00077c82 */ /* 0x000fe20008000000 */
[----:B------:R-:W-:-:S06]  /*144c0*/  UIADD3.64 UR12, UR8, 0x204, URZ ;  /* 0x00000204080c7897 */ /* 0x000fcc000fffe03f */
[----:B------:R-:W-:Y:S01]  /*144d0*/  HGMMA.64x64x8.F32.TF32 R24, gdesc[UR4], R24 ;  /* 0x04e00000041879f0 */ /* 0x000fe20008702818 */
[----:B------:R-:W-:-:S03]  /*144e0*/  UIADD3.64 UR4, UR8, 0x5fe, URZ ;  /* 0x000005fe08047897 */ /* 0x000fc6000fffe03f */
[----:B------:R-:W-:Y:S01]  /*144f0*/  HGMMA.64x64x8.F32.TF32 R24, gdesc[UR12], R24 ;  /* 0x04e000000c1879f0 */ /* 0x000fe20008702818 */
[----:B------:R-:W-:Y:S01]  /*14500*/  UMOV UR6, UR20 ;  /* 0x0000001400067c82 */ /* 0x000fe20008000000 */
[----:B------:R-:W-:Y:S01]  /*14510*/  UMOV UR7, UR21 ;  /* 0x0000001500077c82 */ /* 0x000fe20008000000 */
[----:B------:R-:W-:Y:S01]  /*14520*/  UMOV UR11, UR17 ;  /* 0x00000011000b7c82 */ /* 0x000fe20008000000 */
[----:B------:R-:W-:Y:S02]  /*14530*/  UIADD3.64 UR16, UR8, 0x600, URZ ;  /* 0x0000060008107897 */ /* 0x000fe4000fffe03f */
[----:B------:R-:W-:Y:S01]  /*14540*/  HGMMA.64x64x8.F32.TF32 R24, gdesc[UR4], R24 ;  /* 0x04e00000041879f0 */ /* 0x000fe20008702818 */
[----:B------:R-:W-:-:S06]  /*14550*/  UIADD3.64 UR20, UR8, 0x602, URZ ;  /* 0x0000060208147897 */ /* 0x000fcc000fffe03f */
[----:B------:R-:W-:Y:S01]  /*14560*/  HGMMA.64x64x8.F32.TF32 R24, gdesc[UR16], R24 ;  /* 0x04e00000101879f0 */ /* 0x000fe20008702818 */
[----:B------:R-:W-:-:S03]  /*14570*/  UIADD3.64 UR24, UR8, 0x604, URZ ;  /* 0x0000060408187897 */ /* 0x000fc6000fffe03f */
[----:B------:R-:W-:Y:S01]  /*14580*/  HGMMA.64x64x8.F32.TF32 R24, gdesc[UR20], R24 ;  /* 0x04e00000141879f0 */ /* 0x000fe20008702818 */
[----:B------:R-:W-:-:S05]  /*14590*/  UIADD3.64 UR28, UR8, 0x9fe, URZ ;  /* 0x000009fe081c7897 */ /* 0x000fca000fffe03f */
        /* <DEDUP_REMOVED lines=15> */
[----:B------:R1:W-:Y:S01]  /*14690*/  STL [R1+0x348], R156 ;  /* 0x0003489c01007387 */ /* 0x0003e20000100800 */
[----:B------:R-:W-:-:S04]  /*146a0*/  R2UR UR10, R123 ;  /* 0x000000007b0a72ca */ /* 0x000fc800000e0000 */
[----:B------:R-:W-:Y:S01]  /*146b0*/  HGMMA.64x64x8.F32.TF32 R24, gdesc[UR56], R24, gsb0 ;  /* 0x04e00000381879f0 */ /* 0x000fe20008002818 */
[----:B-1----:R-:W-:-:S05]  /*146c0*/  IADD3 R156, R158, -0x180, RZ ;  /* 0xfffffe809e9c7810 */ /* 0x002fca0007ffe0ff */
[----:B------:R-:W-:-:S03]  /*146d0*/  IMAD R123, R150, -0x80, R156 ;  /* 0xffffff80967b7824 */ /* 0x000fc600078e029c */
[----:B------:R-:W-:Y:S02]  /*146e0*/  UIADD3 UR4, UR10, 0x1, URZ ;  /* 0x000000010a047890 */ /* 0x000fe4000fffe03f */
[----:B------:R-:W-:Y:S02]  /*146f0*/  ISETP.GT.AND P1, PT, R123, RZ, PT ;  /* 0x000000ff7b00720c */ /* 0x000fe40003f24270 */
[----:B----4-:R-:W-:Y:S02]  /*14700*/  ISETP.GE.AND P0, PT, R150, R0, PT ;  /* 0x000000009600720c */ /* 0x010fe40003f06270 */
[----:B------:R-:W-:Y:S01]  /*14710*/  SEL R158, RZ, 0x4, !P1 ;  /* 0x00000004ff9e7807 */ /* 0x000fe20004800000 */
[----:B------:R-:W-:Y:S01]  /*14720*/  UISETP.GT.AND UP0, UPT, UR4, 0x3, UPT ;  /* 0x000000030400788c */ /* 0x000fe2000bf04270 */
[----:B------:R-:W2:Y:S02]  /*14730*/  LDL.LU R0, [R1+0x54] ;  /* 0x0000540001007983 */ /* 0x000ea40000300800 */
[----:B------:R-:W-:Y:S01]  /*14740*/  SEL R158, R158, RZ, !P0 ;  /* 0x000000ff9e9e7207 */ /* 0x000fe20004000000 */
[----:B------:R-:W-:Y:S01]  /*14750*/  USEL UR4, UR4, URZ, !UP0 ;  /* 0x0000003f04047287 */ /* 0x000fe2000c000000 */
[----:B------:R-:W-:Y:S01]  /*14760*/  IADD3 R4, P3, R4, R152, RZ ;  /* 0x0000009804047210 */ /* 0x000fe20007f7e0ff */
[----:B------:R-:W3:Y:S01]  /*14770*/  LDL.LU R157, [R1+0x5c] ;  /* 0x00005c00019d7983 */ /* 0x000ee20000300800 */
[----:B------:R-:W-:Y:S01]  /*14780*/  ISETP.NE.U32.AND P2, PT, R158, RZ, PT ;  /* 0x000000ff9e00720c */ /* 0x000fe20003f45070 */
[----:B------:R-:W-:-:S02]  /*14790*/  ULEA UR5, UR4, UR11, 0x10 ;  /* 0x0000000b04057291 */ /* 0x000fc4000f8e803f */
[----:B------:R-:W4:Y:S01]  /*147a0*/  LDL.LU R156, [R1+0x64] ;  /* 0x00006400019c7983 */ /* 0x000f220000300800 */
[----:B------:R-:W-:-:S03]  /*147b0*/  IMAD.X R5, R5, 0x1, R151, P3 ;  /* 0x0000000105057824 */ /* 0x000fc600018e0697 */
[----:B------:R1:W-:Y:S01]  /*147c0*/  STL [R1+0x6a8], R150 ;  /* 0x0006a89601007387 */ /* 0x0003e20000100800 */
[----:B------:R-:W-:-:S03]  /*147d0*/  VIADD R222, R3, UR5 ;  /* 0x0000000503de7c36 */ /* 0x000fc60008000000 */
[----:B-1----:R-:W3:Y:S04]  /*147e0*/  LDL.LU R150, [R1+0x50] ;  /* 0x0000500001967983 */ /* 0x002ee80000300800 */
[----:B------:R1:W-:Y:S04]  /*147f0*/  STL [R1+0x6ac], R3 ;  /* 0x0006ac0301007387 */ /* 0x0003e80000100800 */
[----:B-1----:R-:W2:Y:S01]  /*14800*/  LDL.LU R3, [R1+0x4c] ;  /* 0x00004c0001037983 */ /* 0x002ea20000300800 */
[----:B------:R-:W-:Y:S02]  /*14810*/  WARPGROUP.DEPBAR.LE gsb0, 0x1 ;  /* 0x00008000000079c5 */ /* 0x000fe40000010100 */
[----:B------:R-:W-:Y:S06]  /*14820*/  BAR.SYNC.DEFER_BLOCKING 0x0 ;  /* 0x0000000000007b1d */ /* 0x000fec0000010000 */
[----:B------:R1:W-:Y:S04]  /*14830*/  STL [R1+0x6b4], R4 ;  /* 0x0006b40401007387 */ /* 0x0003e80000100800 */
[----:B------:R-:W-:Y:S01]  /*14840*/  @!PT LDS RZ, [RZ] ;  /* 0x00000000fffff984 */ /* 0x000fe20000000800 */
[----:B------:R-:W-:Y:S01]  /*14850*/  @!PT LDS RZ, [RZ] ;  /* 0x00000000fffff984 */ /* 0x000fe20000000800 */
[----:B------:R-:W-:Y:S01]  /*14860*/  @!PT LDS RZ, [RZ] ;  /* 0x00000000fffff984 */ /* 0x000fe20000000800 */
[----:B------:R-:W-:Y:S04]  /*14870*/  LDGSTS.E [R222], desc[UR60][R4.64], P2 ;  /* 0x0000000004de7fae */ /* 0x000fe8000912187c */
[----:B-1----:R-:W4:Y:S01]  /*14880*/  LDL.LU R4, [R1+0x48] ;  /* 0x0000480001047983 */ /* 0x002f220000300800 */
[----:B------:R-:W-:-:S04]  /*14890*/  ISETP.GT.AND P1, PT, R123, 0x1, PT ;  /* 0x000000017b00780c */ /* 0x000fc80003f24270 */
[----:B------:R-:W-:-:S04]  /*148a0*/  SEL R158, RZ, 0x4, !P1 ;  /* 0x00000004ff9e7807 */ /* 0x000fc80004800000 */
[----:B------:R-:W-:-:S04]  /*148b0*/  SEL R158, R158, RZ, !P0 ;  /* 0x000000ff9e9e7207 */ /* 0x000fc80004000000 */
[----:B------:R-:W-:Y:S02]  /*148c0*/  ISETP.NE.U32.AND P1, PT, R158, RZ, PT ;  /* 0x000000ff9e00720c */ /* 0x000fe40003f25070 */
[----:B------:R-:W-:-:S05]  /*148d0*/  IADD3 R6, P4, R6, R152, RZ ;  /* 0x0000009806067210 */ /* 0x000fca0007f9e0ff */
[----:B------:R-:W-:-:S06]  /*148e0*/  IMAD.X R7, R7, 0x1, R151, P4 ;  /* 0x0000000107077824 */ /* 0x000fcc00020e0697 */
[----:B------:R-:W-:Y:S01]  /*148f0*/  LDGSTS.E [R222+0x4], desc[UR60][R6.64], P1 ;  /* 0x0000400006de7fae */ /* 0x000fe2000892187c */
[----:B------:R-:W-:-:S04]  /*14900*/  ISETP.GT.AND P1, PT, R123, 0x2, PT ;  /* 0x000000027b00780c */ /* 0x000fc80003f24270 */
[----:B------:R-:W-:Y:S02]  /*14910*/  SEL R158, RZ, 0x4, !P1 ;  /* 0x00000004ff9e7807 */ /* 0x000fe40004800000 */
[----:B------:R-:W-:Y:S02]  /*14920*/  ISETP.GT.AND P1, PT, R123, 0x3, PT ;  /* 0x000000037b00780c */ /* 0x000fe40003f24270 */
[----:B------:R-:W-:-:S04]  /*14930*/  SEL R158, R158, RZ, !P0 ;  /* 0x000000ff9e9e7207 */ /* 0x000fc80004000000 */
[----:B------:R-:W-:Y:S02]  /*14940*/  ISETP.NE.U32.AND P2, PT, R158, RZ, PT ;  /* 0x000000ff9e00720c */ /* 0x000fe40003f45070 */
[----:B------:R-:W-:-:S04]  /*14950*/  SEL R158, RZ, 0x4, !P1 ;  /* 0x00000004ff9e7807 */ /* 0x000fc80004800000 */
[----:B------:R-:W-:Y:S02]  /*14960*/  SEL R158, R158, RZ, !P0 ;  /* 0x000000ff9e9e7207 */ /* 0x000fe40004000000 */
[-C--:B------:R-:W-:Y:S02]  /*14970*/  IADD3 R8, P3, R8, R152.reuse, RZ ;  /* 0x0000009808087210 */ /* 0x080fe40007f7e0ff */
[----:B------:R-:W-:Y:S02]  /*14980*/  ISETP.NE.U32.AND P1, PT, R158, RZ, PT ;  /* 0x000000ff9e00720c */ /* 0x000fe40003f25070 */
[----:B------:R-:W-:Y:S01]  /*14990*/  IADD3 R10, P4, R10, R152, RZ ;  /* 0x000000980a0a7210 */ /* 0x000fe20007f9e0ff */
[----:B------:R-:W-:-:S04]  /*149a0*/  IMAD.X R9, R9, 0x1, R151, P3 ;  /* 0x0000000109097824 */ /* 0x000fc800018e0697 */
[----:B------:R-:W-:Y:S01]  /*149b0*/  IMAD.X R11, R11, 0x1, R151, P4 ;  /* 0x000000010b0b7824 */ /* 0x000fe200020e0697 */
[----:B------:R-:W-:Y:S05]  /*149c0*/  LDGSTS.E [R222+0x8], desc[UR60][R8.64], P2 ;  /* 0x0000800008de7fae */ /* 0x000fea000912187c */
[----:B------:R-:W-:Y:S01]  /*149d0*/  LDGSTS.E [R222+0xc], desc[UR60][R10.64], P1 ;  /* 0x0000c0000ade7fae */ /* 0x000fe2000892187c */
[----:B------:R-:W-:-:S04]  /*149e0*/  ISETP.GT.AND P1, PT, R123, 0x20, PT ;  /* 0x000000207b00780c */ /* 0x000fc80003f24270 */
[----:B------:R-:W-:Y:S02]  /*149f0*/  SEL R158, RZ, 0x4, !P1 ;  /* 0x00000004ff9e7807 */ /* 0x000fe40004800000 */
[----:B------:R-:W-:Y:S02]  /*14a00*/  ISETP.GT.AND P1, PT, R123, 0x21, PT ;  /* 0x000000217b00780c */ /* 0x000fe40003f24270 */
[----:B------:R-:W-:Y:S02]  /*14a10*/  SEL R158, R158, RZ, !P0 ;  /* 0x000000ff9e9e7207 */ /* 0x000fe40004000000 */
[----:B------:R-:W-:Y:S02]  /*14a20*/  IADD3 R127, P3, R127, R152, RZ ;  /* 0x000000987f7f7210 */ /* 0x000fe40007f7e0ff */
[----:B------:R-:W-:Y:S02]  /*14a30*/  ISETP.NE.U32.AND P2, PT, R158, RZ, PT ;  /* 0x000000ff9e00720c */ /* 0x000fe40003f45070 */
[----:B------:R-:W-:Y:S01]  /*14a40*/  SEL R158, RZ, 0x4, !P1 ;  /* 0x00000004ff9e7807 */ /* 0x000fe20004800000 */
[----:B------:R-:W-:-:S03]  /*14a50*/  IMAD.X R128, R128, 0x1, R151, P3 ;  /* 0x0000000180807824 */ /* 0x000fc600018e0697 */
[----:B------:R-:W-:Y:S02]  /*14a60*/  SEL R158, R158, RZ, !P0 ;  /* 0x000000ff9e9e7207 */ /* 0x000fe40004000000 */
[----:B------:R-:W-:Y:S02]  /*14a70*/  IADD3 R129, P4, R129, R152, RZ ;  /* 0x0000009881817210 */ /* 0x000fe40007f9e0ff */
[----:B------:R-:W-:Y:S01]  /*14a80*/  ISETP.NE.U32.AND P1, PT, R158, RZ, PT ;  /* 0x000000ff9e00720c */ /* 0x000fe20003f25070 */
[----:B------:R-:W-:Y:S01]  /*14a90*/  IMAD.MOV.U32 R158, RZ, RZ, R127 ;  /* 0x000000ffff9e7224 */ /* 0x000fe200078e007f */
[----:B------:R-:W-:Y:S01]  /*14aa0*/  MOV R159, R128 ;  /* 0x00000080009f7202 */ /* 0x000fe20000000f00 */
[----:B------:R-:W-:-:S04]  /*14ab0*/  IMAD.X R130, R130, 0x1, R151, P4 ;  /* 0x0000000182827824 */ /* 0x000fc800020e0697 */
[----:B------:R1:W-:Y:S02]  /*14ac0*/  LDGSTS.E [R222+0x4000], desc[UR60][R158.64], P2 ;  /* 0x040000009ede7fae */ /* 0x0003e4000912187c */
[----:B-1----:R-:W-:Y:S02]  /*14ad0*/  IMAD.MOV.U32 R158, RZ, RZ, R129 ;  /* 0x000000ffff9e7224 */ /* 0x002fe400078e0081 */
[----:B------:R-:W-:-:S05]  /*14ae0*/  IMAD.MOV.U32 R159, RZ, RZ, R130 ;  /* 0x000000ffff9f7224 */ /* 0x000fca00078e0082 */
[----:B------:R1:W-:Y:S01]  /*14af0*/  LDGSTS.E [R222+0x4004], desc[UR60][R158.64], P1 ;  /* 0x040040009ede7fae */ /* 0x0003e2000892187c */
[----:B------:R-:W-:-:S04]  /*14b00*/  ISETP.GT.AND P1, PT, R123, 0x22, PT ;  /* 0x000000227b00780c */ /* 0x000fc80003f24270 */
[----:B-1----:R-:W-:Y:S02]  /*14b10*/  SEL R158, RZ, 0x4, !P1 ;  /* 0x00000004ff9e7807 */ /* 0x002fe40004800000 */
        /* <DEDUP_REMOVED lines=9> */
[----:B------:R-:W-:Y:S02]  /*14bb0*/  IMAD.MOV.U32 R158, RZ, RZ, R131 ;  /* 0x000000ffff9e7224 */ /* 0x000fe400078e0083 */
[----:B------:R-:W-:Y:S02]  /*14bc0*/  IMAD.MOV.U32 R159, RZ, RZ, R132 ;  /* 0x000000ffff9f7224 */ /* 0x000fe400078e0084 */
[----:B------:R-:W-:-:S03]  /*14bd0*/  IMAD.X R134, R134, 0x1, R151, P4 ;  /* 0x0000000186867824 */ /* 0x000fc600020e0697 */
        /* <DEDUP_REMOVED lines=10> */
[----:B------:R-:W-:-:S02]  /*14c80*/  SEL R158, RZ, 0x4, !P1 ;  /* 0x00000004ff9e7807 */ /* 0x000fc40004800000 */
[----:B------:R-:W-:Y:S02]  /*14c90*/  IADD3.X R206, R206, R151, RZ, P3, !PT ;  /* 0x00000097cece7210 */ /* 0x000fe40001ffe4ff */
        /* <DEDUP_REMOVED lines=10> */
[----:B------:R-:W-:Y:S02]  /*14d40*/  ISETP.GT.AND P1, PT, R123, 0x42, PT ;  /* 0x000000427b00780c */ /* 0x000fe40003f24270 */
[----:B------:R-:W-:Y:S02]  /*14d50*/  IADD3 R211, P3, R211, R152, RZ ;  /* 0x00000098d3d37210 */ /* 0x000fe40007f7e0ff */
[----:B-1----:R-:W-:Y:S02]  /*14d60*/  SEL R158, RZ, 0x4, !P1 ;  /* 0x00000004ff9e7807 */ /* 0x002fe40004800000 */
[----:B------:R-:W-:Y:S02]  /*14d70*/  ISETP.GT.AND P1, PT, R123, 0x43, PT ;  /* 0x000000437b00780c */ /* 0x000fe40003f24270 */
[----:B------:R-:W-:-:S04]  /*14d80*/  SEL R158, R158, RZ, !P0 ;  /* 0x000000ff9e9e7207 */ /* 0x000fc80004000000 */
        /* <DEDUP_REMOVED lines=13> */
[----:B------:R-:W-:Y:S02]  /*14e60*/  ISETP.GT.AND P1, PT, R123, 0x60, PT ;  /* 0x000000607b00780c */ /* 0x000fe40003f24270 */
[-C--:B--2---:R-:W-:Y:S02]  /*14e70*/  IADD3 R3, P3, R3, R152.reuse, RZ ;  /* 0x0000009803037210 */ /* 0x084fe40007f7e0ff */
[----:B-1----:R-:W-:Y:S02]  /*14e80*/  SEL R158, RZ, 0x4, !P1 ;  /* 0x00000004ff9e7807 */ /* 0x002fe40004800000 */
[----:B------:R-:W-:Y:S02]  /*14e90*/  ISETP.GT.AND P1, PT, R123, 0x61, PT ;  /* 0x000000617b00780c */ /* 0x000fe40003f24270 */
[----:B------:R-:W-:Y:S02]  /*14ea0*/  SEL R158, R158, RZ, !P0 ;  /* 0x000000ff9e9e7207 */ /* 0x000fe40004000000 */
[----:B------:R-:W-:Y:S01]  /*14eb0*/  IADD3 R0, P4, R0, R152, RZ ;  /* 0x0000009800007210 */ /* 0x000fe20007f9e0ff */
[--C-:B----4-:R-:W-:Y:S01]  /*14ec0*/  IMAD.X R4, R4, 0x1, R151.reuse, P3 ;  /* 0x0000000104047824 */ /* 0x110fe200018e0697 */
[----:B------:R-:W-:Y:S01]  /*14ed0*/  ISETP.NE.U32.AND P2, PT, R158, RZ, PT ;  /* 0x000000ff9e00720c */ /* 0x000fe20003f45070 */
[----:B------:R-:W-:Y:S01]  /*14ee0*/  STL [R1+0x6b0], R5 ;  /* 0x0006b00501007387 */ /* 0x000fe20000100800 */
[----:B------:R-:W-:Y:S01]  /*14ef0*/  SEL R158, RZ, 0x4, !P1 ;  /* 0x00000004ff9e7807 */ /* 0x000fe20004800000 */
[----:B---3--:R-:W-:-:S02]  /*14f00*/  IMAD.X R150, R150, 0x1, R151, P4 ;  /* 0x0000000196967824 */ /* 0x008fc400020e0697 */
[----:B------:R-:W-:Y:S01]  /*14f10*/  STL [R1+0x4c], R3 ;  /* 0x00004c0301007387 */ /* 0x000fe20000100800 */
[----:B------:R-:W-:Y:S01]  /*14f20*/  SEL R158, R158, RZ, !P0 ;  /* 0x000000ff9e9e7207 */ /* 0x000fe20004000000 */
[----:B------:R-:W-:Y:S02]  /*14f30*/  IMAD.MOV.U32 R159, RZ, RZ, R4 ;  /* 0x000000ffff9f7224 */ /* 0x000fe400078e0004 */
[----:B------:R1:W-:Y:S04]  /*14f40*/  STL [R1+0x48], R4 ;  /* 0x0000480401007387 */ /* 0x0003e80000100800 */
[----:B------:R2:W-:Y:S01]  /*14f50*/  STL [R1+0x54], R0 ;  /* 0x0000540001007387 */ /* 0x0005e20000100800 */
[----:B------:R-:W-:Y:S01]  /*14f60*/  ISETP.NE.U32.AND P1, PT, R158, RZ, PT ;  /* 0x000000ff9e00720c */ /* 0x000fe20003f25070 */
[----:B------:R-:W-:-:S02]  /*14f70*/  IMAD.MOV.U32 R158, RZ, RZ, R3 ;  /* 0x000000ffff9e7224 */ /* 0x000fc400078e0003 */
[----:B-1----:R-:W3:Y:S04]  /*14f80*/  LDL.LU R4, [R1+0x58] ;  /* 0x0000580001047983 */ /* 0x002ee80000300800 */
[----:B------:R1:W-:Y:S04]  /*14f90*/  STL [R1+0x50], R150 ;  /* 0x0000509601007387 */ /* 0x0003e80000100800 */
[----:B------:R-:W4:Y:S04]  /*14fa0*/  LDL.LU R3, [R1+0x60] ;  /* 0x0000600001037983 */ /* 0x000f280000300800 */
[----:B------:R2:W-:Y:S02]  /*14fb0*/  LDGSTS.E [R222+0xc000], desc[UR60][R158.64], P2 ;  /* 0x0c0000009ede7fae */ /* 0x0005e4000912187c */
[----:B--2---:R-:W-:-:S02]  /*14fc0*/  IMAD.MOV.U32 R158, RZ, RZ, R0 ;  /* 0x000000ffff9e7224 */ /* 0x004fc400078e0000 */
[----:B------:R-:W2:Y:S01]  /*14fd0*/  LDL R0, [R1+0x698] ;  /* 0x0006980001007983 */ /* 0x000ea20000100800 */
        /* <DEDUP_REMOVED lines=9> */
[----:B------:R-:W-:Y:S02]  /*15070*/  IADD3 R156, P4, R156, R152, RZ ;  /* 0x000000989c9c7210 */ /* 0x000fe40007f9e0ff */
[----:B------:R-:W-:-:S04]  /*15080*/  SEL R158, R158, RZ, !P0 ;  /* 0x000000ff9e9e7207 */ /* 0x000fc80004000000 */
[----:B------:R-:W-:Y:S01]  /*15090*/  ISETP.NE.U32.AND P1, PT, R158, RZ, PT ;  /* 0x000000ff9e00720c */ /* 0x000fe20003f25070 */
[----:B------:R-:W-:Y:S01]  /*150a0*/  IMAD.MOV.U32 R158, RZ, RZ, R157 ;  /* 0x000000ffff9e7224 */ /* 0x000fe200078e009d */
[----:B------:R-:W-:Y:S01]  /*150b0*/  STL [R1+0x5c], R157 ;  /* 0x00005c9d01007387 */ /* 0x000fe20000100800 */
[----:B---3--:R-:W-:-:S05]  /*150c0*/  IADD3.X R4, R4, R151, RZ, P3, !PT ;  /* 0x0000009704047210 */ /* 0x008fca0001ffe4ff */
[----:B------:R-:W-:Y:S02]  /*150d0*/  IMAD.MOV.U32 R159, RZ, RZ, R4 ;  /* 0x000000ffff9f7224 */ /* 0x000fe400078e0004 */
[----:B----4-:R-:W-:Y:S01]  /*150e0*/  IMAD.X R3, R3, 0x1, R151, P4 ;  /* 0x0000000103037824 */ /* 0x010fe200020e0697 */
[----:B------:R1:W-:Y:S04]  /*150f0*/  STL [R1+0x58], R4 ;  /* 0x0000580401007387 */ /* 0x0003e80000100800 */
[----:B------:R3:W-:Y:S04]  /*15100*/  STL [R1+0x64], R156 ;  /* 0x0000649c01007387 */ /* 0x0007e80000100800 */
[----:B------:R4:W-:Y:S04]  /*15110*/  LDGSTS.E [R222+0xc008], desc[UR60][R158.64], P2 ;  /* 0x0c0080009ede7fae */ /* 0x0009e8000912187c */
[----:B------:R2:W-:Y:S04]  /*15120*/  STL [R1+0x60], R3 ;  /* 0x0000600301007387 */ /* 0x0005e80000100800 */
[----:B------:R-:W2:Y:S01]  /*15130*/  LDL.LU R150, [R1+0x68] ;  /* 0x0000680001967983 */ /* 0x000ea20000300800 */
[----:B----4-:R-:W-:-:S03]  /*15140*/  IMAD.MOV.U32 R158, RZ, RZ, R156 ;  /* 0x000000ffff9e7224 */ /* 0x010fc600078e009c */
[----:B-1----:R-:W4:Y:S01]  /*15150*/  LDL.LU R4, [R1+0x6c] ;  /* 0x00006c0001047983 */ /* 0x002f220000300800 */
[----:B------:R-:W-:-:S03]  /*15160*/  IMAD.MOV.U32 R159, RZ, RZ, R3 ;  /* 0x000000ffff9f7224 */ /* 0x000fc600078e0003 */
[----:B---3--:R-:W3:Y:S04]  /*15170*/  LDL.LU R156, [R1+0x70] ;  /* 0x00007000019c7983 */ /* 0x008ee80000300800 */
[----:B------:R2:W-:Y:S02]  /*15180*/  LDGSTS.E [R222+0xc00c], desc[UR60][R158.64], P1 ;  /* 0x0c00c0009ede7fae */ /* 0x0005e4000892187c */
[----:B--2---:R-:W-:Y:S02]  /*15190*/  VIADD R222, R0, UR5 ;  /* 0x0000000500de7c36 */ /* 0x004fe40008000000 */
[----:B------:R-:W2:Y:S01]  /*151a0*/  LDL.LU R0, [R1+0x74] ;  /* 0x0000740001007983 */ /* 0x000ea20000300800 */
[C---:B------:R-:W-:Y:S02]  /*151b0*/  ISETP.GT.AND P1, PT, R123.reuse, 0x4, PT ;  /* 0x000000047b00780c */ /* 0x040fe40003f24270 */
[----:B------:R-:W-:Y:S01]  /*151c0*/  ISETP.GT.AND P2, PT, R123, 0x5, PT ;  /* 0x000000057b00780c */ /* 0x000fe20003f44270 */
[----:B------:R-:W3:Y:S01]  /*151d0*/  LDL.LU R5, [R1+0x7c] ;  /* 0x00007c0001057983 */ /* 0x000ee20000300800 */
[----:B------:R-:W-:-:S02]  /*151e0*/  SEL R159, RZ, 0x4, !P1 ;  /* 0x00000004ff9f7807 */ /* 0x000fc40004800000 */
[----:B------:R-:W-:Y:S01]  /*151f0*/  IADD3 R12, P3, R12, R152, RZ ;  /* 0x000000980c0c7210 */ /* 0x000fe20007f7e0ff */
[----:B------:R-:W3:Y:S01]  /*15200*/  LDL.LU R3, [R1+0x84] ;  /* 0x0000840001037983 */ /* 0x000ee20000300800 */
[----:B------:R-:W-:-:S04]  /*15210*/  SEL R159, R159, RZ, !P0 ;  /* 0x000000ff9f9f7207 */ /* 0x000fc80004000000 */
[----:B------:R-:W-:Y:S02]  /*15220*/  ISETP.NE.U32.AND P1, PT, R159, RZ, PT ;  /* 0x000000ff9f00720c */ /* 0x000fe40003f25070 */
[----:B------:R-:W-:Y:S01]  /*15230*/  SEL R158, RZ, 0x4, !P2 ;  /* 0x00000004ff9e7807 */ /* 0x000fe20005000000 */
[----:B------:R-:W-:-:S03]  /*15240*/  IMAD.X R13, R13, 0x1, R151, P3 ;  /* 0x000000010d0d7824 */ /* 0x000fc600018e0697 */
[----:B------:R-:W-:-:S04]  /*15250*/  SEL R158, R158, RZ, !P0 ;  /* 0x000000ff9e9e7207 */ /* 0x000fc80004000000 */
[----:B------:R-:W-:-:S03]  /*15260*/  ISETP.NE.U32.AND P2, PT, R158, RZ, PT ;  /* 0x000000ff9e00720c */ /* 0x000fc60003f45070 */
[----:B------:R-:W-:Y:S01]  /*15270*/  LDGSTS.E [R222], desc[UR60][R12.64], P1 ;  /* 0x000000000cde7fae */ /* 0x000fe2000892187c */
[----:B------:R-:W-:Y:S02]  /*15280*/  ISETP.GT.AND P1, PT, R123, 0x6, PT ;  /* 0x000000067b00780c */ /* 0x000fe40003f24270 */
[----:B------:R-:W-:Y:S02]  /*15290*/  IADD3 R14, P4, R14, R152, RZ ;  /* 0x000000980e0e7210 */ /* 0x000fe40007f9e0ff */
[----:B------:R-:W-:-:S03]  /*152a0*/  SEL R158, RZ, 0x4, !P1 ;  /* 0x00000004ff9e7807 */ /* 0x000fc60004800000 */
[----:B------:R-:W-:Y:S01]  /*152b0*/  IMAD.X R15, R15, 0x1, R151, P4 ;  /* 0x000000010f0f7824 */ /* 0x000fe200020e0697 */
[----:B------:R-:W-:Y:S02]  /*152c0*/  SEL R158, R158, RZ, !P0 ;  /* 0x000000ff9e9e7207 */ /* 0x000fe40004000000 */
[----:B------:R-:W-:Y:S02]  /*152d0*/  ISETP.GT.AND P1, PT, R123, 0x7, PT ;  /* 0x000000077b00780c */ /* 0x000fe40003f24270 */
[----:B------:R-:W-:Y:S01]  /*152e0*/  LDGSTS.E [R222+0x4], desc[UR60][R14.64], P2 ;  /* 0x000040000ede7fae */ /* 0x000fe2000912187c */
[----:B------:R-:W-:Y:S02]  /*152f0*/  ISETP.NE.U32.AND P2, PT, R158, RZ, PT ;  /* 0x000000ff9e00720c */ /* 0x000fe40003f45070 */
[----:B------:R-:W-:-:S04]  /*15300*/  SEL R158, RZ, 0x4, !P1 ;  /* 0x00000004ff9e7807 */ /* 0x000fc80004800000 */
[----:B------:R-:W-:-:S04]  /*15310*/  SEL R158, R158, RZ, !P0 ;  /* 0x000000ff9e9e7207 */ /* 0x000fc80004000000 */
[----:B------:R-:W-:Y:S02]  /*15320*/  ISETP.NE.U32.AND P1, PT, R158, RZ, PT ;  /* 0x000000ff9e00720c */ /* 0x000fe40003f25070 */
[-C--:B------:R-:W-:Y:S02]  /*15330*/  IADD3 R16, P3, R16, R152.reuse, RZ ;  /* 0x0000009810107210 */ /* 0x080fe40007f7e0ff */
[----:B------:R-:W-:Y:S02]  /*15340*/  IADD3 R18, P4, R18, R152, RZ ;  /* 0x0000009812127210 */ /* 0x000fe40007f9e0ff */
[----:B------:R-:W-:-:S03]  /*15350*/  IADD3.X R17, R17, R151, RZ, P3, !PT ;  /* 0x0000009711117210 */ /* 0x000fc60001ffe4ff */
[----:B------:R-:W-:Y:S02]  /*15360*/  IMAD.X R19, R19, 0x1, R151, P4 ;  /* 0x0000000113137824 */ /* 0x000fe400020e0697 */
[----:B------:R-:W-:Y:S04]  /*15370*/  LDGSTS.E [R222+0x8], desc[UR60][R16.64], P2 ;  /* 0x0000800010de7fae */ /* 0x000fe8000912187c */
        /* <DEDUP_REMOVED lines=31> */
[----:B------:R-:W-:Y:S01]  /*15570*/  IADD3.X R142, R142, R151, RZ, P4, !PT ;  /* 0x000000978e8e7210 */ /* 0x000fe200027fe4ff */
[----:B------:R-:W-:-:S05]  /*15580*/  IMAD.MOV.U32 R159, RZ, RZ, R140 ;  /* 0x000000ffff9f7224 */ /* 0x000fca00078e008c */
        /* <DEDUP_REMOVED lines=19> */
[----:B-1----:R-:W-:Y:S01]  /*156c0*/  MOV R158, R217 ;  /* 0x000000d9009e7202 */ /* 0x002fe20000000f00 */
        /* <DEDUP_REMOVED lines=20> */
[C---:B------:R-:W-:Y:S02]  /*15810*/  ISETP.GT.AND P1, PT, R123.reuse, 0x64, PT ;  /* 0x000000647b00780c */ /* 0x040fe40003f24270 */
[-C--:B----4-:R-:W-:Y:S02]  /*15820*/  IADD3 R4, P3, R4, R152.reuse, RZ ;  /* 0x0000009804047210 */ /* 0x090fe40007f7e0ff */
[----:B-1----:R-:W-:Y:S02]  /*15830*/  SEL R158, RZ, 0x4, !P1 ;  /* 0x00000004ff9e7807 */ /* 0x002fe40004800000 */
[----:B------:R-:W-:Y:S02]  /*15840*/  ISETP.GT.AND P1, PT, R123, 0x65, PT ;  /* 0x000000657b00780c */ /* 0x000fe40003f24270 */
[----:B------:R-:W-:Y:S01]  /*15850*/  SEL R158, R158, RZ, !P0 ;  /* 0x000000ff9e9e7207 */ /* 0x000fe20004000000 */
[----:B------:R-:W-:Y:S01]  /*15860*/  IMAD.X R150, R150, 0x1, R151, P3 ;  /* 0x0000000196967824 */ /* 0x000fe200018e0697 */
[----:B--2---:R-:W-:-:S02]  /*15870*/  IADD3 R0, P4, R0, R152, RZ ;  /* 0x0000009800007210 */ /* 0x004fc40007f9e0ff */
[----:B------:R-:W-:Y:S02]  /*15880*/  ISETP.NE.U32.AND P2, PT, R158, RZ, PT ;  /* 0x000000ff9e00720c */ /* 0x000fe40003f45070 */
[----:B------:R-:W-:Y:S01]  /*15890*/  SEL R158, RZ, 0x4, !P1 ;  /* 0x00000004ff9e7807 */ /* 0x000fe20004800000 */
[----:B------:R-:W-:Y:S01]  /*158a0*/  STL [R1+0x6c], R4 ;  /* 0x00006c0401007387 */ /* 0x000fe20000100800 */
[----:B---3--:R-:W-:Y:S01]  /*158b0*/  IADD3.X R156, R156, R151, RZ, P4, !PT ;  /* 0x000000979c9c7210 */ /* 0x008fe200027fe4ff */
[----:B------:R-:W-:Y:S01]  /*158c0*/  IMAD.MOV.U32 R159, RZ, RZ, R150 ;  /* 0x000000ffff9f7224 */ /* 0x000fe200078e0096 */
[----:B------:R-:W-:Y:S01]  /*158d0*/  SEL R158, R158, RZ, !P0 ;  /* 0x000000ff9e9e7207 */ /* 0x000fe20004000000 */
[----:B------:R1:W-:Y:S04]  /*158e0*/  STL [R1+0x68], R150 ;  /* 0x0000689601007387 */ /* 0x0003e80000100800 */
[----:B------:R2:W-:Y:S01]  /*158f0*/  STL [R1+0x74], R0 ;  /* 0x0000740001007387 */ /* 0x0005e20000100800 */
[----:B------:R-:W-:Y:S01]  /*15900*/  ISETP.NE.U32.AND P1, PT, R158, RZ, PT ;  /* 0x000000ff9e00720c */ /* 0x000fe20003f25070 */
[----:B------:R-:W-:-:S02]  /*15910*/  IMAD.MOV.U32 R158, RZ, RZ, R4 ;  /* 0x000000ffff9e7224 */ /* 0x000fc400078e0004 */
[----:B-1----:R-:W3:Y:S04]  /*15920*/  LDL.LU R150, [R1+0x78] ;  /* 0x0000780001967983 */ /* 0x002ee80000300800 */
[----:B------:R-:W-:Y:S04]  /*15930*/  STL [R1+0x70], R156 ;  /* 0x0000709c01007387 */ /* 0x000fe80000100800 */
[----:B------:R-:W4:Y:S04]  /*15940*/  LDL.LU R4, [R1+0x80] ;  /* 0x0000800001047983 */ /* 0x000f280000300800 */
[----:B------:R1:W-:Y:S02]  /*15950*/  LDGSTS.E [R222+0xc000], desc[UR60][R158.64], P2 ;  /* 0x0c0000009ede7fae */ /* 0x0003e4000912187c */
[----:B-1----:R-:W-:-:S02]  /*15960*/  IMAD.MOV.U32 R158, RZ, RZ, R0 ;  /* 0x000000ffff9e7224 */ /* 0x002fc400078e0000 */
[----:B--2---:R-:W2:Y:S01]  /*15970*/  LDL R0, [R1+0x694] ;  /* 0x0006940001007983 */ /* 0x004ea20000100800 */
        /* <DEDUP_REMOVED lines=14> */
[----:B---3--:R-:W-:-:S04]  /*15a60*/  IMAD.X R150, R150, 0x1, R151, P3 ;  /* 0x0000000196967824 */ /* 0x008fc800018e0697 */
[----:B------:R-:W-:Y:S01]  /*15a70*/  IMAD.MOV.U32 R159, RZ, RZ, R150 ;  /* 0x000000ffff9f7224 */ /* 0x000fe200078e0096 */
[----:B------:R1:W-:Y:S01]  /*15a80*/  STL [R1+0x78], R150 ;  /* 0x0000789601007387 */ /* 0x0003e20000100800 */
[----:B----4-:R-:W-:-:S03]  /*15a90*/  IMAD.X R4, R4, 0x1, R151, P4 ;  /* 0x0000000104047824 */ /* 0x010fc600020e0697 */
[----:B------:R-:W-:Y:S04]  /*15aa0*/  STL [R1+0x84], R3 ;  /* 0x0000840301007387 */ /* 0x000fe80000100800 */
[----:B------:R3:W-:Y:S04]  /*15ab0*/  LDGSTS.E [R222+0xc008], desc[UR60][R158.64], P2 ;  /* 0x0c0080009ede7fae */ /* 0x0007e8000912187c */
[----:B------:R4:W-:Y:S04]  /*15ac0*/  STL [R1+0x80], R4 ;  /* 0x0000800401007387 */ /* 0x0009e80000100800 */
[----:B-1----:R-:W2:Y:S01]  /*15ad0*/  LDL.LU R150, [R1+0x88] ;  /* 0x0000880001967983 */ /* 0x002ea20000300800 */
[----:B---3--:R-:W-:Y:S01]  /*15ae0*/  MOV R158, R3 ;  /* 0x00000003009e7202 */ /* 0x008fe20000000f00 */
[----:B------:R-:W-:-:S02]  /*15af0*/  IMAD.MOV.U32 R159, RZ, RZ, R4 ;  /* 0x000000ffff9f7224 */ /* 0x000fc400078e0004 */
[----:B----4-:R-:W3:Y:S04]  /*15b00*/  LDL.LU R4, [R1+0x8c] ;  /* 0x00008c0001047983 */ /* 0x010ee80000300800 */
[----:B------:R2:W-:Y:S04]  /*15b10*/  LDGSTS.E [R222+0xc00c], desc[UR60][R158.64], P1 ;  /* 0x0c00c0009ede7fae */ /* 0x0005e8000892187c */
[----:B------:R-:W4:Y:S01]  /*15b20*/  LDL.LU R156, [R1+0x90] ;  /* 0x00009000019c7983 */ /* 0x000f220000300800 */
[----:B--2---:R-:W-:-:S03]  /*15b30*/  VIADD R222, R0, UR5 ;  /* 0x0000000500de7c36 */ /* 0x004fc60008000000 */
[----:B------:R-:W2:Y:S01]  /*15b40*/  LDL.LU R0, [R1+0x94] ;  /* 0x0000940001007983 */ /* 0x000ea20000300800 */
[C---:B------:R-:W-:Y:S02]  /*15b50*/  ISETP.GT.AND P1, PT, R123.reuse, 0x8, PT ;  /* 0x000000087b00780c */ /* 0x040fe40003f24270 */
[----:B------:R-:W-:Y:S01]  /*15b60*/  ISETP.GT.AND P2, PT, R123, 0x9, PT ;  /* 0x000000097b00780c */ /* 0x000fe20003f44270 */
[----:B------:R-:W4:Y:S01]  /*15b70*/  LDL.LU R5, [R1+0x9c] ;  /* 0x00009c0001057983 */ /* 0x000f220000300800 */
[----:B------:R-:W-:Y:S02]  /*15b80*/  SEL R159, RZ, 0x4, !P1 ;  /* 0x00000004ff9f7807 */ /* 0x000fe40004800000 */
[----:B------:R-:W-:Y:S01]  /*15b90*/  IADD3 R20, P3, R20, R152, RZ ;  /* 0x0000009814147210 */ /* 0x000fe20007f7e0ff */
[----:B------:R-:W4:Y:S01]  /*15ba0*/  LDL.LU R3, [R1+0xa4] ;  /* 0x0000a40001037983 */ /* 0x000f220000300800 */
        /* <DEDUP_REMOVED lines=46> */
[-C--:B------:R-:W-:Y:S02]  /*15e90*/  IADD3 R163, P3, R163, R152.reuse, RZ ;  /* 0x00000098a3a37210 */ /* 0x080fe40007f7e0ff */
[----:B------:R-:W-:Y:S02]  /*15ea0*/  ISETP.NE.U32.AND P2, PT, R158, RZ, PT ;  /* 0x000000ff9e00720c */ /* 0x000fe40003f45070 */
[----:B------:R-:W-:Y:S01]  /*15eb0*/  SEL R158, RZ, 0x4, !P1 ;  /* 0x00000004ff9e7807 */ /* 0x000fe20004800000 */
[----:B------:R-:W-:Y:S01]  /*15ec0*/  IMAD.X R162, R162, 0x1, R151, P3 ;  /* 0x00000001a2a27824 */ /* 0x000fe200018e0697 */
[----:B------:R-:W-:-:S02]  /*15ed0*/  IADD3 R165, P4, R165, R152, RZ ;  /* 0x00000098a5a57210 */ /* 0x000fc40007f9e0ff */
[----:B------:R-:W-:Y:S01]  /*15ee0*/  SEL R158, R158, RZ, !P0 ;  /* 0x000000ff9e9e7207 */ /* 0x000fe20004000000 */
[----:B------:R-:W-:-:S03]  /*15ef0*/  IMAD.MOV.U32 R159, RZ, RZ, R162 ;  /* 0x000000ffff9f7224 */ /* 0x000fc600078e00a2 */
[----:B------:R-:W-:Y:S01]  /*15f00*/  ISETP.NE.U32.AND P1, PT, R158, RZ, PT ;  /* 0x000000ff9e00720c */ /* 0x000fe20003f25070 */
[----:B------:R-:W-:Y:S02]  /*15f10*/  IMAD.MOV.U32 R158, RZ, RZ, R163 ;  /* 0x000000ffff9e7224 */ /* 0x000fe400078e00a3 */
[----:B------:R-:W-:-:S03]  /*15f20*/  IMAD.X R164, R164, 0x1, R151, P4 ;  /* 0x00000001a4a47824 */ /* 0x000fc600020e0697 */
[----:B------:R1:W-:Y:S02]  /*15f30*/  LDGSTS.E [R222+0x4008], desc[UR60][R158.64], P2 ;  /* 0x040080009ede7fae */ /* 0x0003e4000912187c */
[----:B-1----:R-:W-:Y:S01]  /*15f40*/  IMAD.MOV.U32 R158, RZ, RZ, R165 ;  /* 0x000000ffff9e7224 */ /* 0x002fe200078e00a5 */
[----:B------:R-:W-:-:S05]  /*15f50*/  MOV R159, R164 ;  /* 0x000000a4009f7202 */ /* 0x000fca0000000f00 */
        /* <DEDUP_REMOVED lines=37> */
[C---:B------:R-:W-:Y:S02]  /*161b0*/  ISETP.GT.AND P1, PT, R123.reuse, 0x68, PT ;  /* 0x000000687b00780c */ /* 0x040fe40003f24270 */
[----:B---3--:R-:W-:Y:S02]  /*161c0*/  IADD3 R4, P3, R4, R152, RZ ;  /* 0x0000009804047210 */ /* 0x008fe40007f7e0ff */
[----:B-1----:R-:W-:Y:S02]  /*161d0*/  SEL R158, RZ, 0x4, !P1 ;  /* 0x00000004ff9e7807 */ /* 0x002fe40004800000 */
[----:B------:R-:W-:Y:S02]  /*161e0*/  ISETP.GT.AND P1, PT, R123, 0x69, PT ;  /* 0x000000697b00780c */ /* 0x000fe40003f24270 */
[----:B------:R-:W-:Y:S01]  /*161f0*/  SEL R158, R158, RZ, !P0 ;  /* 0x000000ff9e9e7207 */ /* 0x000fe20004000000 */
[----:B------:R-:W-:-:S03]  /*16200*/  IMAD.X R150, R150, 0x1, R151, P3 ;  /* 0x0000000196967824 */ /* 0x000fc600018e0697 */
[----:B------:R-:W-:Y:S02]  /*16210*/  ISETP.NE.U32.AND P2, PT, R158, RZ, PT ;  /* 0x000000ff9e00720c */ /* 0x000fe40003f45070 */
[----:B--2---:R-:W-:Y:S02]  /*16220*/  IADD3 R0, P4, R0, R152, RZ ;  /* 0x0000009800007210 */ /* 0x004fe40007f9e0ff */
[----:B------:R-:W-:Y:S01]  /*16230*/  SEL R158, RZ, 0x4, !P1 ;  /* 0x00000004ff9e7807 */ /* 0x000fe20004800000 */
[----:B------:R-:W-:Y:S01]  /*16240*/  STL [R1+0x8c], R4 ;  /* 0x00008c0401007387 */ /* 0x000fe20000100800 */
[----:B------:R-:W-:Y:S02]  /*16250*/  IMAD.MOV.U32 R159, RZ, RZ, R150 ;  /* 0x000000ffff9f7224 */ /* 0x000fe400078e0096 */
[----:B------:R-:W-:Y:S01]  /*16260*/  SEL R158, R158, RZ, !P0 ;  /* 0x000000ff9e9e7207 */ /* 0x000fe20004000000 */
[----:B------:R1:W-:Y:S01]  /*16270*/  STL [R1+0x88], R150 ;  /* 0x0000889601007387 */ /* 0x0003e20000100800 */
[----:B----4-:R-:W-:-:S03]  /*16280*/  IMAD.X R156, R156, 0x1, R151, P4 ;  /* 0x000000019c9c7824 */ /* 0x010fc600020e0697 */
[----:B------:R2:W-:Y:S01]  /*16290*/  STL [R1+0x94], R0 ;  /* 0x0000940001007387 */ /* 0x0005e20000100800 */
[----:B------:R-:W-:Y:S01]  /*162a0*/  ISETP.NE.U32.AND P1, PT, R158, RZ, PT ;  /* 0x000000ff9e00720c */ /* 0x000fe20003f25070 */
[----:B------:R-:W-:Y:S02]  /*162b0*/  IMAD.MOV.U32 R158, RZ, RZ, R4 ;  /* 0x000000ffff9e7224 */ /* 0x000fe400078e0004 */
[----:B-1----:R-:W3:Y:S04]  /*162c0*/  LDL.LU R150, [R1+0x98] ;  /* 0x0000980001967983 */ /* 0x002ee80000300800 */
[----:B------:R-:W-:Y:S04]  /*162d0*/  STL [R1+0x90], R156 ;  /* 0x0000909c01007387 */ /* 0x000fe80000100800 */
[----:B------:R-:W4:Y:S04]  /*162e0*/  LDL.LU R4, [R1+0xa0] ;  /* 0x0000a00001047983 */ /* 0x000f280000300800 */
[----:B------:R1:W-:Y:S02]  /*162f0*/  LDGSTS.E [R222+0xc000], desc[UR60][R158.64], P2 ;  /* 0x0c0000009ede7fae */ /* 0x0003e4000912187c */
[----:B-1----:R-:W-:-:S02]  /*16300*/  IMAD.MOV.U32 R158, RZ, RZ, R0 ;  /* 0x000000ffff9e7224 */ /* 0x002fc400078e0000 */
[----:B--2---:R-:W2:Y:S01]  /*16310*/  LDL R0, [R1+0x690] ;  /* 0x0006900001007983 */ /* 0x004ea20000100800 */
        /* <DEDUP_REMOVED lines=22> */
[----:B---3--:R-:W-:-:S02]  /*16480*/  IMAD.MOV.U32 R158, RZ, RZ, R3 ;  /* 0x000000ffff9e7224 */ /* 0x008fc400078e0003 */
[----:B------:R-:W-:Y:S02]  /*16490*/  IMAD.MOV.U32 R159, RZ, RZ, R4 ;  /* 0x000000ffff9f7224 */ /* 0x000fe400078e0004 */
[----:B----4-:R-:W3:Y:S04]  /*164a0*/  LDL.LU R4, [R1+0xac] ;  /* 0x0000ac0001047983 */ /* 0x010ee80000300800 */
[----:B------:R2:W-:Y:S04]  /*164b0*/  LDGSTS.E [R222+0xc00c], desc[UR60][R158.64], P1 ;  /* 0x0c00c0009ede7fae */ /* 0x0005e8000892187c */
[----:B------:R-:W4:Y:S01]  /*164c0*/  LDL.LU R156, [R1+0xb0] ;  /* 0x0000b000019c7983 */ /* 0x000f220000300800 */
[----:B--2---:R-:W-:-:S03]  /*164d0*/  IADD3 R222, R0, UR5, RZ ;  /* 0x0000000500de7c10 */ /* 0x004fc6000fffe0ff */
[----:B------:R-:W2:Y:S01]  /*164e0*/  LDL.LU R0, [R1+0xb4] ;  /* 0x0000b40001007983 */ /* 0x000ea20000300800 */
[C---:B------:R-:W-:Y:S02]  /*164f0*/  ISETP.GT.AND P1, PT, R123.reuse, 0xc, PT ;  /* 0x0000000c7b00780c */ /* 0x040fe40003f24270 */
[----:B------:R-:W-:Y:S01]  /*16500*/  ISETP.GT.AND P2, PT, R123, 0xd, PT ;  /* 0x0000000d7b00780c */ /* 0x000fe20003f44270 */
[----:B------:R-:W4:Y:S01]  /*16510*/  LDL.LU R5, [R1+0xbc] ;  /* 0x0000bc0001057983 */ /* 0x000f220000300800 */
[----:B------:R-:W-:Y:S02]  /*16520*/  SEL R159, RZ, 0x4, !P1 ;  /* 0x00000004ff9f7807 */ /* 0x000fe40004800000 */
[----:B------:R-:W-:Y:S01]  /*16530*/  SEL R158, RZ, 0x4, !P2 ;  /* 0x00000004ff9e7807 */ /* 0x000fe20005000000 */
[----:B------:R-:W4:Y:S01]  /*16540*/  LDL.LU R3, [R1+0xc4] ;  /* 0x0000c40001037983 */ /* 0x000f220000300800 */
[----:B------:R-:W-:Y:S02]  /*16550*/  SEL R159, R159, RZ, !P0 ;  /* 0x000000ff9f9f7207 */ /* 0x000fe40004000000 */
[----:B------:R-:W-:-:S02]  /*16560*/  IADD3 R155, P3, R155, R152, RZ ;  /* 0x000000989b9b7210 */ /* 0x000fc40007f7e0ff */
[----:B------:R-:W-:Y:S02]  /*16570*/  ISETP.NE.U32.AND P1, PT, R159, RZ, PT ;  /* 0x000000ff9f00720c */ /* 0x000fe40003f25070 */
[----:B------:R-:W-:Y:S01]  /*16580*/  SEL R158, R158, RZ, !P0 ;  /* 0x000000ff9e9e7207 */ /* 0x000fe20004000000 */
[----:B------:R-:W-:-:S03]  /*16590*/  IMAD.X R94, R94, 0x1, R151, P3 ;  /* 0x000000015e5e7824 */ /* 0x000fc600018e0697 */
[----:B------:R-:W-:Y:S01]  /*165a0*/  ISETP.NE.U32.AND P2, PT, R158, RZ, PT ;  /* 0x000000ff9e00720c */ /* 0x000fe20003f45070 */
[----:B------:R-:W-:Y:S02]  /*165b0*/  IMAD.MOV.U32 R158, RZ, RZ, R155 ;  /* 0x000000ffff9e7224 */ /* 0x000fe400078e009b */
[----:B------:R-:W-:Y:S01]  /*165c0*/  IMAD.MOV.U32 R159, RZ, RZ, R94 ;  /* 0x000000ffff9f7224 */ /* 0x000fe200078e005e */
[----:B------:R-:W-:-:S04]  /*165d0*/  IADD3 R92, P4, R92, R152, RZ ;  /* 0x000000985c5c7210 */ /* 0x000fc80007f9e0ff */
[----:B------:R1:W-:Y:S01]  /*165e0*/  LDGSTS.E [R222], desc[UR60][R158.64], P1 ;  /* 0x000000009ede7fae */ /* 0x0003e2000892187c */
[----:B------:R-:W-:Y:S01]  /*165f0*/  ISETP.GT.AND P1, PT, R123, 0xe, PT ;  /* 0x0000000e7b00780c */ /* 0x000fe20003f24270 */
[----:B------:R-:W-:-:S05]  /*16600*/  IMAD.X R93, R93, 0x1, R151, P4 ;  /* 0x000000015d5d7824 */ /* 0x000fca00020e0697 */
[----:B------:R-:W-:Y:S01]  /*16610*/  LDGSTS.E [R222+0x4], desc[UR60][R92.64], P2 ;  /* 0x000040005cde7fae */ /* 0x000fe2000912187c */
[----:B-1----:R-:W-:Y:S02]  /*16620*/  SEL R158, RZ, 0x4, !P1 ;  /* 0x00000004ff9e7807 */ /* 0x002fe40004800000 */
[----:B------:R-:W-:Y:S02]  /*16630*/  ISETP.GT.AND P1, PT, R123, 0xf, PT ;  /* 0x0000000f7b00780c */ /* 0x000fe40003f24270 */
[----:B------:R-:W-:-:S04]  /*16640*/  SEL R158, R158, RZ, !P0 ;  /* 0x000000ff9e9e7207 */ /* 0x000fc80004000000 */
[----:B------:R-:W-:Y:S02]  /*16650*/  ISETP.NE.U32.AND P2, PT, R158, RZ, PT ;  /* 0x000000ff9e00720c */ /* 0x000fe40003f45070 */
[----:B------:R-:W-:Y:S02]  /*16660*/  SEL R158, RZ, 0x4, !P1 ;  /* 0x00000004ff9e7807 */ /* 0x000fe40004800000 */
[----:B------:R-:W-:Y:S02]  /*16670*/  IADD3 R145, P3, R145, R152, RZ ;  /* 0x0000009891917210 */ /* 0x000fe40007f7e0ff */
[----:B------:R-:W-:-:S04]  /*16680*/  SEL R158, R158, RZ, !P0 ;  /* 0x000000ff9e9e7207 */ /* 0x000fc80004000000 */
[----:B------:R-:W-:Y:S01]  /*16690*/  ISETP.NE.U32.AND P1, PT, R158, RZ, PT ;  /* 0x000000ff9e00720c */ /* 0x000fe20003f25070 */
[----:B------:R-:W-:Y:S01]  /*166a0*/  IMAD.X R98, R98, 0x1, R151, P3 ;  /* 0x0000000162627824 */ /* 0x000fe200018e0697 */
[----:B------:R-:W-:Y:S01]  /*166b0*/  IADD3 R96, P4, R96, R152, RZ ;  /* 0x0000009860607210 */ /* 0x000fe20007f9e0ff */
[----:B------:R-:W-:Y:S02]  /*166c0*/  IMAD.MOV.U32 R158, RZ, RZ, R145 ;  /* 0x000000ffff9e7224 */ /* 0x000fe400078e0091 */
[----:B------:R-:W-:Y:S02]  /*166d0*/  IMAD.MOV.U32 R159, RZ, RZ, R98 ;  /* 0x000000ffff9f7224 */ /* 0x000fe400078e0062 */
[----:B------:R-:W-:-:S03]  /*166e0*/  IMAD.X R97, R97, 0x1, R151, P4 ;  /* 0x0000000161617824 */ /* 0x000fc600020e0697 */
[----:B------:R1:W-:Y:S04]  /*166f0*/  LDGSTS.E [R222+0x8], desc[UR60][R158.64], P2 ;  /* 0x000080009ede7fae */ /* 0x0003e8000912187c */
[----:B------:R-:W-:Y:S01]  /*16700*/  LDGSTS.E [R222+0xc], desc[UR60][R96.64], P1 ;  /* 0x0000c00060de7fae */ /* 0x000fe2000892187c */
        /* <DEDUP_REMOVED lines=73> */
[-C--:B---3--:R-:W-:Y:S02]  /*16ba0*/  IADD3 R4, P3, R4, R152.reuse, RZ ;  /* 0x0000009804047210 */ /* 0x088fe40007f7e0ff */
        /* <DEDUP_REMOVED lines=8> */
[----:B----4-:R-:W-:Y:S02]  /*16c30*/  IMAD.X R156, R156, 0x1, R151, P4 ;  /* 0x000000019c9c7824 */ /* 0x010fe400020e0697 */
[----:B------:R-:W-:Y:S01]  /*16c40*/  SEL R158, R158, RZ, !P0 ;  /* 0x000000ff9e9e7207 */ /* 0x000fe20004000000 */
[----:B------:R1:W-:Y:S01]  /*16c50*/  STL [R1+0xa8], R150 ;  /* 0x0000a89601007387 */ /* 0x0003e20000100800 */
[----:B------:R-:W-:-:S03]  /*16c60*/  IMAD.MOV.U32 R159, RZ, RZ, R150 ;  /* 0x000000ffff9f7224 */ /* 0x000fc600078e0096 */
        /* <DEDUP_REMOVED lines=48> */
[----:B------:R-:W-:Y:S01]  /*16f70*/  IMAD.X R101, R101, 0x1, R151, P3 ;  /* 0x0000000165657824 */ /* 0x000fe200018e0697 */
[----:B------:R-:W-:Y:S02]  /*16f80*/  IADD3 R99, P4, R99, R152, RZ ;  /* 0x0000009863637210 */ /* 0x000fe40007f9e0ff */
[----:B------:R-:W-:Y:S01]  /*16f90*/  ISETP.NE.U32.AND P2, PT, R158, RZ, PT ;  /* 0x000000ff9e00720c */ /* 0x000fe20003f45070 */
[----:B------:R-:W-:Y:S02]  /*16fa0*/  IMAD.MOV.U32 R158, RZ, RZ, R95 ;  /* 0x000000ffff9e7224 */ /* 0x000fe400078e005f */
[----:B------:R-:W-:Y:S02]  /*16fb0*/  IMAD.MOV.U32 R159, RZ, RZ, R101 ;  /* 0x000000ffff9f7224 */ /* 0x000fe400078e0065 */
[----:B------:R-:W-:-:S03]  /*16fc0*/  IMAD.X R100, R100, 0x1, R151, P4 ;  /* 0x0000000164647824 */ /* 0x000fc600020e0697 */
[----:B------:R1:W-:Y:S01]  /*16fd0*/  LDGSTS.E [R222], desc[UR60][R158.64], P1 ;  /* 0x000000009ede7fae */ /* 0x0003e2000892187c */
[----:B------:R-:W-:Y:S01]  /*16fe0*/  ISETP.GT.AND P1, PT, R123, 0x12, PT ;  /* 0x000000127b00780c */ /* 0x000fe20003f24270 */
[----:B-1----:R-:W-:Y:S02]  /*16ff0*/  IMAD.MOV.U32 R158, RZ, RZ, R99 ;  /* 0x000000ffff9e7224 */ /* 0x002fe400078e0063 */
[----:B------:R-:W-:-:S05]  /*17000*/  IMAD.MOV.U32 R159, RZ, RZ, R100 ;  /* 0x000000ffff9f7224 */ /* 0x000fca00078e0064 */
[----:B------:R1:W-:Y:S01]  /*17010*/  LDGSTS.E [R222+0x4], desc[UR60][R158.64], P2 ;  /* 0x000040009ede7fae */ /* 0x0003e2000912187c */
        /* <DEDUP_REMOVED lines=99> */
[----:B----4-:R-:W-:Y:S01]  /*17650*/  IADD3.X R156, R156, R151, RZ, P4, !PT ;  /* 0x000000979c9c7210 */ /* 0x010fe200027fe4ff */
        /* <DEDUP_REMOVED lines=20> */
[----:B------:R-:W-:Y:S02]  /*177a0*/  SEL R158, RZ, 0x4, !P1 ;  /* 0x00000004ff9e7807 */ /* 0x000fe40004800000 */
[----:B------:R-:W-:Y:S02]  /*177b0*/  IADD3 R3, P4, R3, R152, RZ ;  /* 0x0000009803037210 */ /* 0x000fe40007f9e0ff */
[----:B------:R-:W-:Y:S01]  /*177c0*/  SEL R158, R158, RZ, !P0 ;  /* 0x000000ff9e9e7207 */ /* 0x000fe20004000000 */
[----:B------:R1:W-:Y:S03]  /*177d0*/  STL [R1+0xdc], R5 ;  /* 0x0000dc0501007387 */ /* 0x0003e60000100800 */
[----:B------:R-:W-:Y:S01]  /*177e0*/  ISETP.NE.U32.AND P1, PT, R158, RZ, PT ;  /* 0x000000ff9e00720c */ /* 0x000fe20003f25070 */
[----:B------:R-:W-:-:S02]  /*177f0*/  IMAD.MOV.U32 R158, RZ, RZ, R5 ;  /* 0x000000ffff9e7224 */ /* 0x000fc400078e0005 */
[----:B---3--:R-:W-:-:S04]  /*17800*/  IMAD.X R150, R150, 0x1, R151, P3 ;  /* 0x0000000196967824 */ /* 0x008fc800018e0697 */
[----:B------:R-:W-:Y:S01]  /*17810*/  IMAD.MOV.U32 R159, RZ, RZ, R150 ;  /* 0x000000ffff9f7224 */ /* 0x000fe200078e0096 */
[----:B------:R-:W-:Y:S01]  /*17820*/  STL [R1+0xd8], R150 ;  /* 0x0000d89601007387 */ /* 0x000fe20000100800 */
[----:B----4-:R-:W-:-:S03]  /*17830*/  IMAD.X R4, R4, 0x1, R151, P4 ;  /* 0x0000000104047824 */ /* 0x010fc600020e0697 */
[----:B------:R3:W-:Y:S04]  /*17840*/  STL [R1+0xe4], R3 ;  /* 0x0000e40301007387 */ /* 0x0007e80000100800 */
[----:B------:R4:W-:Y:S04]  /*17850*/  LDGSTS.E [R222+0xc008], desc[UR60][R158.64], P2 ;  /* 0x0c0080009ede7fae */ /* 0x0009e8000912187c */
[----:B------:R2:W-:Y:S04]  /*17860*/  STL [R1+0xe0], R4 ;  /* 0x0000e00401007387 */ /* 0x0005e80000100800 */
[----:B-1----:R-:W2:Y:S01]  /*17870*/  LDL.LU R5, [R1] ;  /* 0x0000000001057983 */ /* 0x002ea20000300800 */
[----:B----4-:R-:W-:-:S03]  /*17880*/  MOV R158, R3 ;  /* 0x00000003009e7202 */ /* 0x010fc60000000f00 */
[----:B---3--:R-:W3:Y:S01]  /*17890*/  LDL.LU R3, [R1+0x4] ;  /* 0x0000040001037983 */ /* 0x008ee20000300800 */
[----:B------:R-:W-:-:S03]  /*178a0*/  IMAD.MOV.U32 R159, RZ, RZ, R4 ;  /* 0x000000ffff9f7224 */ /* 0x000fc600078e0004 */
[----:B------:R-:W4:Y:S04]  /*178b0*/  LDL.LU R150, [R1+0xe8] ;  /* 0x0000e80001967983 */ /* 0x000f280000300800 */
[----:B--2---:R-:W2:Y:S04]  /*178c0*/  LDL.LU R4, [R1+0xec] ;  /* 0x0000ec0001047983 */ /* 0x004ea80000300800 */
[----:B------:R1:W-:Y:S04]  /*178d0*/  LDGSTS.E [R222+0xc00c], desc[UR60][R158.64], P1 ;  /* 0x0c00c0009ede7fae */ /* 0x0003e8000892187c */
[----:B------:R-:W4:Y:S01]  /*178e0*/  LDL.LU R156, [R1+0xf0] ;  /* 0x0000f000019c7983 */ /* 0x000f220000300800 */
[----:B-1----:R-:W-:-:S03]  /*178f0*/  VIADD R222, R0, UR5 ;  /* 0x0000000500de7c36 */ /* 0x002fc60008000000 */
[----:B------:R-:W4:Y:S01]  /*17900*/  LDL.LU R0, [R1+0xf4] ;  /* 0x0000f40001007983 */ /* 0x000f220000300800 */
[----:B------:R-:W-:-:S04]  /*17910*/  ISETP.GT.AND P1, PT, R123, 0x14, PT ;  /* 0x000000147b00780c */ /* 0x000fc80003f24270 */
[----:B------:R-:W-:Y:S02]  /*17920*/  SEL R159, RZ, 0x4, !P1 ;  /* 0x00000004ff9f7807 */ /* 0x000fe40004800000 */
[----:B------:R-:W-:Y:S02]  /*17930*/  ISETP.GT.AND P2, PT, R123, 0x15, PT ;  /* 0x000000157b00780c */ /* 0x000fe40003f44270 */
[----:B------:R-:W-:Y:S02]  /*17940*/  SEL R159, R159, RZ, !P0 ;  /* 0x000000ff9f9f7207 */ /* 0x000fe40004000000 */
[----:B------:R-:W-:Y:S02]  /*17950*/  SEL R158, RZ, 0x4, !P2 ;  /* 0x00000004ff9e7807 */ /* 0x000fe40005000000 */
[----:B------:R-:W-:Y:S02]  /*17960*/  IADD3 R102, P3, R102, R152, RZ ;  /* 0x0000009866667210 */ /* 0x000fe40007f7e0ff */
[----:B------:R-:W-:-:S02]  /*17970*/  ISETP.NE.U32.AND P1, PT, R159, RZ, PT ;  /* 0x000000ff9f00720c */ /* 0x000fc40003f25070 */
        /* <DEDUP_REMOVED lines=18> */
[--C-:B------:R-:W-:Y:S01]  /*17aa0*/  IMAD.X R112, R112, 0x1, R151.reuse, P3 ;  /* 0x0000000170707824 */ /* 0x100fe200018e0697 */
[----:B------:R-:W-:Y:S02]  /*17ab0*/  IADD3 R110, P4, R110, R152, RZ ;  /* 0x000000986e6e7210 */ /* 0x000fe40007f9e0ff */
[----:B------:R-:W-:Y:S01]  /*17ac0*/  MOV R158, R147 ;  /* 0x00000093009e7202 */ /* 0x000fe20000000f00 */
        /* <DEDUP_REMOVED lines=66> */
[----:B------:R-:W-:Y:S01]  /*17ef0*/  SEL R158, R158, RZ, !P0 ;  /* 0x000000ff9e9e7207 */ /* 0x000fe20004000000 */
[----:B------:R-:W-:-:S03]  /*17f00*/  IMAD.MOV.U32 R159, RZ, RZ, R251 ;  /* 0x000000ffff9f7224 */ /* 0x000fc600078e00fb */
[----:B------:R-:W-:Y:S01]  /*17f10*/  ISETP.NE.U32.AND P1, PT, R158, RZ, PT ;  /* 0x000000ff9e00720c */ /* 0x000fe20003f25070 */
[----:B------:R-:W-:Y:S01]  /*17f20*/  IMAD.MOV.U32 R158, RZ, RZ, R252 ;  /* 0x000000ffff9e7224 */ /* 0x000fe200078e00fc */
[----:B---3--:R-:W-:-:S04]  /*17f30*/  IADD3 R3, P4, R3, R152, RZ ;  /* 0x0000009803037210 */ /* 0x008fc80007f9e0ff */
[----:B------:R1:W-:Y:S01]  /*17f40*/  LDGSTS.E [R222+0x8008], desc[UR60][R158.64], P2 ;  /* 0x080080009ede7fae */ /* 0x0003e2000912187c */
[----:B------:R-:W-:Y:S02]  /*17f50*/  IMAD.X R5, R5, 0x1, R151, P4 ;  /* 0x0000000105057824 */ /* 0x000fe400020e0697 */
[----:B-1----:R-:W-:Y:S02]  /*17f60*/  IMAD.MOV.U32 R158, RZ, RZ, R3 ;  /* 0x000000ffff9e7224 */ /* 0x002fe400078e0003 */
[----:B------:R-:W-:-:S05]  /*17f70*/  IMAD.MOV.U32 R159, RZ, RZ, R5 ;  /* 0x000000ffff9f7224 */ /* 0x000fca00078e0005 */
[----:B------:R1:W-:Y:S01]  /*17f80*/  LDGSTS.E [R222+0x800c], desc[UR60][R158.64], P1 ;  /* 0x0800c0009ede7fae */ /* 0x0003e2000892187c */
[C---:B------:R-:W-:Y:S02]  /*17f90*/  ISETP.GT.AND P1, PT, R123.reuse, 0x74, PT ;  /* 0x000000747b00780c */ /* 0x040fe40003f24270 */
[-C--:B--2---:R-:W-:Y:S01]  /*17fa0*/  IADD3 R4, P3, R4, R152.reuse, RZ ;  /* 0x0000009804047210 */ /* 0x084fe20007f7e0ff */
[----:B------:R-:W-:Y:S01]  /*17fb0*/  STL [R1+0x4], R3 ;  /* 0x0000040301007387 */ /* 0x000fe20000100800 */
[----:B-1----:R-:W-:Y:S02]  /*17fc0*/  SEL R158, RZ, 0x4, !P1 ;  /* 0x00000004ff9e7807 */ /* 0x002fe40004800000 */
[----:B------:R-:W-:Y:S02]  /*17fd0*/  ISETP.GT.AND P1, PT, R123, 0x75, PT ;  /* 0x000000757b00780c */ /* 0x000fe40003f24270 */
[----:B------:R-:W-:Y:S01]  /*17fe0*/  SEL R158, R158, RZ, !P0 ;  /* 0x000000ff9e9e7207 */ /* 0x000fe20004000000 */
[----:B----4-:R-:W-:Y:S01]  /*17ff0*/  IMAD.X R150, R150, 0x1, R151, P3 ;  /* 0x0000000196967824 */ /* 0x010fe200018e0697 */
[----:B------:R1:W-:Y:S01]  /*18000*/  STL [R1], R5 ;  /* 0x0000000501007387 */ /* 0x0003e20000100800 */
[----:B------:R-:W-:-:S02]  /*18010*/  IADD3 R0, P4, R0, R152, RZ ;  /* 0x0000009800007210 */ /* 0x000fc40007f9e0ff */
[----:B------:R-:W-:Y:S02]  /*18020*/  ISETP.NE.U32.AND P2, PT, R158, RZ, PT ;  /* 0x000000ff9e00720c */ /* 0x000fe40003f45070 */
[----:B------:R-:W-:Y:S01]  /*18030*/  SEL R158, RZ, 0x4, !P1 ;  /* 0x00000004ff9e7807 */ /* 0x000fe20004800000 */
[----:B------:R-:W-:Y:S01]  /*18040*/  IMAD.MOV.U32 R159, RZ, RZ, R150 ;  /* 0x000000ffff9f7224 */ /* 0x000fe200078e0096 */
[----:B-1----:R-:W2:Y:S02]  /*18050*/  LDL.LU R5, [R1+0xfc] ;  /* 0x0000fc0001057983 */ /* 0x002ea40000300800 */
[----:B------:R-:W-:Y:S02]  /*18060*/  SEL R158, R158, RZ, !P0 ;  /* 0x000000ff9e9e7207 */ /* 0x000fe40004000000 */
[----:B------:R-:W3:Y:S01]  /*18070*/  LDL.LU R3, [R1+0x104] ;  /* 0x0001040001037983 */ /* 0x000ee20000300800 */
[----:B------:R-:W-:-:S03]  /*18080*/  IADD3.X R156, R156, R151, RZ, P4, !PT ;  /* 0x000000979c9c7210 */ /* 0x000fc600027fe4ff */
[----:B------:R-:W-:Y:S04]  /*18090*/  STL [R1+0xec], R4 ;  /* 0x0000ec0401007387 */ /* 0x000fe80000100800 */
[----:B------:R1:W-:Y:S04]  /*180a0*/  STL [R1+0xe8], R150 ;  /* 0x0000e89601007387 */ /* 0x0003e80000100800 */
[----:B------:R4:W-:Y:S01]  /*180b0*/  STL [R1+0xf4], R0 ;  /* 0x0000f40001007387 */ /* 0x0009e20000100800 */
[----:B------:R-:W-:Y:S01]  /*180c0*/  ISETP.NE.U32.AND P1, PT, R158, RZ, PT ;  /* 0x000000ff9e00720c */ /* 0x000fe20003f25070 */
[----:B------:R-:W-:-:S02]  /*180d0*/  IMAD.MOV.U32 R158, RZ, RZ, R4 ;  /* 0x000000ffff9e7224 */ /* 0x000fc400078e0004 */
[----:B-1----:R-:W3:Y:S04]  /*180e0*/  LDL.LU R150, [R1+0xf8] ;  /* 0x0000f80001967983 */ /* 0x002ee80000300800 */
[----:B------:R1:W-:Y:S04]  /*180f0*/  STL [R1+0xf0], R156 ;  /* 0x0000f09c01007387 */ /* 0x0003e80000100800 */
[----:B------:R-:W3:Y:S04]  /*18100*/  LDL.LU R4, [R1+0x100] ;  /* 0x0001000001047983 */ /* 0x000ee80000300800 */
[----:B------:R4:W-:Y:S02]  /*18110*/  LDGSTS.E [R222+0xc000], desc[UR60][R158.64], P2 ;  /* 0x0c0000009ede7fae */ /* 0x0009e4000912187c */
[----:B----4-:R-:W-:-:S02]  /*18120*/  IMAD.MOV.U32 R158, RZ, RZ, R0 ;  /* 0x000000ffff9e7224 */ /* 0x010fc400078e0000 */
[----:B------:R-:W4:Y:S01]  /*18130*/  LDL R0, [R1+0x684] ;  /* 0x0006840001007983 */ /* 0x000f220000100800 */
[----:B------:R-:W-:-:S05]  /*18140*/  IMAD.MOV.U32 R159, RZ, RZ, R156 ;  /* 0x000000ffff9f7224 */ /* 0x000fca00078e009c */
[----:B------:R1:W-:Y:S01]  /*18150*/  LDGSTS.E [R222+0xc004], desc[UR60][R158.64], P1 ;  /* 0x0c0040009ede7fae */ /* 0x0003e2000892187c */
[----:B------:R-:W-:-:S04]  /*18160*/  ISETP.GT.AND P1, PT, R123, 0x76, PT ;  /* 0x000000767b00780c */ /* 0x000fc80003f24270 */
[----:B-1----:R-:W-:Y:S02]  /*18170*/  SEL R158, RZ, 0x4, !P1 ;  /* 0x00000004ff9e7807 */ /* 0x002fe40004800000 */
[----:B------:R-:W-:Y:S02]  /*18180*/  ISETP.GT.AND P1, PT, R123, 0x77, PT ;  /* 0x000000777b00780c */ /* 0x000fe40003f24270 */
[----:B------:R-:W-:-:S04]  /*18190*/  SEL R158, R158, RZ, !P0 ;  /* 0x000000ff9e9e7207 */ /* 0x000fc80004000000 */
[----:B------:R-:W-:Y:S02]  /*181a0*/  ISETP.NE.U32.AND P2, PT, R158, RZ, PT ;  /* 0x000000ff9e00720c */ /* 0x000fe40003f45070 */
[----:B------:R-:W-:-:S04]  /*181b0*/  SEL R158, RZ, 0x4, !P1 ;  /* 0x00000004ff9e7807 */ /* 0x000fc80004800000 */
[----:B------:R-:W-:-:S04]  /*181c0*/  SEL R158, R158, RZ, !P0 ;  /* 0x000000ff9e9e7207 */ /* 0x000fc80004000000 */
[----:B------:R-:W-:Y:S02]  /*181d0*/  ISETP.NE.U32.AND P1, PT, R158, RZ, PT ;  /* 0x000000ff9e00720c */ /* 0x000fe40003f25070 */
[-C--:B--2---:R-:W-:Y:S02]  /*181e0*/  IADD3 R5, P3, R5, R152.reuse, RZ ;  /* 0x0000009805057210 */ /* 0x084fe40007f7e0ff */
[----:B---3--:R-:W-:-:S03]  /*181f0*/  IADD3 R3, P4, R3, R152, RZ ;  /* 0x0000009803037210 */ /* 0x008fc60007f9e0ff */
[----:B------:R-:W-:Y:S01]  /*18200*/  IMAD.MOV.U32 R158, RZ, RZ, R5 ;  /* 0x000000ffff9e7224 */ /* 0x000fe200078e0005 */
[----:B------:R1:W-:Y:S01]  /*18210*/  STL [R1+0xfc], R5 ;  /* 0x0000fc0501007387 */ /* 0x0003e20000100800 */
[----:B------:R-:W-:-:S04]  /*18220*/  IMAD.X R150, R150, 0x1, R151, P3 ;  /* 0x0000000196967824 */ /* 0x000fc800018e0697 */
[----:B------:R-:W-:Y:S01]  /*18230*/  IMAD.MOV.U32 R159, RZ, RZ, R150 ;  /* 0x000000ffff9f7224 */ /* 0x000fe200078e0096 */
[----:B------:R-:W-:Y:S01]  /*18240*/  STL [R1+0xf8], R150 ;  /* 0x0000f89601007387 */ /* 0x000fe20000100800 */
[----:B------:R-:W-:-:S03]  /*18250*/  IMAD.X R4, R4, 0x1, R151, P4 ;  /* 0x0000000104047824 */ /* 0x000fc600020e0697 */
[----:B------:R-:W-:Y:S04]  /*18260*/  STL [R1+0x104], R3 ;  /* 0x0001040301007387 */ /* 0x000fe80000100800 */
[----:B------:R2:W-:Y:S04]  /*18270*/  LDGSTS.E [R222+0xc008], desc[UR60][R158.64], P2 ;  /* 0x0c0080009ede7fae */ /* 0x0005e8000912187c */
[----:B------:R3:W-:Y:S04]  /*18280*/  STL [R1+0x100], R4 ;  /* 0x0001000401007387 */ /* 0x0007e80000100800 */
[----:B------:R-:W4:Y:S01]  /*18290*/  LDL.LU R156, [R1+0x8] ;  /* 0x00000800019c7983 */ /* 0x000f220000300800 */
[----:B--2---:R-:W-:Y:S01]  /*182a0*/  MOV R158, R3 ;  /* 0x00000003009e7202 */ /* 0x004fe20000000f00 */
[----:B------:R-:W-:-:S02]  /*182b0*/  IMAD.MOV.U32 R159, RZ, RZ, R4 ;  /* 0x000000ffff9f7224 */ /* 0x000fc400078e0004 */
[----:B-1----:R-:W2:Y:S04]  /*182c0*/  LDL.LU R5, [R1+0xc] ;  /* 0x00000c0001057983 */ /* 0x002ea80000300800 */
[----:B------:R4:W-:Y:S04]  /*182d0*/  LDGSTS.E [R222+0xc00c], desc[UR60][R158.64], P1 ;  /* 0x0c00c0009ede7fae */ /* 0x0009e8000892187c */
[----:B---3--:R-:W3:Y:S01]  /*182e0*/  LDL.LU R4, [R1+0x10] ;  /* 0x0000100001047983 */ /* 0x008ee20000300800 */
[----:B----4-:R-:W-:-:S03]  /*182f0*/  VIADD R222, R0, UR5 ;  /* 0x0000000500de7c36 */ /* 0x010fc60008000000 */
[----:B------:R-:W4:Y:S01]  /*18300*/  LDL.LU R0, [R1+0x14] ;  /* 0x0000140001007983 */ /* 0x000f220000300800 */
[C---:B------:R-:W-:Y:S02]  /*18310*/  ISETP.GT.AND P1, PT, R123.reuse, 0x18, PT ;  /* 0x000000187b00780c */ /* 0x040fe40003f24270 */
[----:B------:R-:W-:Y:S01]  /*18320*/  ISETP.GT.AND P2, PT, R123, 0x19, PT ;  /* 0x000000197b00780c */ /* 0x000fe20003f44270 */
[----:B------:R-:W3:Y:S01]  /*18330*/  LDL.LU R150, [R1+0x1c] ;  /* 0x00001c0001967983 */ /* 0x000ee20000300800 */
[----:B------:R-:W-:Y:S02]  /*18340*/  SEL R159, RZ, 0x4, !P1 ;  /* 0x00000004ff9f7807 */ /* 0x000fe40004800000 */
[----:B------:R-:W-:Y:S01]  /*18350*/  SEL R158, RZ, 0x4, !P2 ;  /* 0x00000004ff9e7807 */ /* 0x000fe20005000000 */
[----:B------:R-:W3:Y:S01]  /*18360*/  LDL.LU R3, [R1+0x24] ;  /* 0x0000240001037983 */ /* 0x000ee20000300800 */
        /* <DEDUP_REMOVED lines=20> */
[----:B------:R-:W-:Y:S02]  /*184b0*/  SEL R158, RZ, 0x4, !P1 ;  /* 0x00000004ff9e7807 */ /* 0x000fe40004800000 */
[----:B------:R-:W-:Y:S02]  /*184c0*/  IADD3.X R119, R119, R151, RZ, P3, !PT ;  /* 0x0000009777777210 */ /* 0x000fe40001ffe4ff */
[----:B------:R-:W-:Y:S02]  /*184d0*/  SEL R158, R158, RZ, !P0 ;  /* 0x000000ff9e9e7207 */ /* 0x000fe40004000000 */
[----:B------:R-:W-:Y:S02]  /*184e0*/  IADD3 R117, P4, R117, R152, RZ ;  /* 0x0000009875757210 */ /* 0x000fe40007f9e0ff */
[----:B------:R-:W-:Y:S01]  /*184f0*/  ISETP.NE.U32.AND P1, PT, R158, RZ, PT ;  /* 0x000000ff9e00720c */ /* 0x000fe20003f25070 */
[----:B------:R-:W-:-:S02]  /*18500*/  IMAD.MOV.U32 R158, RZ, RZ, R148 ;  /* 0x000000ffff9e7224 */ /* 0x000fc400078e0094 */
        /* <DEDUP_REMOVED lines=50> */
[----:B--2---:R-:W-:-:S04]  /*18830*/  IADD3 R5, P3, R5, R152, RZ ;  /* 0x0000009805057210 */ /* 0x004fc80007f7e0ff */
[----:B------:R-:W-:Y:S01]  /*18840*/  IADD3.X R156, R156, R151, RZ, P3, !PT ;  /* 0x000000979c9c7210 */ /* 0x000fe20001ffe4ff */
[----:B------:R-:W-:Y:S04]  /*18850*/  STL [R1+0xc], R5 ;  /* 0x00000c0501007387 */ /* 0x000fe80000100800 */
[----:B------:R1:W-:Y:S01]  /*18860*/  STL [R1+0x8], R156 ;  /* 0x0000089c01007387 */ /* 0x0003e20000100800 */
[----:B------:R-:W-:Y:S01]  /*18870*/  IMAD.MOV.U32 R159, RZ, RZ, R156 ;  /* 0x000000ffff9f7224 */ /* 0x000fe200078e009c */
[----:B----4-:R-:W-:-:S05]  /*18880*/  IADD3 R0, P4, R0, R152, RZ ;  /* 0x0000009800007210 */ /* 0x010fca0007f9e0ff */
[----:B------:R-:W-:Y:S01]  /*18890*/  STL [R1+0x14], R0 ;  /* 0x0000140001007387 */ /* 0x000fe20000100800 */
[----:B---3--:R-:W-:-:S03]  /*188a0*/  IMAD.X R4, R4, 0x1, R151, P4 ;  /* 0x0000000104047824 */ /* 0x008fc600020e0697 */
[----:B-1----:R-:W2:Y:S01]  /*188b0*/  LDL.LU R156, [R1+0x18] ;  /* 0x00001800019c7983 */ /* 0x002ea20000300800 */
[----:B------:R-:W-:-:S03]  /*188c0*/  IMAD.MOV.U32 R158, RZ, RZ, R5 ;  /* 0x000000ffff9e7224 */ /* 0x000fc600078e0005 */
[----:B------:R1:W-:Y:S04]  /*188d0*/  STL [R1+0x10], R4 ;  /* 0x0000100401007387 */ /* 0x0003e80000100800 */
[----:B------:R-:W3:Y:S04]  /*188e0*/  LDL.LU R5, [R1+0x20] ;  /* 0x0000200001057983 */ /* 0x000ee80000300800 */
[----:B------:R4:W-:Y:S02]  /*188f0*/  LDGSTS.E [R222+0x8000], desc[UR60][R158.64], P2 ;  /* 0x080000009ede7fae */ /* 0x0009e4000912187c */
[----:B----4-:R-:W-:-:S02]  /*18900*/  IMAD.MOV.U32 R158, RZ, RZ, R0 ;  /* 0x000000ffff9e7224 */ /* 0x010fc400078e0000 */
[----:B------:R-:W-:Y:S01]  /*18910*/  IMAD.MOV.U32 R159, RZ, RZ, R4 ;  /* 0x000000ffff9f7224 */ /* 0x000fe200078e0004 */
[-C--:B------:R-:W-:Y:S01]  /*18920*/  IADD3 R150, P3, R150, R152.reuse, RZ ;  /* 0x0000009896967210 */ /* 0x080fe20007f7e0ff */
[----:B-1----:R-:W4:Y:S04]  /*18930*/  LDL.LU R4, [R1+0x10c] ;  /* 0x00010c0001047983 */ /* 0x002f280000300800 */
[----:B------:R1:W-:Y:S01]  /*18940*/  LDGSTS.E [R222+0x8004], desc[UR60][R158.64], P1 ;  /* 0x080040009ede7fae */ /* 0x0003e2000892187c */
[----:B------:R-:W-:Y:S02]  /*18950*/  ISETP.GT.AND P1, PT, R123, 0x5a, PT ;  /* 0x0000005a7b00780c */ /* 0x000fe40003f24270 */
[----:B------:R-:W-:Y:S01]  /*18960*/  IADD3 R3, P4, R3, R152, RZ ;  /* 0x0000009803037210 */ /* 0x000fe20007f9e0ff */
[----:B------:R-:W4:Y:S01]  /*18970*/  LDL.LU R0, [R1+0x114] ;  /* 0x0001140001007983 */ /* 0x000f220000300800 */
[----:B-1----:R-:W-:-:S02]  /*18980*/  SEL R158, RZ, 0x4, !P1 ;  /* 0x00000004ff9e7807 */ /* 0x002fc40004800000 */
[----:B------:R-:W-:Y:S02]  /*18990*/  ISETP.GT.AND P1, PT, R123, 0x5b, PT ;  /* 0x0000005b7b00780c */ /* 0x000fe40003f24270 */
[----:B------:R-:W-:-:S04]  /*189a0*/  SEL R158, R158, RZ, !P0 ;  /* 0x000000ff9e9e7207 */ /* 0x000fc80004000000 */
[----:B------:R-:W-:Y:S02]  /*189b0*/  ISETP.NE.U32.AND P2, PT, R158, RZ, PT ;  /* 0x000000ff9e00720c */ /* 0x000fe40003f45070 */
[----:B------:R-:W-:Y:S01]  /*189c0*/  SEL R158, RZ, 0x4, !P1 ;  /* 0x00000004ff9e7807 */ /* 0x000fe20004800000 */
[----:B------:R1:W-:Y:S03]  /*189d0*/  STL [R1+0x1c], R150 ;  /* 0x00001c9601007387 */ /* 0x0003e60000100800 */
[----:B------:R-:W-:-:S04]  /*189e0*/  SEL R158, R158, RZ, !P0 ;  /* 0x000000ff9e9e7207 */ /* 0x000fc80004000000 */
[----:B------:R-:W-:Y:S01]  /*189f0*/  ISETP.NE.U32.AND P1, PT, R158, RZ, PT ;  /* 0x000000ff9e00720c */ /* 0x000fe20003f25070 */
[----:B------:R-:W-:Y:S02]  /*18a00*/  IMAD.MOV.U32 R158, RZ, RZ, R150 ;  /* 0x000000ffff9e7224 */ /* 0x000fe400078e0096 */
[----:B--2---:R-:W-:-:S05]  /*18a10*/  IMAD.X R156, R156, 0x1, R151, P3 ;  /* 0x000000019c9c7824 */ /* 0x004fca00018e0697 */
[----:B------:R2:W-:Y:S04]  /*18a20*/  STL [R1+0x18], R156 ;  /* 0x0000189c01007387 */ /* 0x0005e80000100800 */
[----:B------:R-:W-:Y:S01]  /*18a30*/  STL [R1+0x24], R3 ;  /* 0x0000240301007387 */ /* 0x000fe20000100800 */
[----:B---3--:R-:W-:-:S03]  /*18a40*/  IMAD.X R5, R5, 0x1, R151, P4 ;  /* 0x0000000105057824 */ /* 0x008fc600020e0697 */
[----:B-1----:R-:W3:Y:S01]  /*18a50*/  LDL.LU R150, [R1+0x108] ;  /* 0x0001080001967983 */ /* 0x002ee20000300800 */
[----:B------:R-:W-:-:S03]  /*18a60*/  MOV R159, R156 ;  /* 0x0000009c009f7202 */ /* 0x000fc60000000f00 */
[----:B------:R1:W-:Y:S04]  /*18a70*/  STL [R1+0x20], R5 ;  /* 0x0000200501007387 */ /* 0x0003e80000100800 */
[----:B--2---:R-:W2:Y:S04]  /*18a80*/  LDL.LU R156, [R1+0x110] ;  /* 0x00011000019c7983 */ /* 0x004ea80000300800 */
[----:B------:R1:W-:Y:S02]  /*18a90*/  LDGSTS.E [R222+0x8008], desc[UR60][R158.64], P2 ;  /* 0x080080009ede7fae */ /* 0x0003e4000912187c */
[----:B-1----:R-:W-:-:S02]  /*18aa0*/  IMAD.MOV.U32 R158, RZ, RZ, R3 ;  /* 0x000000ffff9e7224 */ /* 0x002fc400078e0003 */
[----:B------:R-:W-:Y:S01]  /*18ab0*/  IMAD.MOV.U32 R159, RZ, RZ, R5 ;  /* 0x000000ffff9f7224 */ /* 0x000fe200078e0005 */
[-C--:B----4-:R-:W-:Y:S01]  /*18ac0*/  IADD3 R4, P3, R4, R152.reuse, RZ ;  /* 0x0000009804047210 */ /* 0x090fe20007f7e0ff */
[----:B------:R-:W4:Y:S04]  /*18ad0*/  LDL.LU R5, [R1+0x11c] ;  /* 0x00011c0001057983 */ /* 0x000f280000300800 */
[----:B------:R1:W-:Y:S01]  /*18ae0*/  LDGSTS.E [R222+0x800c], desc[UR60][R158.64], P1 ;  /* 0x0800c0009ede7fae */ /* 0x0003e2000892187c */
[----:B------:R-:W-:Y:S02]  /*18af0*/  ISETP.GT.AND P1, PT, R123, 0x78, PT ;  /* 0x000000787b00780c */ /* 0x000fe40003f24270 */
[----:B------:R-:W-:Y:S01]  /*18b00*/  IADD3 R0, P4, R0, R152, RZ ;  /* 0x0000009800007210 */ /* 0x000fe20007f9e0ff */
[----:B------:R-:W4:Y:S01]  /*18b10*/  LDL.LU R3, [R1+0x124] ;  /* 0x0001240001037983 */ /* 0x000f220000300800 */
[----:B-1----:R-:W-:-:S02]  /*18b20*/  SEL R158, RZ, 0x4, !P1 ;  /* 0x00000004ff9e7807 */ /* 0x002fc40004800000 */
[----:B------:R-:W-:Y:S02]  /*18b30*/  ISETP.GT.AND P1, PT, R123, 0x79, PT ;  /* 0x000000797b00780c */ /* 0x000fe40003f24270 */
[----:B------:R-:W-:Y:S01]  /*18b40*/  SEL R158, R158, RZ, !P0 ;  /* 0x000000ff9e9e7207 */ /* 0x000fe20004000000 */
[----:B------:R-:W-:Y:S03]  /*18b50*/  STL [R1+0x10c], R4 ;  /* 0x00010c0401007387 */ /* 0x000fe60000100800 */
[----:B------:R-:W-:Y:S02]  /*18b60*/  ISETP.NE.U32.AND P2, PT, R158, RZ, PT ;  /* 0x000000ff9e00720c */ /* 0x000fe40003f45070 */
[----:B------:R-:W-:-:S04]  /*18b70*/  SEL R158, RZ, 0x4, !P1 ;  /* 0x00000004ff9e7807 */ /* 0x000fc80004800000 */
[----:B------:R-:W-:-:S04]  /*18b80*/  SEL R158, R158, RZ, !P0 ;  /* 0x000000ff9e9e7207 */ /* 0x000fc80004000000 */
[----:B------:R-:W-:Y:S01]  /*18b90*/  ISETP.NE.U32.AND P1, PT, R158, RZ, PT ;  /* 0x000000ff9e00720c */ /* 0x000fe20003f25070 */
[----:B------:R-:W-:Y:S02]  /*18ba0*/  IMAD.MOV.U32 R158, RZ, RZ, R4 ;  /* 0x000000ffff9e7224 */ /* 0x000fe400078e0004 */
[----:B---3--:R-:W-:-:S04]  /*18bb0*/  IMAD.X R150, R150, 0x1, R151, P3 ;  /* 0x0000000196967824 */ /* 0x008fc800018e0697 */
[----:B------:R-:W-:Y:S01]  /*18bc0*/  IMAD.MOV.U32 R159, RZ, RZ, R150 ;  /* 0x000000ffff9f7224 */ /* 0x000fe200078e0096 */
[----:B------:R1:W-:Y:S01]  /*18bd0*/  STL [R1+0x108], R150 ;  /* 0x0001089601007387 */ /* 0x0003e20000100800 */
[----:B--2---:R-:W-:-:S03]  /*18be0*/  IMAD.X R156, R156, 0x1, R151, P4 ;  /* 0x000000019c9c7824 */ /* 0x004fc600020e0697 */
[----:B------:R2:W-:Y:S04]  /*18bf0*/  STL [R1+0x114], R0 ;  /* 0x0001140001007387 */ /* 0x0005e80000100800 */
[----:B------:R3:W-:Y:S04]  /*18c00*/  LDGSTS.E [R222+0xc000], desc[UR60][R158.64], P2 ;  /* 0x0c0000009ede7fae */ /* 0x0007e8000912187c */
[----:B-1----:R-:W4:Y:S04]  /*18c10*/  LDL.LU R150, [R1+0x118] ;  /* 0x0001180001967983 */ /* 0x002f280000300800 */
[----:B------:R1:W-:Y:S04]  /*18c20*/  STL [R1+0x110], R156 ;  /* 0x0001109c01007387 */ /* 0x0003e80000100800 */
[----:B------:R-:W4:Y:S01]  /*18c30*/  LDL.LU R4, [R1+0x120] ;  /* 0x0001200001047983 */ /* 0x000f220000300800 */
[----:B---3--:R-:W-:-:S03]  /*18c40*/  IMAD.MOV.U32 R158, RZ, RZ, R0 ;  /* 0x000000ffff9e7224 */ /* 0x008fc600078e0000 */
[----:B--2---:R-:W2:Y:S01]  /*18c50*/  LDL R0, [R1+0x67c] ;  /* 0x00067c0001007983 */ /* 0x004ea20000100800 */
[----:B------:R-:W-:-:S05]  /*18c60*/  IMAD.MOV.U32 R159, RZ, RZ, R156 ;  /* 0x000000ffff9f7224 */ /* 0x000fca00078e009c */
[----:B------:R3:W-:Y:S01]  /*18c70*/  LDGSTS.E [R222+0xc004], desc[UR60][R158.64], P1 ;  /* 0x0c0040009ede7fae */ /* 0x0007e2000892187c */
[----:B------:R-:W-:-:S04]  /*18c80*/  ISETP.GT.AND P1, PT, R123, 0x7a, PT ;  /* 0x0000007a7b00780c */ /* 0x000fc80003f24270 */
[----:B---3--:R-:W-:Y:S02]  /*18c90*/  SEL R158, RZ, 0x4, !P1 ;  /* 0x00000004ff9e7807 */ /* 0x008fe40004800000 */
[----:B------:R-:W-:Y:S02]  /*18ca0*/  ISETP.GT.AND P1, PT, R123, 0x7b, PT ;  /* 0x0000007b7b00780c */ /* 0x000fe40003f24270 */
[----:B------:R-:W-:Y:S02]  /*18cb0*/  SEL R158, R158, RZ, !P0 ;  /* 0x000000ff9e9e7207 */ /* 0x000fe40004000000 */
[----:B----4-:R-:W-:Y:S02]  /*18cc0*/  IADD3 R5, P3, R5, R152, RZ ;  /* 0x0000009805057210 */ /* 0x010fe40007f7e0ff */
[----:B------:R-:W-:Y:S02]  /*18cd0*/  ISETP.NE.U32.AND P2, PT, R158, RZ, PT ;  /* 0x000000ff9e00720c */ /* 0x000fe40003f45070 */
[----:B------:R-:W-:-:S02]  /*18ce0*/  SEL R158, RZ, 0x4, !P1 ;  /* 0x00000004ff9e7807 */ /* 0x000fc40004800000 */
[----:B------:R-:W-:Y:S02]  /*18cf0*/  IADD3 R3, P4, R3, R152, RZ ;  /* 0x0000009803037210 */ /* 0x000fe40007f9e0ff */
[----:B------:R-:W-:-:S04]  /*18d00*/  SEL R158, R158, RZ, !P0 ;  /* 0x000000ff9e9e7207 */ /* 0x000fc80004000000 */
[----:B------:R-:W-:Y:S01]  /*18d10*/  ISETP.NE.U32.AND P1, PT, R158, RZ, PT ;  /* 0x000000ff9e00720c */ /* 0x000fe20003f25070 */
[----:B------:R-:W-:Y:S01]  /*18d20*/  IMAD.MOV.U32 R158, RZ, RZ, R5 ;  /* 0x000000ffff9e7224 */ /* 0x000fe200078e0005 */
[----:B------:R3:W-:Y:S01]  /*18d30*/  STL [R1+0x11c], R5 ;  /* 0x00011c0501007387 */ /* 0x0007e20000100800 */
[----:B------:R-:W-:-:S05]  /*18d40*/  IADD3.X R150, R150, R151, RZ, P3, !PT ;  /* 0x0000009796967210 */ /* 0x000fca0001ffe4ff */
[----:B------:R-:W-:Y:S02]  /*18d50*/  IMAD.MOV.U32 R159, RZ, RZ, R150 ;  /* 0x000000ffff9f7224 */ /* 0x000fe400078e0096 */
[----:B------:R-:W-:Y:S01]  /*18d60*/  IMAD.X R4, R4, 0x1, R151, P4 ;  /* 0x0000000104047824 */ /* 0x000fe200020e0697 */
[----:B------:R4:W-:Y:S04]  /*18d70*/  STL [R1+0x118], R150 ;  /* 0x0001189601007387 */ /* 0x0009e80000100800 */
[----:B------:R-:W-:Y:S04]  /*18d80*/  STL [R1+0x124], R3 ;  /* 0x0001240301007387 */ /* 0x000fe80000100800 */
[----:B------:R3:W-:Y:S04]  /*18d90*/  LDGSTS.E [R222+0xc008], desc[UR60][R158.64], P2 ;  /* 0x0c0080009ede7fae */ /* 0x0007e8000912187c */
[----:B------:R2:W-:Y:S04]  /*18da0*/  STL [R1+0x120], R4 ;  /* 0x0001200401007387 */ /* 0x0005e80000100800 */
[----:B-1----:R-:W2:Y:S01]  /*18db0*/  LDL.LU R156, [R1+0x28] ;  /* 0x00002800019c7983 */ /* 0x002ea20000300800 */
[----:B---3--:R-:W-:-:S03]  /*18dc0*/  IMAD.MOV.U32 R158, RZ, RZ, R3 ;  /* 0x000000ffff9e7224 */ /* 0x008fc600078e0003 */
[----:B------:R-:W3:Y:S01]  /*18dd0*/  LDL.LU R5, [R1+0x2c] ;  /* 0x00002c0001057983 */ /* 0x000ee20000300800 */
[----:B------:R-:W-:-:S03]  /*18de0*/  IMAD.MOV.U32 R159, RZ, RZ, R4 ;  /* 0x000000ffff9f7224 */ /* 0x000fc600078e0004 */
[----:B----4-:R-:W4:Y:S04]  /*18df0*/  LDL.LU R150, [R1+0x30] ;  /* 0x0000300001967983 */ /* 0x010f280000300800 */
[----:B------:R2:W-:Y:S02]  /*18e00*/  LDGSTS.E [R222+0xc00c], desc[UR60][R158.64], P1 ;  /* 0x0c00c0009ede7fae */ /* 0x0005e4000892187c */
[----:B--2---:R-:W-:Y:S02]  /*18e10*/  VIADD R222, R0, UR5 ;  /* 0x0000000500de7c36 */ /* 0x004fe40008000000 */
[----:B------:R-:W2:Y:S01]  /*18e20*/  LDL.LU R0, [R1+0x34] ;  /* 0x0000340001007983 */ /* 0x000ea20000300800 */
[C---:B------:R-:W-:Y:S02]  /*18e30*/  ISETP.GT.AND P1, PT, R123.reuse, 0x1c, PT ;  /* 0x0000001c7b00780c */ /* 0x040fe40003f24270 */
[----:B------:R-:W-:Y:S01]  /*18e40*/  ISETP.GT.AND P2, PT, R123, 0x1d, PT ;  /* 0x0000001d7b00780c */ /* 0x000fe20003f44270 */
[----:B------:R-:W4:Y:S01]  /*18e50*/  LDL.LU R4, [R1+0x3c] ;  /* 0x00003c0001047983 */ /* 0x000f220000300800 */
[----:B------:R-:W-:-:S02]  /*18e60*/  SEL R159, RZ, 0x4, !P1 ;  /* 0x00000004ff9f7807 */ /* 0x000fc40004800000 */
[----:B------:R-:W-:Y:S01]  /*18e70*/  SEL R158, RZ, 0x4, !P2 ;  /* 0x00000004ff9e7807 */ /* 0x000fe20005000000 */
[----:B------:R-:W4:Y:S01]  /*18e80*/  LDL.LU R3, [R1+0x44] ;  /* 0x0000440001037983 */ /* 0x000f220000300800 */
[----:B------:R-:W-:Y:S02]  /*18e90*/  SEL R159, R159, RZ, !P0 ;  /* 0x000000ff9f9f7207 */ /* 0x000fe40004000000 */
[----:B------:R-:W-:Y:S02]  /*18ea0*/  IADD3 R116, P3, R116, R152, RZ ;  /* 0x0000009874747210 */ /* 0x000fe40007f7e0ff */
[----:B------:R-:W-:Y:S02]  /*18eb0*/  ISETP.NE.U32.AND P1, PT, R159, RZ, PT ;  /* 0x000000ff9f00720c */ /* 0x000fe40003f25070 */
[----:B------:R-:W-:Y:S01]  /*18ec0*/  SEL R158, R158, RZ, !P0 ;  /* 0x000000ff9e9e7207 */ /* 0x000fe20004000000 */
[----:B------:R-:W-:-:S03]  /*18ed0*/  IMAD.X R122, R122, 0x1, R151, P3 ;  /* 0x000000017a7a7824 */ /* 0x000fc600018e0697 */
[----:B------:R-:W-:Y:S01]  /*18ee0*/  ISETP.NE.U32.AND P2, PT, R158, RZ, PT ;  /* 0x000000ff9e00720c */ /* 0x000fe20003f45070 */
[----:B------:R-:W-:Y:S01]  /*18ef0*/  IMAD.MOV.U32 R159, RZ, RZ, R122 ;  /* 0x000000ffff9f7224 */ /* 0x000fe200078e007a */
[----:B------:R-:W-:Y:S02]  /*18f00*/  MOV R158, R116 ;  /* 0x00000074009e7202 */ /* 0x000fe40000000f00 */
[----:B------:R-:W-:-:S03]  /*18f10*/  IADD3 R120, P4, R120, R152, RZ ;  /* 0x0000009878787210 */ /* 0x000fc60007f9e0ff */
        /* <DEDUP_REMOVED lines=63> */
[----:B---3--:R-:W-:-:S04]  /*19310*/  IADD3 R5, P3, R5, R152, RZ ;  /* 0x0000009805057210 */ /* 0x008fc80007f7e0ff */
[----:B------:R-:W-:Y:S01]  /*19320*/  IADD3.X R156, R156, R151, RZ, P3, !PT ;  /* 0x000000979c9c7210 */ /* 0x000fe20001ffe4ff */
[----:B------:R-:W-:Y:S04]  /*19330*/  STL [R1+0x2c], R5 ;  /* 0x00002c0501007387 */ /* 0x000fe80000100800 */
[----:B------:R1:W-:Y:S01]  /*19340*/  STL [R1+0x28], R156 ;  /* 0x0000289c01007387 */ /* 0x0003e20000100800 */
[----:B------:R-:W-:Y:S01]  /*19350*/  IMAD.MOV.U32 R159, RZ, RZ, R156 ;  /* 0x000000ffff9f7224 */ /* 0x000fe200078e009c */
[----:B--2---:R-:W-:-:S05]  /*19360*/  IADD3 R0, P4, R0, R152, RZ ;  /* 0x0000009800007210 */ /* 0x004fca0007f9e0ff */
[----:B------:R-:W-:Y:S01]  /*19370*/  STL [R1+0x34], R0 ;  /* 0x0000340001007387 */ /* 0x000fe20000100800 */
[----:B----4-:R-:W-:-:S03]  /*19380*/  IMAD.X R150, R150, 0x1, R151, P4 ;  /* 0x0000000196967824 */ /* 0x010fc600020e0697 */
[----:B-1----:R-:W2:Y:S01]  /*19390*/  LDL.LU R156, [R1+0x38] ;  /* 0x00003800019c7983 */ /* 0x002ea20000300800 */
[----:B------:R-:W-:-:S03]  /*193a0*/  IMAD.MOV.U32 R158, RZ, RZ, R5 ;  /* 0x000000ffff9e7224 */ /* 0x000fc600078e0005 */
[----:B------:R1:W-:Y:S04]  /*193b0*/  STL [R1+0x30], R150 ;  /* 0x0000309601007387 */ /* 0x0003e80000100800 */
[----:B------:R-:W3:Y:S04]  /*193c0*/  LDL.LU R5, [R1+0x40] ;  /* 0x0000400001057983 */ /* 0x000ee80000300800 */
[----:B------:R4:W-:Y:S01]  /*193d0*/  LDGSTS.E [R222+0x8000], desc[UR60][R158.64], P2 ;  /* 0x080000009ede7fae */ /* 0x0009e2000912187c */
[----:B------:R-:W-:Y:S01]  /*193e0*/  IADD3 R4, P3, R4, R152, RZ ;  /* 0x0000009804047210 */ /* 0x000fe20007f7e0ff */
[----:B----4-:R-:W-:-:S02]  /*193f0*/  IMAD.MOV.U32 R158, RZ, RZ, R0 ;  /* 0x000000ffff9e7224 */ /* 0x010fc400078e0000 */
[----:B------:R-:W-:Y:S01]  /*19400*/  IMAD.MOV.U32 R159, RZ, RZ, R150 ;  /* 0x000000ffff9f7224 */ /* 0x000fe200078e0096 */
[----:B------:R-:W-:Y:S01]  /*19410*/  IADD3 R3, P4, R3, R152, RZ ;  /* 0x0000009803037210 */ /* 0x000fe20007f9e0ff */
[----:B-1----:R-:W4:Y:S04]  /*19420*/  LDL.LU R150, [R1+0x12c] ;  /* 0x00012c0001967983 */ /* 0x002f280000300800 */
[----:B------:R1:W-:Y:S01]  /*19430*/  LDGSTS.E [R222+0x8004], desc[UR60][R158.64], P1 ;  /* 0x080040009ede7fae */ /* 0x0003e2000892187c */
[----:B------:R-:W-:-:S03]  /*19440*/  ISETP.GT.AND P1, PT, R123, 0x5e, PT ;  /* 0x0000005e7b00780c */ /* 0x000fc60003f24270 */
[----:B------:R-:W4:Y:S01]  /*19450*/  LDL.LU R0, [R1+0x134] ;  /* 0x0001340001007983 */ /* 0x000f220000300800 */
[----:B-1----:R-:W-:Y:S02]  /*19460*/  SEL R158, RZ, 0x4, !P1 ;  /* 0x00000004ff9e7807 */ /* 0x002fe40004800000 */
        /* <DEDUP_REMOVED lines=8> */
[----:B--2---:R-:W-:-:S05]  /*194f0*/  IMAD.X R156, R156, 0x1, R151, P3 ;  /* 0x000000019c9c7824 */ /* 0x004fca00018e0697 */
[----:B------:R1:W-:Y:S01]  /*19500*/  STL [R1+0x38], R156 ;  /* 0x0000389c01007387 */ /* 0x0003e20000100800 */
[----:B------:R-:W-:-:S03]  /*19510*/  MOV R159, R156 ;  /* 0x0000009c009f7202 */ /* 0x000fc60000000f00 */
[----:B------:R2:W-:Y:S01]  /*19520*/  STL [R1+0x44], R3 ;  /* 0x0000440301007387 */ /* 0x0005e20000100800 */
[----:B---3--:R-:W-:-:S03]  /*19530*/  IMAD.X R5, R5, 0x1, R151, P4 ;  /* 0x0000000105057824 */ /* 0x008fc600020e0697 */
[----:B------:R3:W-:Y:S04]  /*19540*/  LDGSTS.E [R222+0x8008], desc[UR60][R158.64], P2 ;  /* 0x080080009ede7fae */ /* 0x0007e8000912187c */
[----:B-1----:R-:W4:Y:S04]  /*19550*/  LDL.LU R156, [R1+0x128] ;  /* 0x00012800019c7983 */ /* 0x002f280000300800 */
[----:B------:R1:W-:Y:S04]  /*19560*/  STL [R1+0x40], R5 ;  /* 0x0000400501007387 */ /* 0x0003e80000100800 */
[----:B------:R-:W4:Y:S01]  /*19570*/  LDL.LU R4, [R1+0x130] ;  /* 0x0001300001047983 */ /* 0x000f220000300800 */
[----:B---3--:R-:W-:-:S02]  /*19580*/  IMAD.MOV.U32 R158, RZ, RZ, R3 ;  /* 0x000000ffff9e7224 */ /* 0x008fc400078e0003 */
[----:B------:R-:W-:Y:S01]  /*19590*/  IMAD.MOV.U32 R159, RZ, RZ, R5 ;  /* 0x000000ffff9f7224 */ /* 0x000fe200078e0005 */
[----:B--2---:R-:W2:Y:S04]  /*195a0*/  LDL.LU R3, [R1+0x13c] ;  /* 0x00013c0001037983 */ /* 0x004ea80000300800 */
[----:B------:R3:W-:Y:S01]  /*195b0*/  LDGSTS.E [R222+0x800c], desc[UR60][R158.64], P1 ;  /* 0x0800c0009ede7fae */ /* 0x0007e2000892187c */
[----:B------:R-:W-:Y:S02]  /*195c0*/  ISETP.GT.AND P1, PT, R123, 0x7c, PT ;  /* 0x0000007c7b00780c */ /* 0x000fe40003f24270 */
[----:B----4-:R-:W-:Y:S01]  /*195d0*/  IADD3 R150, P3, R150, R152, RZ ;  /* 0x0000009896967210 */ /* 0x010fe20007f7e0ff */
[----:B-1----:R-:W4:Y:S01]  /*195e0*/  LDL.LU R5, [R1+0x144] ;  /* 0x0001440001057983 */ /* 0x002f220000300800 */
[----:B---3--:R-:W-:-:S02]  /*195f0*/  SEL R158, RZ, 0x4, !P1 ;  /* 0x00000004ff9e7807 */ /* 0x008fc40004800000 */
        /* <DEDUP_REMOVED lines=9> */
[----:B------:R-:W-:-:S05]  /*19690*/  IMAD.X R156, R156, 0x1, R151, P3 ;  /* 0x000000019c9c7824 */ /* 0x000fca00018e0697 */
[----:B------:R3:W-:Y:S01]  /*196a0*/  STL [R1+0x128], R156 ;  /* 0x0001289c01007387 */ /* 0x0007e20000100800 */
[----:B------:R-:W-:-:S03]  /*196b0*/  IMAD.X R4, R4, 0x1, R151, P4 ;  /* 0x0000000104047824 */ /* 0x000fc600020e0697 */
[----:B------:R4:W-:Y:S04]  /*196c0*/  STL [R1+0x134], R0 ;  /* 0x0001340001007387 */ /* 0x0009e80000100800 */
[----:B-1----:R-:W4:Y:S01]  /*196d0*/  LDL.LU R150, [R1+0x138] ;  /* 0x0001380001967983 */ /* 0x002f220000300800 */
[----:B------:R-:W-:-:S03]  /*196e0*/  IMAD.MOV.U32 R159, RZ, RZ, R156 ;  /* 0x000000ffff9f7224 */ /* 0x000fc600078e009c */
[----:B------:R1:W-:Y:S04]  /*196f0*/  STL [R1+0x130], R4 ;  /* 0x0001300401007387 */ /* 0x0003e80000100800 */
[----:B---3--:R-:W3:Y:S04]  /*19700*/  LDL.LU R156, [R1+0x140] ;  /* 0x00014000019c7983 */ /* 0x008ee80000300800 */
[----:B------:R2:W-:Y:S02]  /*19710*/  LDGSTS.E [R222+0xc000], desc[UR60][R158.64], P2 ;  /* 0x0c0000009ede7fae */ /* 0x0005e4000912187c */
[----:B--2---:R-:W-:-:S02]  /*19720*/  IMAD.MOV.U32 R158, RZ, RZ, R0 ;  /* 0x000000ffff9e7224 */ /* 0x004fc400078e0000 */
[----:B------:R-:W-:Y:S01]  /*19730*/  IMAD.MOV.U32 R159, RZ, RZ, R4 ;  /* 0x000000ffff9f7224 */ /* 0x000fe200078e0004 */
[----:B------:R-:W-:Y:S01]  /*19740*/  IADD3 R3, P3, R3, R152, RZ ;  /* 0x0000009803037210 */ /* 0x000fe20007f7e0ff */
[----:B----4-:R-:W2:Y:S04]  /*19750*/  LDL.LU R0, [R1+0x14c] ;  /* 0x00014c0001007983 */ /* 0x010ea80000300800 */
[----:B------:R4:W-:Y:S01]  /*19760*/  LDGSTS.E [R222+0xc004], desc[UR60][R158.64], P1 ;  /* 0x0c0040009ede7fae */ /* 0x0009e2000892187c */
[----:B------:R-:W-:-:S03]  /*19770*/  ISETP.GT.AND P1, PT, R123, 0x7e, PT ;  /* 0x0000007e7b00780c */ /* 0x000fc60003f24270 */
[----:B-1----:R-:W2:Y:S01]  /*19780*/  LDL.LU R4, [R1+0x18c] ;  /* 0x00018c0001047983 */ /* 0x002ea20000300800 */
[----:B----4-:R-:W-:Y:S02]  /*19790*/  SEL R158, RZ, 0x4, !P1 ;  /* 0x00000004ff9e7807 */ /* 0x010fe40004800000 */
[----:B------:R-:W-:Y:S02]  /*197a0*/  ISETP.GT.AND P1, PT, R123, 0x7f, PT ;  /* 0x0000007f7b00780c */ /* 0x000fe40003f24270 */
[----:B------:R-:W-:-:S04]  /*197b0*/  SEL R158, R158, RZ, !P0 ;  /* 0x000000ff9e9e7207 */ /* 0x000fc80004000000 */
[----:B------:R-:W-:Y:S02]  /*197c0*/  ISETP.NE.U32.AND P2, PT, R158, RZ, PT ;  /* 0x000000ff9e00720c */ /* 0x000fe40003f45070 */
[----:B------:R-:W-:-:S04]  /*197d0*/  SEL R158, RZ, 0x4, !P1 ;  /* 0x00000004ff9e7807 */ /* 0x000fc80004800000 */
[----:B------:R-:W-:Y:S01]  /*197e0*/  SEL R158, R158, RZ, !P0 ;  /* 0x000000ff9e9e7207 */ /* 0x000fe20004000000 */
[----:B------:R1:W-:Y:S03]  /*197f0*/  STL [R1+0x13c], R3 ;  /* 0x00013c0301007387 */ /* 0x0003e60000100800 */
[----:B------:R-:W-:Y:S01]  /*19800*/  ISETP.NE.U32.AND P1, PT, R158, RZ, PT ;  /* 0x000000ff9e00720c */ /* 0x000fe20003f25070 */
[----:B------:R-:W-:Y:S02]  /*19810*/  IMAD.MOV.U32 R158, RZ, RZ, R3 ;  /* 0x000000ffff9e7224 */ /* 0x000fe400078e0003 */
[----:B-1----:R-:W1:Y:S01]  /*19820*/  S2R R3, SR_TID.X ;  /* 0x0000000000037919 */ /* 0x002e620000002100 */
[----:B------:R-:W-:Y:S02]  /*19830*/  IADD3 R5, P4, R5, R152, RZ ;  /* 0x0000009805057210 */ /* 0x000fe40007f9e0ff */
[----:B-1----:R-:W-:-:S02]  /*19840*/  LOP3.LUT R3, R3, 0x7f, RZ, 0xc0, !PT ;  /* 0x0000007f03037812 */ /* 0x002fc400078ec0ff */
[----:B------:R-:W-:-:S05]  /*19850*/  IADD3.X R150, R150, R151, RZ, P3, !PT ;  /* 0x0000009796967210 */ /* 0x000fca0001ffe4ff */
[----:B------:R-:W-:Y:S01]  /*19860*/  IMAD.MOV.U32 R159, RZ, RZ, R150 ;  /* 0x000000ffff9f7224 */ /* 0x000fe200078e0096 */
[----:B------:R1:W-:Y:S01]  /*19870*/  STL [R1+0x138], R150 ;  /* 0x0001389601007387 */ /* 0x0003e20000100800 */
[----:B---3--:R-:W-:-:S03]  /*19880*/  IMAD.X R156, R156, 0x1, R151, P4 ;  /* 0x000000019c9c7824 */ /* 0x008fc600020e0697 */
[----:B------:R-:W-:Y:S04]  /*19890*/  STL [R1+0x144], R5 ;  /* 0x0001440501007387 */ /* 0x000fe80000100800 */
[----:B------:R3:W-:Y:S04]  /*198a0*/  LDGSTS.E [R222+0xc008], desc[UR60][R158.64], P2 ;  /* 0x0c0080009ede7fae */ /* 0x0007e8000912187c */
[----:B-1----:R-:W4:Y:S04]  /*198b0*/  LDL.LU R150, [R1+0x148] ;  /* 0x0001480001967983 */ /* 0x002f280000300800 */
[----:B------:R1:W-:Y:S01]  /*198c0*/  STL [R1+0x140], R156 ;  /* 0x0001409c01007387 */ /* 0x0003e20000100800 */
[----:B---3--:R-:W-:-:S03]  /*198d0*/  IMAD.MOV.U32 R158, RZ, RZ, R5 ;  /* 0x000000ffff9e7224 */ /* 0x008fc600078e0005 */
[----:B------:R-:W3:Y:S01]  /*198e0*/  LDL.LU R157, [R1+0x188] ;  /* 0x00018800019d7983 */ /* 0x000ee20000300800 */
[----:B------:R-:W-:-:S03]  /*198f0*/  IMAD.MOV.U32 R159, RZ, RZ, R156 ;  /* 0x000000ffff9f7224 */ /* 0x000fc600078e009c */
[----:B-1----:R-:W3:Y:S04]  /*19900*/  LDL.LU R156, [R1+0x1c8] ;  /* 0x0001c800019c7983 */ /* 0x002ee80000300800 */
[----:B------:R1:W-:Y:S01]  /*19910*/  LDGSTS.E [R222+0xc00c], desc[UR60][R158.64], P1 ;  /* 0x0c00c0009ede7fae */ /* 0x0003e2000892187c */
[----:B------:R-:W-:-:S03]  /*19920*/  ISETP.GE.AND P1, PT, R3, R123, PT ;  /* 0x0000007b0300720c */ /* 0x000fc60003f26270 */
[----:B------:R-:W3:Y:S01]  /*19930*/  LDL.LU R3, [R1+0x1cc] ;  /* 0x0001cc0001037983 */ /* 0x000ee20000300800 */
[----:B--2---:R-:W-:Y:S01]  /*19940*/  IADD3 R4, P2, R4, R154, RZ ;  /* 0x0000009a04047210 */ /* 0x004fe20007f5e0ff */
[----:B------:R-:W-:Y:S02]  /*19950*/  ULEA UR5, UR4, UR11, 0xf ;  /* 0x0000000b04057291 */ /* 0x000fe4000f8e783f */
[----:B------:R-:W0:Y:S04]  /*19960*/  LDGDEPBAR ;  /* 0x00000000000079af */ /* 0x000e280000000000 */
[----:B------:R-:W2:Y:S04]  /*19970*/  LDL.LU R222, [R1+0x208] ;  /* 0x0002080001de7983 */ /* 0x000ea80000300800 */
[----:B------:R-:W2:Y:S01]  /*19980*/  LDL.LU R5, [R1+0x20c] ;  /* 0x00020c0001057983 */ /* 0x000ea20000300800 */
[----:B------:R-:W-:-:S02]  /*19990*/  SEL R123, RZ, 0x4, P1 ;  /* 0x00000004ff7b7807 */ /* 0x000fc40000800000 */
[----:B------:R-:W-:Y:S02]  /*199a0*/  IADD3 R0, P1, R0, R154, RZ ;  /* 0x0000009a00007210 */ /* 0x000fe40007f3e0ff */
[----:B------:R-:W-:-:S04]  /*199b0*/  SEL R123, R123, RZ, !P0 ;  /* 0x000000ff7b7b7207 */ /* 0x000fc80004000000 */
[----:B------:R-:W-:Y:S01]  /*199c0*/  ISETP.NE.U32.AND P0, PT, R123, RZ, PT ;  /* 0x000000ff7b00720c */ /* 0x000fe20003f05070 */
[----:B------:R3:W-:Y:S01]  /*199d0*/  STL [R1+0x14c], R0 ;  /* 0x00014c0001007387 */ /* 0x0007e20000100800 */
[----:B------:R-:W-:Y:S01]  /*199e0*/  VIADD R123, R2, UR5 ;  /* 0x00000005027b7c36 */ /* 0x000fe20008000000 */
[----:B-1----:R-:W-:Y:S01]  /*199f0*/  MOV R158, R0 ;  /* 0x00000000009e7202 */ /* 0x002fe20000000f00 */
[----:B----4-:R-:W-:-:S04]  /*19a00*/  IMAD.X R150, R150, 0x1, R153, P1 ;  /* 0x0000000196967824 */ /* 0x010fc800008e0699 */
[----:B------:R-:W-:Y:S01]  /*19a10*/  IMAD.MOV.U32 R159, RZ, RZ, R150 ;  /* 0x000000ffff9f7224 */ /* 0x000fe200078e0096 */
[----:B------:R1:W-:Y:S01]  /*19a20*/  STL [R1+0x148], R150 ;  /* 0x0001489601007387 */ /* 0x0003e20000100800 */
[----:B---3--:R-:W-:-:S03]  /*19a30*/  IMAD.X R157, R157, 0x1, R153, P2 ;  /* 0x000000019d9d7824 */ /* 0x008fc600010e0699 */
[----:B------:R3:W-:Y:S04]  /*19a40*/  STL [R1+0x18c], R4 ;  /* 0x00018c0401007387 */ /* 0x0007e80000100800 */
[----:B------:R4:W-:Y:S04]  /*19a50*/  STL [R1+0x188], R157 ;  /* 0x0001889d01007387 */ /* 0x0009e80000100800 */
[----:B------:R-:W4:Y:S01]  /*19a60*/  LDL.LU R0, [R1+0x24c] ;  /* 0x00024c0001007983 */ /* 0x000f220000300800 */
[----:B------:R-:W-:-:S03]  /*19a70*/  IADD3 R3, P1, R3, R154, RZ ;  /* 0x0000009a03037210 */ /* 0x000fc60007f3e0ff */
[----:B------:R3:W-:Y:S04]  /*19a80*/  LDGSTS.E [R123+0x40000], desc[UR60][R158.64], P0 ;  /* 0x400000009e7b7fae */ /* 0x0007e8000812187c */
[----:B-1----:R-:W4:Y:S01]  /*19a90*/  LDL.LU R150, [R1+0x28c] ;  /* 0x00028c0001967983 */ /* 0x002f220000300800 */
[----:B------:R-:W-:Y:S01]  /*19aa0*/  IMAD.X R156, R156, 0x1, R153, P1 ;  /* 0x000000019c9c7824 */ /* 0x000fe200008e0699 */
[----:B--2---:R-:W-:Y:S01]  /*19ab0*/  IADD3 R5, P2, R5, R154, RZ ;  /* 0x0000009a05057210 */ /* 0x004fe20007f5e0ff */
[----:B---3--:R-:W-:Y:S02]  /*19ac0*/  IMAD.MOV.U32 R158, RZ, RZ, R4 ;  /* 0x000000ffff9e7224 */ /* 0x008fe400078e0004 */
[----:B------:R-:W-:Y:S01]  /*19ad0*/  IMAD.MOV.U32 R159, RZ, RZ, R157 ;  /* 0x000000ffff9f7224 */ /* 0x000fe200078e009d */
[----:B------:R-:W2:Y:S01]  /*19ae0*/  LDL.LU R4, [R1+0x248] ;  /* 0x0002480001047983 */ /* 0x000ea20000300800 */
[----:B------:R-:W-:-:S03]  /*19af0*/  IMAD.X R222, R222, 0x1, R153, P2 ;  /* 0x00000001dede7824 */ /* 0x000fc600010e0699 */
[----:B----4-:R-:W3:Y:S04]  /*19b00*/  LDL.LU R157, [R1+0x288] ;  /* 0x00028800019d7983 */ /* 0x010ee80000300800 */
[----:B------:R1:W-:Y:S04]  /*19b10*/  LDGSTS.E [R123+0x40400], desc[UR60][R158.64], P0 ;  /* 0x404000009e7b7fae */ /* 0x0003e8000812187c */
[----:B------:R-:W-:Y:S04]  /*19b20*/  STL [R1+0x1cc], R3 ;  /* 0x0001cc0301007387 */ /* 0x000fe80000100800 */
[----:B------:R4:W-:Y:S01]  /*19b30*/  STL [R1+0x1c8], R156 ;  /* 0x0001c89c01007387 */ /* 0x0009e20000100800 */
[----:B-1----:R-:W-:-:S03]  /*19b40*/  IMAD.MOV.U32 R158, RZ, RZ, R3 ;  /* 0x000000ffff9e7224 */ /* 0x002fc600078e0003 */
[----:B------:R-:W-:Y:S01]  /*19b50*/  STL [R1+0x20c], R5 ;  /* 0x00020c0501007387 */ /* 0x000fe20000100800 */
[----:B------:R-:W-:-:S03]  /*19b60*/  IMAD.MOV.U32 R159, RZ, RZ, R156 ;  /* 0x000000ffff9f7224 */ /* 0x000fc600078e009c */
[----:B----4-:R-:W4:Y:S04]  /*19b70*/  LDL.LU R156, [R1+0x2cc] ;  /* 0x0002cc00019c7983 */ /* 0x010f280000300800 */
[----:B------:R1:W-:Y:S04]  /*19b80*/  STL [R1+0x208], R222 ;  /* 0x000208de01007387 */ /* 0x0003e80000100800 */
[----:B------:R1:W-:Y:S04]  /*19b90*/  LDGSTS.E [R123+0x40800], desc[UR60][R158.64], P0 ;  /* 0x408000009e7b7fae */ /* 0x0003e8000812187c */
[----:B------:R-:W4:Y:S01]  /*19ba0*/  LDL.LU R3, [R1+0x30c] ;  /* 0x00030c0001037983 */ /* 0x000f220000300800 */
[----:B-1----:R-:W-:-:S03]  /*19bb0*/  MOV R159, R222 ;  /* 0x000000de009f7202 */ /* 0x002fc60000000f00 */
[----:B------:R-:W4:Y:S01]  /*19bc0*/  LDL.LU R222, [R1+0x2c8] ;  /* 0x0002c80001de7983 */ /* 0x000f220000300800 */
[----:B------:R-:W-:-:S03]  /*19bd0*/  IMAD.MOV.U32 R158, RZ, RZ, R5 ;  /* 0x000000ffff9e7224 */ /* 0x000fc600078e0005 */
[----:B------:R-:W4:Y:S04]  /*19be0*/  LDL.LU R5, [R1+0x308] ;  /* 0x0003080001057983 */ /* 0x000f280000300800 */
[----:B------:R1:W-:Y:S01]  /*19bf0*/  LDGSTS.E [R123+0x40c00], desc[UR60][R158.64], P0 ;  /* 0x40c000009e7b7fae */ /* 0x0003e2000812187c */
[----:B------:R-:W-:-:S05]  /*19c00*/  IADD3 R0, P1, R0, R154, RZ ;  /* 0x0000009a00007210 */ /* 0x000fca0007f3e0ff */
[----:B-1----:R-:W-:Y:S01]  /*19c10*/  IMAD.MOV.U32 R158, RZ, RZ, R0 ;  /* 0x000000ffff9e7224 */ /* 0x002fe200078e0000 */
[----:B------:R-:W-:Y:S01]  /*19c20*/  IADD3 R150, P2, R150, R154, RZ ;  /* 0x0000009a96967210 */ /* 0x000fe20007f5e0ff */
[----:B------:R1:W-:Y:S01]  /*19c30*/  STL [R1+0x24c], R0 ;  /* 0x00024c0001007387 */ /* 0x0003e20000100800 */
[----:B--2---:R-:W-:-:S04]  /*19c40*/  IMAD.X R4, R4, 0x1, R153, P1 ;  /* 0x0000000104047824 */ /* 0x004fc800008e0699 */
[----:B------:R-:W-:Y:S02]  /*19c50*/  IMAD.MOV.U32 R159, RZ, RZ, R4 ;  /* 0x000000ffff9f7224 */ /* 0x000fe400078e0004 */
[----:B---3--:R-:W-:Y:S01]  /*19c60*/  IMAD.X R157, R157, 0x1, R153, P2 ;  /* 0x000000019d9d7824 */ /* 0x008fe200010e0699 */
[----:B------:R2:W-:Y:S04]  /*19c70*/  STL [R1+0x248], R4 ;  /* 0x0002480401007387 */ /* 0x0005e80000100800 */
[----:B------:R3:W-:Y:S04]  /*19c80*/  STL [R1+0x28c], R150 ;  /* 0x00028c9601007387 */ /* 0x0007e80000100800 */
[----:B------:R2:W-:Y:S04]  /*19c90*/  LDGSTS.E [R123+0x41000], desc[UR60][R158.64], P0 ;  /* 0x410000009e7b7fae */ /* 0x0005e8000812187c */
[----:B-1----:R-:W3:Y:S01]  /*19ca0*/  LDL.LU R0, [R1+0x154] ;  /* 0x0001540001007983 */ /* 0x002ee20000300800 */
[----:B----4-:R-:W-:Y:S01]  /*19cb0*/  IADD3 R156, P1, R156, R154, RZ ;  /* 0x0000009a9c9c7210 */ /* 0x010fe20007f3e0ff */
[----:B--2---:R-:W-:-:S02]  /*19cc0*/  IMAD.MOV.U32 R158, RZ, RZ, R150 ;  /* 0x000000ffff9e7224 */ /* 0x004fc400078e0096 */
[----:B------:R1:W-:Y:S01]  /*19cd0*/  STL [R1+0x288], R157 ;  /* 0x0002889d01007387 */ /* 0x0003e20000100800 */
[----:B------:R-:W-:-:S03]  /*19ce0*/  IMAD.MOV.U32 R159, RZ, RZ, R157 ;  /* 0x000000ffff9f7224 */ /* 0x000fc600078e009d */
[----:B------:R-:W2:Y:S04]  /*19cf0*/  LDL.LU R4, [R1+0x194] ;  /* 0x0001940001047983 */ /* 0x000ea80000300800 */
[----:B---3--:R-:W3:Y:S01]  /*19d00*/  LDL.LU R150, [R1+0x150] ;  /* 0x0001500001967983 */ /* 0x008ee20000300800 */
[----:B------:R-:W-:-:S03]  /*19d10*/  IADD3 R3, P2, R3, R154, RZ ;  /* 0x0000009a03037210 */ /* 0x000fc60007f5e0ff */
[----:B------:R4:W-:Y:S04]  /*19d20*/  LDGSTS.E [R123+0x41400], desc[UR60][R158.64], P0 ;  /* 0x414000009e7b7fae */ /* 0x0009e8000812187c */
[----:B-1----:R-:W3:Y:S01]  /*19d30*/  LDL.LU R157, [R1+0x190] ;  /* 0x00019000019d7983 */ /* 0x002ee20000300800 */
[----:B------:R-:W-:-:S03]  /*19d40*/  IMAD.X R222, R222, 0x1, R153, P1 ;  /* 0x00000001dede7824 */ /* 0x000fc600008e0699 */
[----:B------:R1:W-:Y:S01]  /*19d50*/  STL [R1+0x2cc], R156 ;  /* 0x0002cc9c01007387 */ /* 0x0003e20000100800 */
[----:B------:R-:W-:Y:S01]  /*19d60*/  IMAD.X R5, R5, 0x1, R153, P2 ;  /* 0x0000000105057824 */ /* 0x000fe200010e0699 */
[----:B----4-:R-:W-:Y:S01]  /*19d70*/  MOV R158, R156 ;  /* 0x0000009c009e7202 */ /* 0x010fe20000000f00 */
[----:B------:R-:W-:Y:S01]  /*19d80*/  IMAD.MOV.U32 R159, RZ, RZ, R222 ;  /* 0x000000ffff9f7224 */ /* 0x000fe200078e00de */
[----:B------:R-:W-:Y:S04]  /*19d90*/  STL [R1+0x2c8], R222 ;  /* 0x0002c8de01007387 */ /* 0x000fe80000100800 */
[----:B------:R4:W-:Y:S04]  /*19da0*/  STL [R1+0x30c], R3 ;  /* 0x00030c0301007387 */ /* 0x0009e80000100800 */
[----:B------:R4:W-:Y:S04]  /*19db0*/  LDGSTS.E [R123+0x41800], desc[UR60][R158.64], P0 ;  /* 0x418000009e7b7fae */ /* 0x0009e8000812187c */
[----:B------:R4:W-:Y:S04]  /*19dc0*/  STL [R1+0x308], R5 ;  /* 0x0003080501007387 */ /* 0x0009e80000100800 */
[----:B-1----:R-:W3:Y:S01]  /*19dd0*/  LDL.LU R156, [R1+0x1d0] ;  /* 0x0001d000019c7983 */ /* 0x002ee20000300800 */
[----:B----4-:R-:W-:-:S03]  /*19de0*/  IMAD.MOV.U32 R158, RZ, RZ, R3 ;  /* 0x000000ffff9e7224 */ /* 0x010fc600078e0003 */
[----:B------:R-:W4:Y:S01]  /*19df0*/  LDL.LU R3, [R1+0x1d4] ;  /* 0x0001d40001037983 */ /* 0x000f220000300800 */
[----:B------:R-:W-:-:S03]  /*19e00*/  IMAD.MOV.U32 R159, RZ, RZ, R5 ;  /* 0x000000ffff9f7224 */ /* 0x000fc600078e0005 */
[----:B------:R-:W4:Y:S04]  /*19e10*/  LDL.LU R222, [R1+0x210] ;  /* 0x0002100001de7983 */ /* 0x000f280000300800 */
[----:B------:R-:W4:Y:S04]  /*19e20*/  LDL.LU R5, [R1+0x214] ;  /* 0x0002140001057983 */ /* 0x000f280000300800 */
[----:B------:R1:W-:Y:S02]  /*19e30*/  LDGSTS.E [R123+0x41c00], desc[UR60][R158.64], P0 ;  /* 0x41c000009e7b7fae */ /* 0x0003e4000812187c */
[----:B-1----:R-:W-:-:S05]  /*19e40*/  LOP3.LUT R159, R2, 0x10, RZ, 0x3c, !PT ;  /* 0x00000010029f7812 */ /* 0x002fca00078e3cff */
[----:B------:R-:W-:Y:S01]  /*19e50*/  VIADD R123, R159, UR5 ;  /* 0x000000059f7b7c36 */ /* 0x000fe20008000000 */
[----:B------:R-:W-:-:S05]  /*19e60*/  IADD3 R0, P1, R0, R154, RZ ;  /* 0x0000009a00007210 */ /* 0x000fca0007f3e0ff */
[----:B------:R1:W-:Y:S01]  /*19e70*/  STL [R1+0x154], R0 ;  /* 0x0001540001007387 */ /* 0x0003e20000100800 */
[----:B--2---:R-:W-:Y:S01]  /*19e80*/  IADD3 R4, P2, R4, R154, RZ ;  /* 0x0000009a04047210 */ /* 0x004fe20007f5e0ff */
[--C-:B---3--:R-:W-:Y:S02]  /*19e90*/  IMAD.X R150, R150, 0x1, R153.reuse, P1 ;  /* 0x0000000196967824 */ /* 0x108fe400008e0699 */
[----:B------:R-:W-:Y:S02]  /*19ea0*/  IMAD.MOV.U32 R158, RZ, RZ, R0 ;  /* 0x000000ffff9e7224 */ /* 0x000fe400078e0000 */
[----:B------:R-:W-:Y:S01]  /*19eb0*/  IMAD.MOV.U32 R159, RZ, RZ, R150 ;  /* 0x000000ffff9f7224 */ /* 0x000fe200078e0096 */
[----:B------:R2:W-:Y:S01]  /*19ec0*/  STL [R1+0x150], R150 ;  /* 0x0001509601007387 */ /* 0x0005e20000100800 */
[----:B------:R-:W-:-:S03]  /*19ed0*/  IMAD.X R157, R157, 0x1, R153, P2 ;  /* 0x000000019d9d7824 */ /* 0x000fc600010e0699 */
[----:B------:R3:W-:Y:S04]  /*19ee0*/  STL [R1+0x194], R4 ;  /* 0x0001940401007387 */ /* 0x0007e80000100800 */
[----:B------:R3:W-:Y:S04]  /*19ef0*/  STL [R1+0x190], R157 ;  /* 0x0001909d01007387 */ /* 0x0007e80000100800 */
[----:B-1----:R-:W4:Y:S04]  /*19f00*/  LDL.LU R0, [R1+0x254] ;  /* 0x0002540001007983 */ /* 0x002f280000300800 */
[----:B------:R1:W-:Y:S04]  /*19f10*/  LDGSTS.E [R123+0x40080], desc[UR60][R158.64], P0 ;  /* 0x400800009e7b7fae */ /* 0x0003e8000812187c */
[----:B--2---:R-:W2:Y:S01]  /*19f20*/  LDL.LU R150, [R1+0x294] ;  /* 0x0002940001967983 */ /* 0x004ea20000300800 */
[----:B-1----:R-:W-:Y:S01]  /*19f30*/  MOV R158, R4 ;  /* 0x00000004009e7202 */ /* 0x002fe20000000f00 */
[----:B------:R-:W-:-:S02]  /*19f40*/  IMAD.MOV.U32 R159, RZ, RZ, R157 ;  /* 0x000000ffff9f7224 */ /* 0x000fc400078e009d */
[----:B---3--:R-:W3:Y:S04]  /*19f50*/  LDL.LU R4, [R1+0x250] ;  /* 0x0002500001047983 */ /* 0x008ee80000300800 */
[----:B------:R-:W3:Y:S01]  /*19f60*/  LDL.LU R157, [R1+0x290] ;  /* 0x00029000019d7983 */ /* 0x000ee20000300800 */
[----:B----4-:R-:W-:-:S03]  /*19f70*/  IADD3 R3, P1, R3, R154, RZ ;  /* 0x0000009a03037210 */ /* 0x010fc60007f3e0ff */
[----:B------:R1:W-:Y:S02]  /*19f80*/  LDGSTS.E [R123+0x40480], desc[UR60][R158.64], P0 ;  /* 0x404800009e7b7fae */ /* 0x0003e4000812187c */
[--C-:B------:R-:W-:Y:S01]  /*19f90*/  IMAD.X R156, R156, 0x1, R153.reuse, P1 ;  /* 0x000000019c9c7824 */ /* 0x100fe200008e0699 */
[----:B------:R-:W-:Y:S01]  /*19fa0*/  IADD3 R5, P2, R5, R154, RZ ;  /* 0x0000009a05057210 */ /* 0x000fe20007f5e0ff */
[----:B------:R-:W-:Y:S04]  /*19fb0*/  STL [R1+0x1d4], R3 ;  /* 0x0001d40301007387 */ /* 0x000fe80000100800 */
[----:B------:R-:W-:Y:S01]  /*19fc0*/  IMAD.X R222, R222, 0x1, R153, P2 ;  /* 0x00000001dede7824 */ /* 0x000fe200010e0699 */
[----:B------:R4:W-:Y:S01]  /*19fd0*/  STL [R1+0x1d0], R156 ;  /* 0x0001d09c01007387 */ /* 0x0009e20000100800 */
[----:B-1----:R-:W-:-:S02]  /*19fe0*/  IMAD.MOV.U32 R158, RZ, RZ, R3 ;  /* 0x000000ffff9e7224 */ /* 0x002fc400078e0003 */
[----:B------:R-:W-:Y:S01]  /*19ff0*/  IMAD.MOV.U32 R159, RZ, RZ, R156 ;  /* 0x000000ffff9f7224 */ /* 0x000fe200078e009c */
[----:B------:R-:W-:Y:S04]  /*1a000*/  STL [R1+0x214], R5 ;  /* 0x0002140501007387 */ /* 0x000fe80000100800 */
[----:B------:R1:W-:Y:S04]  /*1a010*/  LDGSTS.E [R123+0x40880], desc[UR60][R158.64], P0 ;  /* 0x408800009e7b7fae */ /* 0x0003e8000812187c */
[----:B----4-:R-:W4:Y:S04]  /*1a020*/  LDL.LU R156, [R1+0x2d4] ;  /* 0x0002d400019c7983 */ /* 0x010f280000300800 */
[----:B------:R1:W-:Y:S04]  /*1a030*/  STL [R1+0x210], R222 ;  /* 0x000210de01007387 */ /* 0x0003e80000100800 */
[----:B------:R-:W4:Y:S01]  /*1a040*/  LDL.LU R3, [R1+0x314] ;  /* 0x0003140001037983 */ /* 0x000f220000300800 */
[----:B-1----:R-:W-:-:S02]  /*1a050*/  IMAD.MOV.U32 R159, RZ, RZ, R222 ;  /* 0x000000ffff9f7224 */ /* 0x002fc400078e00de */
[----:B------:R-:W-:Y:S01]  /*1a060*/  IMAD.MOV.U32 R158, RZ, RZ, R5 ;  /* 0x000000ffff9e7224 */ /* 0x000fe200078e0005 */
[----:B------:R-:W4:Y:S04]  /*1a070*/  LDL.LU R222, [R1+0x2d0] ;  /* 0x0002d00001de7983 */ /* 0x000f280000300800 */
[----:B------:R-:W4:Y:S04]  /*1a080*/  LDL.LU R5, [R1+0x310] ;  /* 0x0003100001057983 */ /* 0x000f280000300800 */
[----:B------:R1:W-:Y:S01]  /*1a090*/  LDGSTS.E [R123+0x40c80], desc[UR60][R158.64], P0 ;  /* 0x40c800009e7b7fae */ /* 0x0003e2000812187c */
[----:B------:R-:W-:-:S02]  /*1a0a0*/  IADD3 R0, P1, R0, R154, RZ ;  /* 0x0000009a00007210 */ /* 0x000fc40007f3e0ff */
[----:B--2---:R-:W-:-:S03]  /*1a0b0*/  IADD3 R150, P2, R150, R154, RZ ;  /* 0x0000009a96967210 */ /* 0x004fc60007f5e0ff */
[----:B-1----:R-:W-:Y:S01]  /*1a0c0*/  IMAD.MOV.U32 R158, RZ, RZ, R0 ;  /* 0x000000ffff9e7224 */ /* 0x002fe200078e0000 */
[----:B------:R1:W-:Y:S01]  /*1a0d0*/  STL [R1+0x254], R0 ;  /* 0x0002540001007387 */ /* 0x0003e20000100800 */
[----:B---3--:R-:W-:Y:S01]  /*1a0e0*/  IMAD.X R4, R4, 0x1, R153, P1 ;  /* 0x0000000104047824 */ /* 0x008fe200008e0699 */
[----:B------:R-:W-:-:S03]  /*1a0f0*/  IADD3.X R157, R157, R153, RZ, P2, !PT ;  /* 0x000000999d9d7210 */ /* 0x000fc600017fe4ff */
[----:B------:R-:W-:Y:S01]  /*1a100*/  IMAD.MOV.U32 R159, RZ, RZ, R4 ;  /* 0x000000ffff9f7224 */ /* 0x000fe200078e0004 */
[----:B------:R2:W-:Y:S04]  /*1a110*/  STL [R1+0x250], R4 ;  /* 0x0002500401007387 */ /* 0x0005e80000100800 */
[----:B------:R3:W-:Y:S04]  /*1a120*/  STL [R1+0x294], R150 ;  /* 0x0002949601007387 */ /* 0x0007e80000100800 */
[----:B-1----:R-:W3:Y:S04]  /*1a130*/  LDL.LU R0, [R1+0x15c] ;  /* 0x00015c0001007983 */ /* 0x002ee80000300800 */
[----:B------:R1:W-:Y:S04]  /*1a140*/  STL [R1+0x290], R157 ;  /* 0x0002909d01007387 */ /* 0x0003e80000100800 */
[----:B------:R1:W-:Y:S04]  /*1a150*/  LDGSTS.E [R123+0x41080], desc[UR60][R158.64], P0 ;  /* 0x410800009e7b7fae */ /* 0x0003e8000812187c */
[----:B--2---:R-:W2:Y:S01]  /*1a160*/  LDL.LU R4, [R1+0x19c] ;  /* 0x00019c0001047983 */ /* 0x004ea20000300800 */
[----:B----4-:R-:W-:Y:S01]  /*1a170*/  IADD3 R156, P1, R156, R154, RZ ;  /* 0x0000009a9c9c7210 */ /* 0x010fe20007f3e0ff */
[----:B-1----:R-:W-:-:S02]  /*1a180*/  IMAD.MOV.U32 R158, RZ, RZ, R150 ;  /* 0x000000ffff9e7224 */ /* 0x002fc400078e0096 */
[----:B------:R-:W-:Y:S01]  /*1a190*/  IMAD.MOV.U32 R159, RZ, RZ, R157 ;  /* 0x000000ffff9f7224 */ /* 0x000fe200078e009d */
[----:B---3--:R-:W3:Y:S01]  /*1a1a0*/  LDL.LU R150, [R1+0x158] ;  /* 0x0001580001967983 */ /* 0x008ee20000300800 */
[----:B------:R-:W-:-:S03]  /*1a1b0*/  IADD3 R3, P2, R3, R154, RZ ;  /* 0x0000009a03037210 */ /* 0x000fc60007f5e0ff */
[----:B------:R-:W4:Y:S04]  /*1a1c0*/  LDL.LU R157, [R1+0x198] ;  /* 0x00019800019d7983 */ /* 0x000f280000300800 */
[----:B------:R1:W-:Y:S01]  /*1a1d0*/  LDGSTS.E [R123+0x41480], desc[UR60][R158.64], P0 ;  /* 0x414800009e7b7fae */ /* 0x0003e2000812187c */
[--C-:B------:R-:W-:Y:S02]  /*1a1e0*/  IMAD.X R222, R222, 0x1, R153.reuse, P1 ;  /* 0x00000001dede7824 */ /* 0x100fe400008e0699 */
[----:B------:R-:W-:Y:S01]  /*1a1f0*/  IMAD.X R5, R5, 0x1, R153, P2 ;  /* 0x0000000105057824 */ /* 0x000fe200010e0699 */
[----:B------:R1:W-:Y:S02]  /*1a200*/  STL [R1+0x2d4], R156 ;  /* 0x0002d49c01007387 */ /* 0x0003e40000100800 */
[----:B-1----:R-:W-:-:S02]  /*1a210*/  IMAD.MOV.U32 R158, RZ, RZ, R156 ;  /* 0x000000ffff9e7224 */ /* 0x002fc400078e009c */
[----:B------:R-:W-:Y:S01]  /*1a220*/  IMAD.MOV.U32 R159, RZ, RZ, R222 ;  /* 0x000000ffff9f7224 */ /* 0x000fe200078e00de */
[----:B------:R-:W-:Y:S04]  /*1a230*/  STL [R1+0x2d0], R222 ;  /* 0x0002d0de01007387 */ /* 0x000fe80000100800 */
[----:B------:R1:W-:Y:S04]  /*1a240*/  STL [R1+0x314], R3 ;  /* 0x0003140301007387 */ /* 0x0003e80000100800 */
[----:B------:R1:W-:Y:S04]  /*1a250*/  LDGSTS.E [R123+0x41880], desc[UR60][R158.64], P0 ;  /* 0x418800009e7b7fae */ /* 0x0003e8000812187c */
[----:B------:R1:W-:Y:S04]  /*1a260*/  STL [R1+0x310], R5 ;  /* 0x0003100501007387 */ /* 0x0003e80000100800 */
[----:B------:R-:W4:Y:S01]  /*1a270*/  LDL.LU R156, [R1+0x1d8] ;  /* 0x0001d800019c7983 */ /* 0x000f220000300800 */
[----:B-1----:R-:W-:-:S03]  /*1a280*/  MOV R158, R3 ;  /* 0x00000003009e7202 */ /* 0x002fc60000000f00 */
        /* <DEDUP_REMOVED lines=10> */
[----:B------:R-:W-:Y:S02]  /*1a330*/  IMAD.MOV.U32 R158, RZ, RZ, R0 ;  /* 0x000000ffff9e7224 */ /* 0x000fe400078e0000 */
[--C-:B---3--:R-:W-:Y:S02]  /*1a340*/  IMAD.X R150, R150, 0x1, R153.reuse, P1 ;  /* 0x0000000196967824 */ /* 0x108fe400008e0699 */
[----:B----4-:R-:W-:-:S03]  /*1a350*/  IMAD.X R157, R157, 0x1, R153, P2 ;  /* 0x000000019d9d7824 */ /* 0x010fc600010e0699 */
[----:B------:R2:W-:Y:S01]  /*1a360*/  STL [R1+0x158], R150 ;  /* 0x0001589601007387 */ /* 0x0005e20000100800 */
[----:B------:R-:W-:-:S03]  /*1a370*/  IMAD.MOV.U32 R159, RZ, RZ, R150 ;  /* 0x000000ffff9f7224 */ /* 0x000fc600078e0096 */
[----:B------:R3:W-:Y:S04]  /*1a380*/  STL [R1+0x19c], R4 ;  /* 0x00019c0401007387 */ /* 0x0007e80000100800 */
[----:B------:R4:W-:Y:S04]  /*1a390*/  STL [R1+0x198], R157 ;  /* 0x0001989d01007387 */ /* 0x0009e80000100800 */
[----:B-1----:R-:W4:Y:S04]  /*1a3a0*/  LDL.LU R0, [R1+0x25c] ;  /* 0x00025c0001007983 */ /* 0x002f280000300800 */
[----:B------:R1:W-:Y:S04]  /*1a3b0*/  LDGSTS.E [R123+0x40100], desc[UR60][R158.64], P0 ;  /* 0x401000009e7b7fae */ /* 0x0003e8000812187c */
[----:B--2---:R-:W2:Y:S01]  /*1a3c0*/  LDL.LU R150, [R1+0x29c] ;  /* 0x00029c0001967983 */ /* 0x004ea20000300800 */
[----:B-1----:R-:W-:-:S02]  /*1a3d0*/  IMAD.MOV.U32 R158, RZ, RZ, R4 ;  /* 0x000000ffff9e7224 */ /* 0x002fc400078e0004 */
[----:B------:R-:W-:Y:S01]  /*1a3e0*/  IMAD.MOV.U32 R159, RZ, RZ, R157 ;  /* 0x000000ffff9f7224 */ /* 0x000fe200078e009d */
[----:B---3--:R-:W3:Y:S04]  /*1a3f0*/  LDL.LU R4, [R1+0x258] ;  /* 0x0002580001047983 */ /* 0x008ee80000300800 */
[----:B----4-:R-:W4:Y:S04]  /*1a400*/  LDL.LU R157, [R1+0x298] ;  /* 0x00029800019d7983 */ /* 0x010f280000300800 */
[----:B------:R1:W-:Y:S01]  /*1a410*/  LDGSTS.E [R123+0x40500], desc[UR60][R158.64], P0 ;  /* 0x405000009e7b7fae */ /* 0x0003e2000812187c */
[----:B------:R-:W-:-:S04]  /*1a420*/  IADD3 R3, P1, R3, R154, RZ ;  /* 0x0000009a03037210 */ /* 0x000fc80007f3e0ff */
[----:B------:R-:W-:Y:S02]  /*1a430*/  IADD3.X R156, R156, R153, RZ, P1, !PT ;  /* 0x000000999c9c7210 */ /* 0x000fe40000ffe4ff */
[----:B------:R-:W-:Y:S01]  /*1a440*/  IADD3 R5, P2, R5, R154, RZ ;  /* 0x0000009a05057210 */ /* 0x000fe20007f5e0ff */
[----:B------:R-:W-:Y:S01]  /*1a450*/  STL [R1+0x1dc], R3 ;  /* 0x0001dc0301007387 */ /* 0x000fe20000100800 */
[----:B-1----:R-:W-:-:S03]  /*1a460*/  IMAD.MOV.U32 R158, RZ, RZ, R3 ;  /* 0x000000ffff9e7224 */ /* 0x002fc600078e0003 */
[----:B------:R-:W-:Y:S01]  /*1a470*/  IMAD.X R222, R222, 0x1, R153, P2 ;  /* 0x00000001dede7824 */ /* 0x000fe200010e0699 */
[----:B------:R1:W-:Y:S01]  /*1a480*/  STL [R1+0x1d8], R156 ;  /* 0x0001d89c01007387 */ /* 0x0003e20000100800 */
[----:B------:R-:W-:-:S03]  /*1a490*/  IMAD.MOV.U32 R159, RZ, RZ, R156 ;  /* 0x000000ffff9f7224 */ /* 0x000fc600078e009c */
[----:B------:R-:W-:Y:S04]  /*1a4a0*/  STL [R1+0x21c], R5 ;  /* 0x00021c0501007387 */ /* 0x000fe80000100800 */
[----:B------:R1:W-:Y:S04]  /*1a4b0*/  LDGSTS.E [R123+0x40900], desc[UR60][R158.64], P0 ;  /* 0x409000009e7b7fae */ /* 0x0003e8000812187c */
[----:B-1----:R-:W4:Y:S04]  /*1a4c0*/  LDL.LU R156, [R1+0x2dc] ;  /* 0x0002dc00019c7983 */ /* 0x002f280000300800 */
[----:B------:R1:W-:Y:S04]  /*1a4d0*/  STL [R1+0x218], R222 ;  /* 0x000218de01007387 */ /* 0x0003e80000100800 */
[----:B------:R-:W4:Y:S01]  /*1a4e0*/  LDL.LU R3, [R1+0x31c] ;  /* 0x00031c0001037983 */ /* 0x000f220000300800 */
[----:B------:R-:W-:-:S02]  /*1a4f0*/  IMAD.MOV.U32 R159, RZ, RZ, R222 ;  /* 0x000000ffff9f7224 */ /* 0x000fc400078e00de */
[----:B------:R-:W-:Y:S01]  /*1a500*/  IMAD.MOV.U32 R158, RZ, RZ, R5 ;  /* 0x000000ffff9e7224 */ /* 0x000fe200078e0005 */
[----:B-1----:R-:W4:Y:S04]  /*1a510*/  LDL.LU R222, [R1+0x2d8] ;  /* 0x0002d80001de7983 */ /* 0x002f280000300800 */
[----:B------:R-:W4:Y:S04]  /*1a520*/  LDL.LU R5, [R1+0x318] ;  /* 0x0003180001057983 */ /* 0x000f280000300800 */
[----:B------:R1:W-:Y:S01]  /*1a530*/  LDGSTS.E [R123+0x40d00], desc[UR60][R158.64], P0 ;  /* 0x40d000009e7b7fae */ /* 0x0003e2000812187c */
[----:B------:R-:W-:-:S05]  /*1a540*/  IADD3 R0, P1, R0, R154, RZ ;  /* 0x0000009a00007210 */ /* 0x000fca0007f3e0ff */
[----:B-1----:R-:W-:Y:S01]  /*1a550*/  IMAD.MOV.U32 R158, RZ, RZ, R0 ;  /* 0x000000ffff9e7224 */ /* 0x002fe200078e0000 */
[----:B--2---:R-:W-:Y:S01]  /*1a560*/  IADD3 R150, P2, R150, R154, RZ ;  /* 0x0000009a96967210 */ /* 0x004fe20007f5e0ff */
[----:B------:R1:W-:Y:S01]  /*1a570*/  STL [R1+0x25c], R0 ;  /* 0x00025c0001007387 */ /* 0x0003e20000100800 */
[----:B---3--:R-:W-:-:S05]  /*1a580*/  IMAD.X R4, R4, 0x1, R153, P1 ;  /* 0x0000000104047824 */ /* 0x008fca00008e0699 */
[----:B------:R-:W-:Y:S01]  /*1a590*/  MOV R159, R4 ;  /* 0x00000004009f7202 */ /* 0x000fe20000000f00 */
[----:B----4-:R-:W-:Y:S01]  /*1a5a0*/  IMAD.X R157, R157, 0x1, R153, P2 ;  /* 0x000000019d9d7824 */ /* 0x010fe200010e0699 */
[----:B------:R2:W-:Y:S04]  /*1a5b0*/  STL [R1+0x258], R4 ;  /* 0x0002580401007387 */ /* 0x0005e80000100800 */
[----:B------:R3:W-:Y:S04]  /*1a5c0*/  STL [R1+0x29c], R150 ;  /* 0x00029c9601007387 */ /* 0x0007e80000100800 */
[----:B------:R4:W-:Y:S04]  /*1a5d0*/  LDGSTS.E [R123+0x41100], desc[UR60][R158.64], P0 ;  /* 0x411000009e7b7fae */ /* 0x0009e8000812187c */
[----:B-1----:R-:W3:Y:S04]  /*1a5e0*/  LDL.LU R0, [R1+0x164] ;  /* 0x0001640001007983 */ /* 0x002ee80000300800 */
[----:B------:R1:W-:Y:S01]  /*1a5f0*/  STL [R1+0x298], R157 ;  /* 0x0002989d01007387 */ /* 0x0003e20000100800 */
[----:B----4-:R-:W-:-:S03]  /*1a600*/  IMAD.MOV.U32 R158, RZ, RZ, R150 ;  /* 0x000000ffff9e7224 */ /* 0x010fc600078e0096 */
[----:B--2---:R-:W2:Y:S01]  /*1a610*/  LDL.LU R4, [R1+0x1a4] ;  /* 0x0001a40001047983 */ /* 0x004ea20000300800 */
[----:B------:R-:W-:-:S03]  /*1a620*/  IMAD.MOV.U32 R159, RZ, RZ, R157 ;  /* 0x000000ffff9f7224 */ /* 0x000fc600078e009d */
[----:B---3--:R-:W3:Y:S01]  /*1a630*/  LDL.LU R150, [R1+0x160] ;  /* 0x0001600001967983 */ /* 0x008ee20000300800 */
[----:B------:R-:W-:-:S03]  /*1a640*/  IADD3 R156, P1, R156, R154, RZ ;  /* 0x0000009a9c9c7210 */ /* 0x000fc60007f3e0ff */
[----:B------:R4:W-:Y:S04]  /*1a650*/  LDGSTS.E [R123+0x41500], desc[UR60][R158.64], P0 ;  /* 0x415000009e7b7fae */ /* 0x0009e8000812187c */
[----:B-1----:R-:W3:Y:S01]  /*1a660*/  LDL.LU R157, [R1+0x1a0] ;  /* 0x0001a000019d7983 */ /* 0x002ee20000300800 */
[----:B------:R-:W-:Y:S01]  /*1a670*/  IADD3 R3, P2, R3, R154, RZ ;  /* 0x0000009a03037210 */ /* 0x000fe20007f5e0ff */
[--C-:B------:R-:W-:Y:S02]  /*1a680*/  IMAD.X R222, R222, 0x1, R153.reuse, P1 ;  /* 0x00000001dede7824 */ /* 0x100fe400008e0699 */
[----:B----4-:R-:W-:Y:S02]  /*1a690*/  IMAD.MOV.U32 R158, RZ, RZ, R156 ;  /* 0x000000ffff9e7224 */ /* 0x010fe400078e009c */
[----:B------:R-:W-:-:S02]  /*1a6a0*/  IMAD.X R5, R5, 0x1, R153, P2 ;  /* 0x0000000105057824 */ /* 0x000fc400010e0699 */
[----:B------:R-:W-:Y:S01]  /*1a6b0*/  IMAD.MOV.U32 R159, RZ, RZ, R222 ;  /* 0x000000ffff9f7224 */ /* 0x000fe200078e00de */
[----:B------:R1:W-:Y:S04]  /*1a6c0*/  STL [R1+0x2dc], R156 ;  /* 0x0002dc9c01007387 */ /* 0x0003e80000100800 */
        /* <DEDUP_REMOVED lines=13> */
[-C--:B------:R-:W-:Y:S02]  /*1a7a0*/  IADD3 R0, P1, R0, R154.reuse, RZ ;  /* 0x0000009a00007210 */ /* 0x080fe40007f3e0ff */
[----:B--2---:R-:W-:Y:S02]  /*1a7b0*/  IADD3 R4, P2, R4, R154, RZ ;  /* 0x0000009a04047210 */ /* 0x004fe40007f5e0ff */
[----:B---3--:R-:W-:Y:S01]  /*1a7c0*/  IADD3.X R150, R150, R153, RZ, P1, !PT ;  /* 0x0000009996967210 */ /* 0x008fe20000ffe4ff */
[----:B------:R1:W-:Y:S01]  /*1a7d0*/  STL [R1+0x164], R0 ;  /* 0x0001640001007387 */ /* 0x0003e20000100800 */
[----:B------:R-:W-:-:S03]  /*1a7e0*/  IMAD.MOV.U32 R158, RZ, RZ, R0 ;  /* 0x000000ffff9e7224 */ /* 0x000fc600078e0000 */
[----:B------:R2:W-:Y:S01]  /*1a7f0*/  STL [R1+0x160], R150 ;  /* 0x0001609601007387 */ /* 0x0005e20000100800 */
[----:B------:R-:W-:-:S03]  /*1a800*/  IMAD.X R157, R157, 0x1, R153, P2 ;  /* 0x000000019d9d7824 */ /* 0x000fc600010e0699 */
[----:B------:R3:W-:Y:S01]  /*1a810*/  STL [R1+0x1a4], R4 ;  /* 0x0001a40401007387 */ /* 0x0007e20000100800 */
[----:B------:R-:W-:-:S03]  /*1a820*/  IMAD.MOV.U32 R159, RZ, RZ, R150 ;  /* 0x000000ffff9f7224 */ /* 0x000fc600078e0096 */
[----:B------:R3:W-:Y:S04]  /*1a830*/  STL [R1+0x1a0], R157 ;  /* 0x0001a09d01007387 */ /* 0x0007e80000100800 */
[----:B-1----:R-:W4:Y:S04]  /*1a840*/  LDL.LU R0, [R1+0x264] ;  /* 0x0002640001007983 */ /* 0x002f280000300800 */
[----:B------:R1:W-:Y:S04]  /*1a850*/  LDGSTS.E [R123+0x40180], desc[UR60][R158.64], P0 ;  /* 0x401800009e7b7fae */ /* 0x0003e8000812187c */
[----:B--2---:R-:W2:Y:S01]  /*1a860*/  LDL.LU R150, [R1+0x2a4] ;  /* 0x0002a40001967983 */ /* 0x004ea20000300800 */
[----:B-1----:R-:W-:-:S02]  /*1a870*/  IMAD.MOV.U32 R158, RZ, RZ, R4 ;  /* 0x000000ffff9e7224 */ /* 0x002fc400078e0004 */
[----:B------:R-:W-:Y:S01]  /*1a880*/  IMAD.MOV.U32 R159, RZ, RZ, R157 ;  /* 0x000000ffff9f7224 */ /* 0x000fe200078e009d */
[----:B---3--:R-:W3:Y:S04]  /*1a890*/  LDL.LU R4, [R1+0x260] ;  /* 0x0002600001047983 */ /* 0x008ee80000300800 */
[----:B------:R-:W3:Y:S04]  /*1a8a0*/  LDL.LU R157, [R1+0x2a0] ;  /* 0x0002a000019d7983 */ /* 0x000ee80000300800 */
[----:B------:R1:W-:Y:S01]  /*1a8b0*/  LDGSTS.E [R123+0x40580], desc[UR60][R158.64], P0 ;  /* 0x405800009e7b7fae */ /* 0x0003e2000812187c */
[----:B----4-:R-:W-:-:S05]  /*1a8c0*/  IADD3 R3, P1, R3, R154, RZ ;  /* 0x0000009a03037210 */ /* 0x010fca0007f3e0ff */
[--C-:B------:R-:W-:Y:S01]  /*1a8d0*/  IMAD.X R156, R156, 0x1, R153.reuse, P1 ;  /* 0x000000019c9c7824 */ /* 0x100fe200008e0699 */
[----:B------:R-:W-:Y:S01]  /*1a8e0*/  IADD3 R5, P2, R5, R154, RZ ;  /* 0x0000009a05057210 */ /* 0x000fe20007f5e0ff */
[----:B------:R-:W-:Y:S01]  /*1a8f0*/  STL [R1+0x1e4], R3 ;  /* 0x0001e40301007387 */ /* 0x000fe20000100800 */
[----:B-1----:R-:W-:Y:S01]  /*1a900*/  MOV R158, R3 ;  /* 0x00000003009e7202 */ /* 0x002fe20000000f00 */
[----:B------:R-:W-:Y:S02]  /*1a910*/  IMAD.MOV.U32 R159, RZ, RZ, R156 ;  /* 0x000000ffff9f7224 */ /* 0x000fe400078e009c */
[----:B------:R-:W-:Y:S01]  /*1a920*/  IMAD.X R222, R222, 0x1, R153, P2 ;  /* 0x00000001dede7824 */ /* 0x000fe200010e0699 */
[----:B------:R1:W-:Y:S04]  /*1a930*/  STL [R1+0x1e0], R156 ;  /* 0x0001e09c01007387 */ /* 0x0003e80000100800 */
[----:B------:R-:W-:Y:S04]  /*1a940*/  STL [R1+0x224], R5 ;  /* 0x0002240501007387 */ /* 0x000fe80000100800 */
[----:B------:R4:W-:Y:S04]  /*1a950*/  LDGSTS.E [R123+0x40980], desc[UR60][R158.64], P0 ;  /* 0x409800009e7b7fae */ /* 0x0009e8000812187c */
[----:B-1----:R-:W3:Y:S04]  /*1a960*/  LDL.LU R156, [R1+0x2e4] ;  /* 0x0002e400019c7983 */ /* 0x002ee80000300800 */
[----:B------:R1:W-:Y:S04]  /*1a970*/  STL [R1+0x220], R222 ;  /* 0x000220de01007387 */ /* 0x0003e80000100800 */
[----:B------:R-:W3:Y:S01]  /*1a980*/  LDL.LU R3, [R1+0x324] ;  /* 0x0003240001037983 */ /* 0x000ee20000300800 */
[----:B----4-:R-:W-:-:S02]  /*1a990*/  IMAD.MOV.U32 R159, RZ, RZ, R222 ;  /* 0x000000ffff9f7224 */ /* 0x010fc400078e00de */
[----:B------:R-:W-:Y:S01]  /*1a9a0*/  IMAD.MOV.U32 R158, RZ, RZ, R5 ;  /* 0x000000ffff9e7224 */ /* 0x000fe200078e0005 */
[----:B-1----:R-:W4:Y:S04]  /*1a9b0*/  LDL.LU R222, [R1+0x2e0] ;  /* 0x0002e00001de7983 */ /* 0x002f280000300800 */
[----:B------:R-:W4:Y:S04]  /*1a9c0*/  LDL.LU R5, [R1+0x320] ;  /* 0x0003200001057983 */ /* 0x000f280000300800 */
[----:B------:R1:W-:Y:S01]  /*1a9d0*/  LDGSTS.E [R123+0x40d80], desc[UR60][R158.64], P0 ;  /* 0x40d800009e7b7fae */ /* 0x0003e2000812187c */
[----:B------:R-:W-:-:S02]  /*1a9e0*/  IADD3 R0, P1, R0, R154, RZ ;  /* 0x0000009a00007210 */ /* 0x000fc40007f3e0ff */
[----:B--2---:R-:W-:-:S03]  /*1a9f0*/  IADD3 R150, P2, R150, R154, RZ ;  /* 0x0000009a96967210 */ /* 0x004fc60007f5e0ff */
[----:B-1----:R-:W-:Y:S01]  /*1aa00*/  IMAD.MOV.U32 R158, RZ, RZ, R0 ;  /* 0x000000ffff9e7224 */ /* 0x002fe200078e0000 */
[----:B------:R1:W-:Y:S01]  /*1aa10*/  STL [R1+0x264], R0 ;  /* 0x0002640001007387 */ /* 0x0003e20000100800 */
[----:B---3--:R-:W-:-:S04]  /*1aa20*/  IMAD.X R4, R4, 0x1, R153, P1 ;  /* 0x0000000104047824 */ /* 0x008fc800008e0699 */
[----:B------:R-:W-:Y:S02]  /*1aa30*/  IMAD.MOV.U32 R159, RZ, RZ, R4 ;  /* 0x000000ffff9f7224 */ /* 0x000fe400078e0004 */
[----:B------:R-:W-:Y:S01]  /*1aa40*/  IMAD.X R157, R157, 0x1, R153, P2 ;  /* 0x000000019d9d7824 */ /* 0x000fe200010e0699 */
[----:B------:R2:W-:Y:S04]  /*1aa50*/  STL [R1+0x260], R4 ;  /* 0x0002600401007387 */ /* 0x0005e80000100800 */
[----:B------:R3:W-:Y:S04]  /*1aa60*/  STL [R1+0x2a4], R150 ;  /* 0x0002a49601007387 */ /* 0x0007e80000100800 */
[----:B------:R2:W-:Y:S04]  /*1aa70*/  LDGSTS.E [R123+0x41180], desc[UR60][R158.64], P0 ;  /* 0x411800009e7b7fae */ /* 0x0005e8000812187c */
[----:B-1----:R-:W4:Y:S04]  /*1aa80*/  LDL.LU R0, [R1+0x16c] ;  /* 0x00016c0001007983 */ /* 0x002f280000300800 */
[----:B------:R1:W-:Y:S01]  /*1aa90*/  STL [R1+0x2a0], R157 ;  /* 0x0002a09d01007387 */ /* 0x0003e20000100800 */
[----:B--2---:R-:W-:Y:S01]  /*1aaa0*/  IMAD.MOV.U32 R158, RZ, RZ, R150 ;  /* 0x000000ffff9e7224 */ /* 0x004fe200078e0096 */
[----:B------:R-:W-:-:S02]  /*1aab0*/  MOV R159, R157 ;  /* 0x0000009d009f7202 */ /* 0x000fc40000000f00 */
[----:B------:R-:W2:Y:S04]  /*1aac0*/  LDL.LU R4, [R1+0x1ac] ;  /* 0x0001ac0001047983 */ /* 0x000ea80000300800 */
[----:B---3--:R-:W3:Y:S04]  /*1aad0*/  LDL.LU R150, [R1+0x168] ;  /* 0x0001680001967983 */ /* 0x008ee80000300800 */
[----:B------:R4:W-:Y:S01]  /*1aae0*/  LDGSTS.E [R123+0x41580], desc[UR60][R158.64], P0 ;  /* 0x415800009e7b7fae */ /* 0x0009e2000812187c */
[----:B------:R-:W-:-:S03]  /*1aaf0*/  IADD3 R156, P1, R156, R154, RZ ;  /* 0x0000009a9c9c7210 */ /* 0x000fc60007f3e0ff */
[----:B-1----:R-:W3:Y:S01]  /*1ab00*/  LDL.LU R157, [R1+0x1a8] ;  /* 0x0001a800019d7983 */ /* 0x002ee20000300800 */
[----:B------:R-:W-:Y:S01]  /*1ab10*/  IADD3 R3, P2, R3, R154, RZ ;  /* 0x0000009a03037210 */ /* 0x000fe20007f5e0ff */
[----:B----4-:R-:W-:Y:S02]  /*1ab20*/  IMAD.MOV.U32 R158, RZ, RZ, R156 ;  /* 0x000000ffff9e7224 */ /* 0x010fe400078e009c */
[--C-:B------:R-:W-:Y:S01]  /*1ab30*/  IMAD.X R222, R222, 0x1, R153.reuse, P1 ;  /* 0x00000001dede7824 */ /* 0x100fe200008e0699 */
[----:B------:R1:W-:Y:S01]  /*1ab40*/  STL [R1+0x2e4], R156 ;  /* 0x0002e49c01007387 */ /* 0x0003e20000100800 */
[----:B------:R-:W-:Y:S02]  /*1ab50*/  IMAD.X R5, R5, 0x1, R153, P2 ;  /* 0x0000000105057824 */ /* 0x000fe400010e0699 */
        /* <DEDUP_REMOVED lines=12> */
[----:B-1----:R-:W-:-:S04]  /*1ac20*/  LOP3.LUT R159, R2, 0x40, RZ, 0x3c, !PT ;  /* 0x00000040029f7812 */ /* 0x002fc800078e3cff */
[----:B------:R-:W-:Y:S02]  /*1ac30*/  IADD3 R123, R159, UR5, RZ ;  /* 0x000000059f7b7c10 */ /* 0x000fe4000fffe0ff */
[-C--:B------:R-:W-:Y:S02]  /*1ac40*/  IADD3 R0, P1, R0, R154.reuse, RZ ;  /* 0x0000009a00007210 */ /* 0x080fe40007f3e0ff */
[----:B--2---:R-:W-:-:S03]  /*1ac50*/  IADD3 R4, P2, R4, R154, RZ ;  /* 0x0000009a04047210 */ /* 0x004fc60007f5e0ff */
[--C-:B---3--:R-:W-:Y:S01]  /*1ac60*/  IMAD.X R150, R150, 0x1, R153.reuse, P1 ;  /* 0x0000000196967824 */ /* 0x108fe200008e0699 */
[----:B------:R1:W-:Y:S01]  /*1ac70*/  STL [R1+0x16c], R0 ;  /* 0x00016c0001007387 */ /* 0x0003e20000100800 */
        /* <DEDUP_REMOVED lines=15> */
[----:B------:R-:W-:Y:S01]  /*1ad70*/  IMAD.X R156, R156, 0x1, R153, P1 ;  /* 0x000000019c9c7824 */ /* 0x000fe200008e0699 */
[----:B------:R-:W-:Y:S01]  /*1ad80*/  IADD3 R5, P2, R5, R154, RZ ;  /* 0x0000009a05057210 */ /* 0x000fe20007f5e0ff */
[----:B------:R-:W-:Y:S01]  /*1ad90*/  STL [R1+0x1ec], R3 ;  /* 0x0001ec0301007387 */ /* 0x000fe20000100800 */
[----:B-1----:R-:W-:Y:S02]  /*1ada0*/  IMAD.MOV.U32 R158, RZ, RZ, R3 ;  /* 0x000000ffff9e7224 */ /* 0x002fe400078e0003 */
[----:B------:R-:W-:Y:S01]  /*1adb0*/  IMAD.MOV.U32 R159, RZ, RZ, R156 ;  /* 0x000000ffff9f7224 */ /* 0x000fe200078e009c */
[----:B------:R1:W-:Y:S01]  /*1adc0*/  STL [R1+0x1e8], R156 ;  /* 0x0001e89c01007387 */ /* 0x0003e20000100800 */
[----:B------:R-:W-:-:S03]  /*1add0*/  IMAD.X R222, R222, 0x1, R153, P2 ;  /* 0x00000001dede7824 */ /* 0x000fc600010e0699 */
[----:B------:R-:W-:Y:S04]  /*1ade0*/  STL [R1+0x22c], R5 ;  /* 0x00022c0501007387 */ /* 0x000fe80000100800 */
[----:B------:R4:W-:Y:S04]  /*1adf0*/  LDGSTS.E [R123+0x40a00], desc[UR60][R158.64], P0 ;  /* 0x40a000009e7b7fae */ /* 0x0009e8000812187c */
[----:B-1----:R-:W3:Y:S04]  /*1ae00*/  LDL.LU R156, [R1+0x2ec] ;  /* 0x0002ec00019c7983 */ /* 0x002ee80000300800 */
[----:B------:R1:W-:Y:S04]  /*1ae10*/  STL [R1+0x228], R222 ;  /* 0x000228de01007387 */ /* 0x0003e80000100800 */
[----:B------:R-:W3:Y:S01]  /*1ae20*/  LDL.LU R3, [R1+0x32c] ;  /* 0x00032c0001037983 */ /* 0x000ee20000300800 */
[----:B----4-:R-:W-:Y:S01]  /*1ae30*/  IMAD.MOV.U32 R159, RZ, RZ, R222 ;  /* 0x000000ffff9f7224 */ /* 0x010fe200078e00de */
[----:B------:R-:W-:-:S02]  /*1ae40*/  MOV R158, R5 ;  /* 0x00000005009e7202 */ /* 0x000fc40000000f00 */
[----:B-1----:R-:W4:Y:S04]  /*1ae50*/  LDL.LU R222, [R1+0x2e8] ;  /* 0x0002e80001de7983 */ /* 0x002f280000300800 */
[----:B------:R-:W4:Y:S04]  /*1ae60*/  LDL.LU R5, [R1+0x328] ;  /* 0x0003280001057983 */ /* 0x000f280000300800 */
[----:B------:R1:W-:Y:S01]  /*1ae70*/  LDGSTS.E [R123+0x40e00], desc[UR60][R158.64], P0 ;  /* 0x40e000009e7b7fae */ /* 0x0003e2000812187c */
[----:B------:R-:W-:-:S05]  /*1ae80*/  IADD3 R0, P1, R0, R154, RZ ;  /* 0x0000009a00007210 */ /* 0x000fca0007f3e0ff */
[----:B-1----:R-:W-:Y:S01]  /*1ae90*/  IMAD.MOV.U32 R158, RZ, RZ, R0 ;  /* 0x000000ffff9e7224 */ /* 0x002fe200078e0000 */
[----:B--2---:R-:W-:Y:S01]  /*1aea0*/  IADD3 R150, P2, R150, R154, RZ ;  /* 0x0000009a96967210 */ /* 0x004fe20007f5e0ff */
[----:B------:R1:W-:Y:S01]  /*1aeb0*/  STL [R1+0x26c], R0 ;  /* 0x00026c0001007387 */ /* 0x0003e20000100800 */
[----:B---3--:R-:W-:-:S04]  /*1aec0*/  IMAD.X R4, R4, 0x1, R153, P1 ;  /* 0x0000000104047824 */ /* 0x008fc800008e0699 */
[----:B------:R-:W-:Y:S02]  /*1aed0*/  IMAD.MOV.U32 R159, RZ, RZ, R4 ;  /* 0x000000ffff9f7224 */ /* 0x000fe400078e0004 */
[----:B------:R-:W-:Y:S01]  /*1aee0*/  IMAD.X R157, R157, 0x1, R153, P2 ;  /* 0x000000019d9d7824 */ /* 0x000fe200010e0699 */
[----:B------:R2:W-:Y:S04]  /*1aef0*/  STL [R1+0x268], R4 ;  /* 0x0002680401007387 */ /* 0x0005e80000100800 */
[----:B------:R3:W-:Y:S04]  /*1af00*/  LDGSTS.E [R123+0x41200], desc[UR60][R158.64], P0 ;  /* 0x412000009e7b7fae */ /* 0x0007e8000812187c */
[----:B------:R2:W-:Y:S04]  /*1af10*/  STL [R1+0x2ac], R150 ;  /* 0x0002ac9601007387 */ /* 0x0005e80000100800 */
[----:B-1----:R-:W4:Y:S01]  /*1af20*/  LDL.LU R0, [R1+0x174] ;  /* 0x0001740001007983 */ /* 0x002f220000300800 */
[----:B---3--:R-:W-:-:S02]  /*1af30*/  IMAD.MOV.U32 R158, RZ, RZ, R150 ;  /* 0x000000ffff9e7224 */ /* 0x008fc400078e0096 */
[----:B------:R-:W-:Y:S01]  /*1af40*/  IMAD.MOV.U32 R159, RZ, RZ, R157 ;  /* 0x000000ffff9f7224 */ /* 0x000fe200078e009d */
[----:B------:R1:W-:Y:S04]  /*1af50*/  STL [R1+0x2a8], R157 ;  /* 0x0002a89d01007387 */ /* 0x0003e80000100800 */
[----:B--2---:R-:W2:Y:S04]  /*1af60*/  LDL.LU R4, [R1+0x1b4] ;  /* 0x0001b40001047983 */ /* 0x004ea80000300800 */
[----:B------:R3:W-:Y:S04]  /*1af70*/  LDGSTS.E [R123+0x41600], desc[UR60][R158.64], P0 ;  /* 0x416000009e7b7fae */ /* 0x0007e8000812187c */
[----:B------:R-:W2:Y:S01]  /*1af80*/  LDL.LU R150, [R1+0x170] ;  /* 0x0001700001967983 */ /* 0x000ea20000300800 */
[----:B------:R-:W-:-:S03]  /*1af90*/  IADD3 R156, P1, R156, R154, RZ ;  /* 0x0000009a9c9c7210 */ /* 0x000fc60007f3e0ff */
[----:B-1----:R-:W2:Y:S01]  /*1afa0*/  LDL.LU R157, [R1+0x1b0] ;  /* 0x0001b000019d7983 */ /* 0x002ea20000300800 */
[----:B------:R-:W-:Y:S01]  /*1afb0*/  IADD3 R3, P2, R3, R154, RZ ;  /* 0x0000009a03037210 */ /* 0x000fe20007f5e0ff */
[----:B---3--:R-:W-:Y:S02]  /*1afc0*/  IMAD.MOV.U32 R158, RZ, RZ, R156 ;  /* 0x000000ffff9e7224 */ /* 0x008fe400078e009c */
[----:B----4-:R-:W-:Y:S01]  /*1afd0*/  IMAD.X R222, R222, 0x1, R153, P1 ;  /* 0x00000001dede7824 */ /* 0x010fe200008e0699 */
[----:B------:R1:W-:Y:S01]  /*1afe0*/  STL [R1+0x2ec], R156 ;  /* 0x0002ec9c01007387 */ /* 0x0003e20000100800 */
[----:B------:R-:W-:Y:S02]  /*1aff0*/  IADD3.X R5, R5, R153, RZ, P2, !PT ;  /* 0x0000009905057210 */ /* 0x000fe400017fe4ff */
[----:B------:R-:W-:Y:S01]  /*1b000*/  IMAD.MOV.U32 R159, RZ, RZ, R222 ;  /* 0x000000ffff9f7224 */ /* 0x000fe200078e00de */
[----:B------:R-:W-:Y:S04]  /*1b010*/  STL [R1+0x2e8], R222 ;  /* 0x0002e8de01007387 */ /* 0x000fe80000100800 */
[----:B------:R3:W-:Y:S04]  /*1b020*/  STL [R1+0x32c], R3 ;  /* 0x00032c0301007387 */ /* 0x0007e80000100800 */
[----:B------:R4:W-:Y:S04]  /*1b030*/  LDGSTS.E [R123+0x41a00], desc[UR60][R158.64], P0 ;  /* 0x41a000009e7b7fae */ /* 0x0009e8000812187c */
[----:B------:R3:W-:Y:S04]  /*1b040*/  STL [R1+0x328], R5 ;  /* 0x0003280501007387 */ /* 0x0007e80000100800 */
[----:B-1----:R-:W2:Y:S01]  /*1b050*/  LDL.LU R156, [R1+0x1f0] ;  /* 0x0001f000019c7983 */ /* 0x002ea20000300800 */
[----:B----4-:R-:W-:-:S03]  /*1b060*/  IMAD.MOV.U32 R158, RZ, RZ, R3 ;  /* 0x000000ffff9e7224 */ /* 0x010fc600078e0003 */
[----:B---3--:R-:W3:Y:S01]  /*1b070*/  LDL.LU R3, [R1+0x1f4] ;  /* 0x0001f40001037983 */ /* 0x008ee20000300800 */
[----:B------:R-:W-:-:S03]  /*1b080*/  IMAD.MOV.U32 R159, RZ, RZ, R5 ;  /* 0x000000ffff9f7224 */ /* 0x000fc600078e0005 */
[----:B------:R-:W4:Y:S04]  /*1b090*/  LDL.LU R222, [R1+0x230] ;  /* 0x0002300001de7983 */ /* 0x000f280000300800 */
[----:B------:R-:W4:Y:S04]  /*1b0a0*/  LDL.LU R5, [R1+0x234] ;  /* 0x0002340001057983 */ /* 0x000f280000300800 */
[----:B------:R1:W-:Y:S02]  /*1b0b0*/  LDGSTS.E [R123+0x41e00], desc[UR60][R158.64], P0 ;  /* 0x41e000009e7b7fae */ /* 0x0003e4000812187c */
[----:B-1----:R-:W-:-:S05]  /*1b0c0*/  LOP3.LUT R159, R2, 0x50, RZ, 0x3c, !PT ;  /* 0x00000050029f7812 */ /* 0x002fca00078e3cff */
[----:B------:R-:W-:Y:S01]  /*1b0d0*/  VIADD R123, R159, UR5 ;  /* 0x000000059f7b7c36 */ /* 0x000fe20008000000 */
[-C--:B------:R-:W-:Y:S02]  /*1b0e0*/  IADD3 R0, P1, R0, R154.reuse, RZ ;  /* 0x0000009a00007210 */ /* 0x080fe40007f3e0ff */
[----:B--2---:R-:W-:-:S03]  /*1b0f0*/  IADD3 R4, P2, R4, R154, RZ ;  /* 0x0000009a04047210 */ /* 0x004fc60007f5e0ff */
[----:B------:R1:W-:Y:S01]  /*1b100*/  STL [R1+0x174], R0 ;  /* 0x0001740001007387 */ /* 0x0003e20000100800 */
[----:B------:R-:W-:Y:S02]  /*1b110*/  IMAD.MOV.U32 R158, RZ, RZ, R0 ;  /* 0x000000ffff9e7224 */ /* 0x000fe400078e0000 */
[--C-:B------:R-:W-:Y:S02]  /*1b120*/  IMAD.X R150, R150, 0x1, R153.reuse, P1 ;  /* 0x0000000196967824 */ /* 0x100fe400008e0699 */
[----:B------:R-:W-:-:S03]  /*1b130*/  IMAD.X R157, R157, 0x1, R153, P2 ;  /* 0x000000019d9d7824 */ /* 0x000fc600010e0699 */
[----:B------:R2:W-:Y:S01]  /*1b140*/  STL [R1+0x170], R150 ;  /* 0x0001709601007387 */ /* 0x0005e20000100800 */
[----:B------:R-:W-:-:S03]  /*1b150*/  MOV R159, R150 ;  /* 0x00000096009f7202 */ /* 0x000fc60000000f00 */
[----:B------:R2:W-:Y:S04]  /*1b160*/  STL [R1+0x1b4], R4 ;  /* 0x0001b40401007387 */ /* 0x0005e80000100800 */
[----:B------:R2:W-:Y:S04]  /*1b170*/  STL [R1+0x1b0], R157 ;  /* 0x0001b09d01007387 */ /* 0x0005e80000100800 */
[----:B-1----:R-:W4:Y:S04]  /*1b180*/  LDL.LU R0, [R1+0x274] ;  /* 0x0002740001007983 */ /* 0x002f280000300800 */
[----:B------:R1:W-:Y:S04]  /*1b190*/  LDGSTS.E [R123+0x40280], desc[UR60][R158.64], P0 ;  /* 0x402800009e7b7fae */ /* 0x0003e8000812187c */
[----:B--2---:R-:W2:Y:S01]  /*1b1a0*/  LDL.LU R150, [R1+0x2b4] ;  /* 0x0002b40001967983 */ /* 0x004ea20000300800 */
[----:B-1----:R-:W-:-:S02]  /*1b1b0*/  IMAD.MOV.U32 R158, RZ, RZ, R4 ;  /* 0x000000ffff9e7224 */ /* 0x002fc400078e0004 */
[----:B------:R-:W-:Y:S01]  /*1b1c0*/  IMAD.MOV.U32 R159, RZ, RZ, R157 ;  /* 0x000000ffff9f7224 */ /* 0x000fe200078e009d */
[----:B------:R-:W2:Y:S04]  /*1b1d0*/  LDL.LU R4, [R1+0x270] ;  /* 0x0002700001047983 */ /* 0x000ea80000300800 */
[----:B------:R-:W2:Y:S01]  /*1b1e0*/  LDL.LU R157, [R1+0x2b0] ;  /* 0x0002b000019d7983 */ /* 0x000ea20000300800 */
[----:B---3--:R-:W-:-:S03]  /*1b1f0*/  IADD3 R3, P1, R3, R154, RZ ;  /* 0x0000009a03037210 */ /* 0x008fc60007f3e0ff */
[----:B------:R1:W-:Y:S02]  /*1b200*/  LDGSTS.E [R123+0x40680], desc[UR60][R158.64], P0 ;  /* 0x406800009e7b7fae */ /* 0x0003e4000812187c */
[--C-:B------:R-:W-:Y:S01]  /*1b210*/  IMAD.X R156, R156, 0x1, R153.reuse, P1 ;  /* 0x000000019c9c7824 */ /* 0x100fe200008e0699 */
[----:B----4-:R-:W-:Y:S01]  /*1b220*/  IADD3 R5, P2, R5, R154, RZ ;  /* 0x0000009a05057210 */ /* 0x010fe20007f5e0ff */
[----:B------:R-:W-:Y:S04]  /*1b230*/  STL [R1+0x1f4], R3 ;  /* 0x0001f40301007387 */ /* 0x000fe80000100800 */
[----:B------:R-:W-:Y:S01]  /*1b240*/  IMAD.X R222, R222, 0x1, R153, P2 ;  /* 0x00000001dede7824 */ /* 0x000fe200010e0699 */
[----:B------:R3:W-:Y:S01]  /*1b250*/  STL [R1+0x1f0], R156 ;  /* 0x0001f09c01007387 */ /* 0x0007e20000100800 */
[----:B-1----:R-:W-:-:S02]  /*1b260*/  IMAD.MOV.U32 R158, RZ, RZ, R3 ;  /* 0x000000ffff9e7224 */ /* 0x002fc400078e0003 */
[----:B------:R-:W-:Y:S01]  /*1b270*/  IMAD.MOV.U32 R159, RZ, RZ, R156 ;  /* 0x000000ffff9f7224 */ /* 0x000fe200078e009c */
[----:B------:R-:W-:Y:S04]  /*1b280*/  STL [R1+0x234], R5 ;  /* 0x0002340501007387 */ /* 0x000fe80000100800 */
[----:B------:R1:W-:Y:S04]  /*1b290*/  LDGSTS.E [R123+0x40a80], desc[UR60][R158.64], P0 ;  /* 0x40a800009e7b7fae */ /* 0x0003e8000812187c */
[----:B---3--:R-:W3:Y:S04]  /*1b2a0*/  LDL.LU R156, [R1+0x2f4] ;  /* 0x0002f400019c7983 */ /* 0x008ee80000300800 */
[----:B------:R4:W-:Y:S04]  /*1b2b0*/  STL [R1+0x230], R222 ;  /* 0x000230de01007387 */ /* 0x0009e80000100800 */
[----:B------:R-:W3:Y:S01]  /*1b2c0*/  LDL.LU R3, [R1+0x334] ;  /* 0x0003340001037983 */ /* 0x000ee20000300800 */
[----:B-1----:R-:W-:-:S03]  /*1b2d0*/  IMAD.MOV.U32 R159, RZ, RZ, R222 ;  /* 0x000000ffff9f7224 */ /* 0x002fc600078e00de */
[----:B----4-:R-:W4:Y:S01]  /*1b2e0*/  LDL.LU R222, [R1+0x2f0] ;  /* 0x0002f00001de7983 */ /* 0x010f220000300800 */
[----:B------:R-:W-:-:S03]  /*1b2f0*/  IMAD.MOV.U32 R158, RZ, RZ, R5 ;  /* 0x000000ffff9e7224 */ /* 0x000fc600078e0005 */
[----:B------:R-:W4:Y:S04]  /*1b300*/  LDL.LU R5, [R1+0x330] ;  /* 0x0003300001057983 */ /* 0x000f280000300800 */
[----:B------:R1:W-:Y:S01]  /*1b310*/  LDGSTS.E [R123+0x40e80], desc[UR60][R158.64], P0 ;  /* 0x40e800009e7b7fae */ /* 0x0003e2000812187c */
[----:B------:R-:W-:-:S05]  /*1b320*/  IADD3 R0, P1, R0, R154, RZ ;  /* 0x0000009a00007210 */ /* 0x000fca0007f3e0ff */
[----:B-1----:R-:W-:Y:S01]  /*1b330*/  IMAD.MOV.U32 R158, RZ, RZ, R0 ;  /* 0x000000ffff9e7224 */ /* 0x002fe200078e0000 */
[----:B--2---:R-:W-:Y:S01]  /*1b340*/  IADD3 R150, P2, R150, R154, RZ ;  /* 0x0000009a96967210 */ /* 0x004fe20007f5e0ff */
[----:B------:R1:W-:Y:S01]  /*1b350*/  STL [R1+0x274], R0 ;  /* 0x0002740001007387 */ /* 0x0003e20000100800 */
[----:B------:R-:W-:-:S05]  /*1b360*/  IADD3.X R4, R4, R153, RZ, P1, !PT ;  /* 0x0000009904047210 */ /* 0x000fca0000ffe4ff */
[----:B------:R-:W-:Y:S02]  /*1b370*/  IMAD.MOV.U32 R159, RZ, RZ, R4 ;  /* 0x000000ffff9f7224 */ /* 0x000fe400078e0004 */
[----:B------:R-:W-:Y:S01]  /*1b380*/  IMAD.X R157, R157, 0x1, R153, P2 ;  /* 0x000000019d9d7824 */ /* 0x000fe200010e0699 */
[----:B------:R2:W-:Y:S04]  /*1b390*/  STL [R1+0x270], R4 ;  /* 0x0002700401007387 */ /* 0x0005e80000100800 */
[----:B------:R3:W-:Y:S04]  /*1b3a0*/  STL [R1+0x2b4], R150 ;  /* 0x0002b49601007387 */ /* 0x0007e80000100800 */
[----:B------:R2:W-:Y:S04]  /*1b3b0*/  LDGSTS.E [R123+0x41280], desc[UR60][R158.64], P0 ;  /* 0x412800009e7b7fae */ /* 0x0005e8000812187c */
[----:B-1----:R-:W4:Y:S04]  /*1b3c0*/  LDL.LU R0, [R1+0x17c] ;  /* 0x00017c0001007983 */ /* 0x002f280000300800 */
[----:B------:R1:W-:Y:S01]  /*1b3d0*/  STL [R1+0x2b0], R157 ;  /* 0x0002b09d01007387 */ /* 0x0003e20000100800 */
[----:B--2---:R-:W-:-:S03]  /*1b3e0*/  IMAD.MOV.U32 R158, RZ, RZ, R150 ;  /* 0x000000ffff9e7224 */ /* 0x004fc600078e0096 */
[----:B------:R-:W2:Y:S01]  /*1b3f0*/  LDL.LU R4, [R1+0x1bc] ;  /* 0x0001bc0001047983 */ /* 0x000ea20000300800 */
[-C--:B---3--:R-:W-:Y:S01]  /*1b400*/  IADD3 R156, P1, R156, R154.reuse, RZ ;  /* 0x0000009a9c9c7210 */ /* 0x088fe20007f3e0ff */
[----:B------:R-:W-:Y:S02]  /*1b410*/  IMAD.MOV.U32 R159, RZ, RZ, R157 ;  /* 0x000000ffff9f7224 */ /* 0x000fe400078e009d */
[----:B------:R-:W3:Y:S04]  /*1b420*/  LDL.LU R150, [R1+0x178] ;  /* 0x0001780001967983 */ /* 0x000ee80000300800 */
[----:B------:R4:W-:Y:S01]  /*1b430*/  LDGSTS.E [R123+0x41680], desc[UR60][R158.64], P0 ;  /* 0x416800009e7b7fae */ /* 0x0009e2000812187c */
[----:B------:R-:W-:-:S03]  /*1b440*/  IADD3 R3, P2, R3, R154, RZ ;  /* 0x0000009a03037210 */ /* 0x000fc60007f5e0ff */
[----:B-1----:R-:W3:Y:S01]  /*1b450*/  LDL.LU R157, [R1+0x1b8] ;  /* 0x0001b800019d7983 */ /* 0x002ee20000300800 */
[----:B----4-:R-:W-:-:S03]  /*1b460*/  IMAD.X R222, R222, 0x1, R153, P1 ;  /* 0x00000001dede7824 */ /* 0x010fc600008e0699 */
[----:B------:R1:W-:Y:S01]  /*1b470*/  STL [R1+0x2f4], R156 ;  /* 0x0002f49c01007387 */ /* 0x0003e20000100800 */
[----:B------:R-:W-:Y:S01]  /*1b480*/  IMAD.X R5, R5, 0x1, R153, P2 ;  /* 0x0000000105057824 */ /* 0x000fe200010e0699 */
[----:B------:R-:W-:Y:S01]  /*1b490*/  MOV R159, R222 ;  /* 0x000000de009f7202 */ /* 0x000fe20000000f00 */
        /* <DEDUP_REMOVED lines=17> */
[--C-:B---3--:R-:W-:Y:S02]  /*1b5b0*/  IMAD.X R150, R150, 0x1, R153.reuse, P1 ;  /* 0x0000000196967824 */ /* 0x108fe400008e0699 */
[----:B------:R-:W-:Y:S02]  /*1b5c0*/  IMAD.MOV.U32 R158, RZ, RZ, R0 ;  /* 0x000000ffff9e7224 */ /* 0x000fe400078e0000 */
[----:B------:R-:W-:Y:S01]  /*1b5d0*/  IMAD.MOV.U32 R159, RZ, RZ, R150 ;  /* 0x000000ffff9f7224 */ /* 0x000fe200078e0096 */
[----:B------:R2:W-:Y:S01]  /*1b5e0*/  STL [R1+0x178], R150 ;  /* 0x0001789601007387 */ /* 0x0005e20000100800 */
[----:B------:R-:W-:-:S03]  /*1b5f0*/  IMAD.X R157, R157, 0x1, R153, P2 ;  /* 0x000000019d9d7824 */ /* 0x000fc600010e0699 */
[----:B------:R-:W-:Y:S04]  /*1b600*/  STL [R1+0x1bc], R4 ;  /* 0x0001bc0401007387 */ /* 0x000fe80000100800 */
[----:B------:R3:W-:Y:S04]  /*1b610*/  STL [R1+0x1b8], R157 ;  /* 0x0001b89d01007387 */ /* 0x0007e80000100800 */
[----:B-1----:R-:W4:Y:S04]  /*1b620*/  LDL.LU R0, [R1+0x27c] ;  /* 0x00027c0001007983 */ /* 0x002f280000300800 */
[----:B------:R1:W-:Y:S04]  /*1b630*/  LDGSTS.E [R123+0x40300], desc[UR60][R158.64], P0 ;  /* 0x403000009e7b7fae */ /* 0x0003e8000812187c */
[----:B--2---:R-:W2:Y:S01]  /*1b640*/  LDL.LU R150, [R1+0x2bc] ;  /* 0x0002bc0001967983 */ /* 0x004ea20000300800 */
[----:B-1----:R-:W-:Y:S01]  /*1b650*/  IMAD.MOV.U32 R158, RZ, RZ, R4 ;  /* 0x000000ffff9e7224 */ /* 0x002fe200078e0004 */
[----:B------:R-:W-:-:S02]  /*1b660*/  MOV R159, R157 ;  /* 0x0000009d009f7202 */ /* 0x000fc40000000f00 */
        /* <DEDUP_REMOVED lines=16> */
[----:B-1----:R-:W-:-:S03]  /*1b770*/  IMAD.MOV.U32 R159, RZ, RZ, R222 ;  /* 0x000000ffff9f7224 */ /* 0x002fc600078e00de */
[----:B------:R-:W4:Y:S01]  /*1b780*/  LDL.LU R222, [R1+0x2f8] ;  /* 0x0002f80001de7983 */ /* 0x000f220000300800 */
[----:B------:R-:W-:-:S03]  /*1b790*/  IMAD.MOV.U32 R158, RZ, RZ, R5 ;  /* 0x000000ffff9e7224 */ /* 0x000fc600078e0005 */
[----:B------:R-:W4:Y:S04]  /*1b7a0*/  LDL.LU R5, [R1+0x338] ;  /* 0x0003380001057983 */ /* 0x000f280000300800 */
[----:B------:R1:W-:Y:S01]  /*1b7b0*/  LDGSTS.E [R123+0x40f00], desc[UR60][R158.64], P0 ;  /* 0x40f000009e7b7fae */ /* 0x0003e2000812187c */
[----:B------:R-:W-:-:S04]  /*1b7c0*/  IADD3 R0, P1, R0, R154, RZ ;  /* 0x0000009a00007210 */ /* 0x000fc80007f3e0ff */
[----:B-1----:R-:W-:Y:S02]  /*1b7d0*/  MOV R158, R0 ;  /* 0x00000000009e7202 */ /* 0x002fe40000000f00 */
[----:B--2---:R-:W-:Y:S01]  /*1b7e0*/  IADD3 R150, P2, R150, R154, RZ ;  /* 0x0000009a96967210 */ /* 0x004fe20007f5e0ff */
[----:B---3--:R-:W-:-:S04]  /*1b7f0*/  IMAD.X R157, R157, 0x1, R153, P1 ;  /* 0x000000019d9d7824 */ /* 0x008fc800008e0699 */
[----:B------:R-:W-:Y:S02]  /*1b800*/  IMAD.MOV.U32 R159, RZ, RZ, R157 ;  /* 0x000000ffff9f7224 */ /* 0x000fe400078e009d */
[----:B------:R-:W-:-:S03]  /*1b810*/  IMAD.X R4, R4, 0x1, R153, P2 ;  /* 0x0000000104047824 */ /* 0x000fc600010e0699 */
[----:B------:R1:W-:Y:S04]  /*1b820*/  LDGSTS.E [R123+0x41300], desc[UR60][R158.64], P0 ;  /* 0x413000009e7b7fae */ /* 0x0003e8000812187c */
[----:B------:R-:W-:Y:S04]  /*1b830*/  STL [R1+0x27c], R0 ;  /* 0x00027c0001007387 */ /* 0x000fe80000100800 */
[----:B------:R2:W-:Y:S01]  /*1b840*/  STL [R1+0x278], R157 ;  /* 0x0002789d01007387 */ /* 0x0005e20000100800 */
[----:B-1----:R-:W-:Y:S02]  /*1b850*/  IMAD.MOV.U32 R158, RZ, RZ, R150 ;  /* 0x000000ffff9e7224 */ /* 0x002fe400078e0096 */
[----:B------:R-:W-:Y:S01]  /*1b860*/  IMAD.MOV.U32 R159, RZ, RZ, R4 ;  /* 0x000000ffff9f7224 */ /* 0x000fe200078e0004 */
[----:B------:R-:W-:Y:S04]  /*1b870*/  STL [R1+0x2bc], R150 ;  /* 0x0002bc9601007387 */ /* 0x000fe80000100800 */
[----:B--2---:R-:W2:Y:S01]  /*1b880*/  LDL.LU R157, [R1+0x184] ;  /* 0x00018400019d7983 */ /* 0x004ea20000300800 */
[----:B----4-:R-:W-:-:S03]  /*1b890*/  IADD3 R156, P1, R156, R154, RZ ;  /* 0x0000009a9c9c7210 */ /* 0x010fc60007f3e0ff */
[----:B------:R1:W-:Y:S01]  /*1b8a0*/  LDGSTS.E [R123+0x41700], desc[UR60][R158.64], P0 ;  /* 0x417000009e7b7fae */ /* 0x0003e2000812187c */
[----:B------:R-:W-:-:S03]  /*1b8b0*/  IADD3 R3, P2, R3, R154, RZ ;  /* 0x0000009a03037210 */ /* 0x000fc60007f5e0ff */
[----:B------:R3:W-:Y:S01]  /*1b8c0*/  STL [R1+0x2b8], R4 ;  /* 0x0002b80401007387 */ /* 0x0007e20000100800 */
[----:B------:R-:W-:-:S03]  /*1b8d0*/  IMAD.X R222, R222, 0x1, R153, P1 ;  /* 0x00000001dede7824 */ /* 0x000fc600008e0699 */
[----:B------:R-:W4:Y:S01]  /*1b8e0*/  LDL.LU R0, [R1+0x1c4] ;  /* 0x0001c40001007983 */ /* 0x000f220000300800 */
[----:B-1----:R-:W-:Y:S02]  /*1b8f0*/  IMAD.MOV.U32 R158, RZ, RZ, R156 ;  /* 0x000000ffff9e7224 */ /* 0x002fe400078e009c */
[----:B------:R-:W-:Y:S01]  /*1b900*/  IMAD.MOV.U32 R159, RZ, RZ, R222 ;  /* 0x000000ffff9f7224 */ /* 0x000fe200078e00de */
[----:B---3--:R-:W5:Y:S01]  /*1b910*/  LDL.LU R4, [R1+0x6b4] ;  /* 0x0006b40001047983 */ /* 0x008f620000300800 */
[----:B------:R-:W-:-:S03]  /*1b920*/  IMAD.X R5, R5, 0x1, R153, P2 ;  /* 0x0000000105057824 */ /* 0x000fc600010e0699 */
[----:B------:R-:W3:Y:S04]  /*1b930*/  LDL.LU R150, [R1+0x1c0] ;  /* 0x0001c00001967983 */ /* 0x000ee80000300800 */
[----:B------:R1:W-:Y:S04]  /*1b940*/  STL [R1+0x2fc], R156 ;  /* 0x0002fc9c01007387 */ /* 0x0003e80000100800 */
[----:B------:R1:W-:Y:S04]  /*1b950*/  STL [R1+0x2f8], R222 ;  /* 0x0002f8de01007387 */ /* 0x0003e80000100800 */
[----:B------:R1:W-:Y:S04]  /*1b960*/  LDGSTS.E [R123+0x41b00], desc[UR60][R158.64], P0 ;  /* 0x41b000009e7b7fae */ /* 0x0003e8000812187c */
[----:B------:R-:W-:Y:S04]  /*1b970*/  STL [R1+0x33c], R3 ;  /* 0x00033c0301007387 */ /* 0x000fe80000100800 */
[----:B-1----:R-:W3:Y:S01]  /*1b980*/  LDL.LU R156, [R1+0x204] ;  /* 0x00020400019c7983 */ /* 0x002ee20000300800 */
[----:B------:R-:W-:Y:S01]  /*1b990*/  IMAD.MOV.U32 R158, RZ, RZ, R3 ;  /* 0x000000ffff9e7224 */ /* 0x000fe200078e0003 */
[----:B------:R-:W-:-:S02]  /*1b9a0*/  MOV R159, R5 ;  /* 0x00000005009f7202 */ /* 0x000fc40000000f00 */
[----:B------:R1:W-:Y:S04]  /*1b9b0*/  STL [R1+0x338], R5 ;  /* 0x0003380501007387 */ /* 0x0003e80000100800 */
[----:B------:R-:W3:Y:S04]  /*1b9c0*/  LDL.LU R222, [R1+0x244] ;  /* 0x0002440001de7983 */ /* 0x000ee80000300800 */
[----:B------:R1:W-:Y:S04]  /*1b9d0*/  LDGSTS.E [R123+0x41f00], desc[UR60][R158.64], P0 ;  /* 0x41f000009e7b7fae */ /* 0x0003e8000812187c */
[----:B-1----:R-:W5:Y:S04]  /*1b9e0*/  LDL.LU R5, [R1+0x6b0] ;  /* 0x0006b00001057983 */ /* 0x002f680000300800 */
[----:B------:R-:W3:Y:S04]  /*1b9f0*/  LDL.LU R3, [R1+0x240] ;  /* 0x0002400001037983 */ /* 0x000ee80000300800 */
[----:B------:R-:W3:Y:S01]  /*1ba00*/  LDL.LU R159, [R1+0x180] ;  /* 0x00018000019f7983 */ /* 0x000ee20000300800 */
[----:B------:R-:W-:-:S05]  /*1ba10*/  LOP3.LUT R158, R2, 0x70, RZ, 0x3c, !PT ;  /* 0x00000070029e7812 */ /* 0x000fca00078e3cff */
[----:B------:R-:W-:Y:S01]  /*1ba20*/  VIADD R123, R158, UR5 ;  /* 0x000000059e7b7c36 */ /* 0x000fe20008000000 */
[----:B--2---:R-:W-:-:S05]  /*1ba30*/  IADD3 R157, P1, R157, R154, RZ ;  /* 0x0000009a9d9d7210 */ /* 0x004fca0007f3e0ff */
[----:B------:R-:W-:Y:S01]  /*1ba40*/  IMAD.MOV.U32 R158, RZ, RZ, R157 ;  /* 0x000000ffff9e7224 */ /* 0x000fe200078e009d */
[----:B------:R1:W-:Y:S01]  /*1ba50*/  STL [R1+0x184], R157 ;  /* 0x0001849d01007387 */ /* 0x0003e20000100800 */
[----:B----4-:R-:W-:-:S05]  /*1ba60*/  IADD3 R0, P2, R0, R154, RZ ;  /* 0x0000009a00007210 */ /* 0x010fca0007f5e0ff */
[--C-:B---3--:R-:W-:Y:S02]  /*1ba70*/  IMAD.X R150, R150, 0x1, R153.reuse, P2 ;  /* 0x0000000196967824 */ /* 0x108fe400010e0699 */
[----:B------:R-:W-:-:S05]  /*1ba80*/  IMAD.X R159, R159, 0x1, R153, P1 ;  /* 0x000000019f9f7824 */ /* 0x000fca00008e0699 */
[----:B------:R2:W-:Y:S04]  /*1ba90*/  STL [R1+0x180], R159 ;  /* 0x0001809f01007387 */ /* 0x0005e80000100800 */
[----:B------:R3:W-:Y:S04]  /*1baa0*/  LDGSTS.E [R123+0x40380], desc[UR60][R158.64], P0 ;  /* 0x403800009e7b7fae */ /* 0x0007e8000812187c */
[----:B------:R-:W-:Y:S04]  /*1bab0*/  STL [R1+0x1c4], R0 ;  /* 0x0001c40001007387 */ /* 0x000fe80000100800 */
[----:B------:R4:W-:Y:S01]  /*1bac0*/  STL [R1+0x1c0], R150 ;  /* 0x0001c09601007387 */ /* 0x0009e20000100800 */
[----:B---3--:R-:W-:-:S03]  /*1bad0*/  IMAD.MOV.U32 R158, RZ, RZ, R0 ;  /* 0x000000ffff9e7224 */ /* 0x008fc600078e0000 */
[----:B-1----:R-:W3:Y:S01]  /*1bae0*/  LDL.LU R157, [R1+0x2c4] ;  /* 0x0002c400019d7983 */ /* 0x002ee20000300800 */
[----:B--2---:R-:W-:-:S03]  /*1baf0*/  IMAD.MOV.U32 R159, RZ, RZ, R150 ;  /* 0x000000ffff9f7224 */ /* 0x004fc600078e0096 */
[----:B----4-:R-:W2:Y:S04]  /*1bb00*/  LDL.LU R150, [R1+0x2c0] ;  /* 0x0002c00001967983 */ /* 0x010ea80000300800 */
[----:B------:R-:W4:Y:S04]  /*1bb10*/  LDL.LU R0, [R1+0x344] ;  /* 0x0003440001007983 */ /* 0x000f280000300800 */
[----:B------:R1:W-:Y:S04]  /*1bb20*/  LDGSTS.E [R123+0x40780], desc[UR60][R158.64], P0 ;  /* 0x407800009e7b7fae */ /* 0x0003e8000812187c */
[----:B------:R-:W3:Y:S01]  /*1bb30*/  LDL.LU R159, [R1+0x200] ;  /* 0x00020000019f7983 */ /* 0x000ee20000300800 */
[----:B------:R-:W-:-:S02]  /*1bb40*/  IADD3 R156, P1, R156, R154, RZ ;  /* 0x0000009a9c9c7210 */ /* 0x000fc40007f3e0ff */
[----:B------:R-:W-:Y:S02]  /*1bb50*/  IADD3 R222, P2, R222, R154, RZ ;  /* 0x0000009adede7210 */ /* 0x000fe40007f5e0ff */
[----:B-1----:R-:W-:Y:S01]  /*1bb60*/  MOV R158, R156 ;  /* 0x0000009c009e7202 */ /* 0x002fe20000000f00 */
[----:B------:R1:W-:Y:S02]  /*1bb70*/  STL [R1+0x204], R156 ;  /* 0x0002049c01007387 */ /* 0x0003e40000100800 */
[--C-:B------:R-:W-:Y:S02]  /*1bb80*/  IMAD.X R3, R3, 0x1, R153.reuse, P2 ;  /* 0x0000000103037824 */ /* 0x100fe400010e0699 */
[----:B---3--:R-:W-:-:S05]  /*1bb90*/  IMAD.X R159, R159, 0x1, R153, P1 ;  /* 0x000000019f9f7824 */ /* 0x008fca00008e0699 */
[----:B------:R3:W-:Y:S04]  /*1bba0*/  STL [R1+0x200], R159 ;  /* 0x0002009f01007387 */ /* 0x0007e80000100800 */
[----:B------:R2:W-:Y:S04]  /*1bbb0*/  LDGSTS.E [R123+0x40b80], desc[UR60][R158.64], P0 ;  /* 0x40b800009e7b7fae */ /* 0x0005e8000812187c */
[----:B------:R-:W-:Y:S04]  /*1bbc0*/  STL [R1+0x244], R222 ;  /* 0x000244de01007387 */ /* 0x000fe80000100800 */
[----:B-1----:R-:W4:Y:S01]  /*1bbd0*/  LDL.LU R156, [R1+0x340] ;  /* 0x00034000019c7983 */ /* 0x002f220000300800 */
[----:B--2---:R-:W-:-:S02]  /*1bbe0*/  IMAD.MOV.U32 R158, RZ, RZ, R222 ;  /* 0x000000ffff9e7224 */ /* 0x004fc400078e00de */
[----:B---3--:R-:W-:Y:S01]  /*1bbf0*/  IMAD.MOV.U32 R159, RZ, RZ, R3 ;  /* 0x000000ffff9f7224 */ /* 0x008fe200078e0003 */
[----:B------:R1:W-:Y:S04]  /*1bc00*/  STL [R1+0x240], R3 ;  /* 0x0002400301007387 */ /* 0x0003e80000100800 */
[----:B------:R2:W-:Y:S04]  /*1bc10*/  LDGSTS.E [R123+0x40f80], desc[UR60][R158.64], P0 ;  /* 0x40f800009e7b7fae */ /* 0x0005e8000812187c */
[----:B-1----:R-:W5:Y:S04]  /*1bc20*/  LDL.LU R3, [R1+0x6ac] ;  /* 0x0006ac0001037983 */ /* 0x002f680000300800 */
[----:B------:R-:W3:Y:S04]  /*1bc30*/  LDL R222, [R1+0x34c] ;  /* 0x00034c0001de7983 */ /* 0x000ee80000100800 */
[----:B------:R-:W4:Y:S04]  /*1bc40*/  LDL.LU R158, [R1+0x280] ;  /* 0x00028000019e7983 */ /* 0x000f280000300800 */
[----:B------:R-:W2:Y:S01]  /*1bc50*/  LDL.LU R159, [R1+0x284] ;  /* 0x00028400019f7983 */ /* 0x000ea20000300800 */
[----:B------:R-:W-:-:S05]  /*1bc60*/  IADD3 R157, P2, R157, R154, RZ ;  /* 0x0000009a9d9d7210 */ /* 0x000fca0007f5e0ff */
[----:B------:R-:W-:Y:S01]  /*1bc70*/  IMAD.X R150, R150, 0x1, R153, P2 ;  /* 0x0000000196967824 */ /* 0x000fe200010e0699 */
[----:B--2---:R-:W-:-:S05]  /*1bc80*/  IADD3 R159, P1, R159, R154, RZ ;  /* 0x0000009a9f9f7210 */ /* 0x004fca0007f3e0ff */
[----:B----4-:R-:W-:Y:S01]  /*1bc90*/  IMAD.X R158, R158, 0x1, R153, P1 ;  /* 0x000000019e9e7824 */ /* 0x010fe200008e0699 */
[----:B------:R1:W-:Y:S04]  /*1bca0*/  STL [R1+0x284], R159 ;  /* 0x0002849f01007387 */ /* 0x0003e80000100800 */
[----:B------:R2:W-:Y:S01]  /*1bcb0*/  STL [R1+0x280], R158 ;  /* 0x0002809e01007387 */ /* 0x0005e20000100800 */
[----:B-1----:R-:W-:-:S04]  /*1bcc0*/  LOP3.LUT R159, R159, R158, RZ, 0x3c, !PT ;  /* 0x0000009e9f9f7212 */ /* 0x002fc800078e3cff */
[----:B--2---:R-:W-:-:S04]  /*1bcd0*/  LOP3.LUT R158, R159, R158, RZ, 0x3c, !PT ;  /* 0x0000009e9f9e7212 */ /* 0x004fc800078e3cff */
[----:B------:R-:W-:Y:S01]  /*1bce0*/  LOP3.LUT R159, R159, R158, RZ, 0x3c, !PT ;  /* 0x0000009e9f9f7212 */ /* 0x000fe200078e3cff */
[----:B------:R-:W-:Y:S04]  /*1bcf0*/  STL [R1+0x2c4], R157 ;  /* 0x0002c49d01007387 */ /* 0x000fe80000100800 */
[----:B------:R1:W-:Y:S04]  /*1bd00*/  LDGSTS.E [R123+0x41380], desc[UR60][R158.64], P0 ;  /* 0x413800009e7b7fae */ /* 0x0003e8000812187c */
[----:B------:R2:W-:Y:S01]  /*1bd10*/  STL [R1+0x2c0], R150 ;  /* 0x0002c09601007387 */ /* 0x0005e20000100800 */
[----:B-1----:R-:W-:-:S02]  /*1bd20*/  IMAD.MOV.U32 R158, RZ, RZ, R157 ;  /* 0x000000ffff9e7224 */ /* 0x002fc400078e009d */
[----:B------:R-:W-:Y:S02]  /*1bd30*/  IMAD.MOV.U32 R159, RZ, RZ, R150 ;  /* 0x000000ffff9f7224 */ /* 0x000fe400078e0096 */
[----:B--2---:R-:W2:Y:S04]  /*1bd40*/  LDL.LU R150, [R1+0x6a8] ;  /* 0x0006a80001967983 */ /* 0x004ea80000300800 */
[----:B------:R-:W5:Y:S04]  /*1bd50*/  LDL.LU R157, [R1+0x6a4] ;  /* 0x0006a400019d7983 */ /* 0x000f680000300800 */
[----:B------:R1:W-:Y:S04]  /*1bd60*/  LDGSTS.E [R123+0x41780], desc[UR60][R158.64], P0 ;  /* 0x417800009e7b7fae */ /* 0x0003e8000812187c */
[----:B------:R-:W4:Y:S04]  /*1bd70*/  LDL.LU R158, [R1+0x300] ;  /* 0x00030000019e7983 */ /* 0x000f280000300800 */
[----:B------:R-:W1:Y:S01]  /*1bd80*/  LDL.LU R159, [R1+0x304] ;  /* 0x00030400019f7983 */ /* 0x000e620000300800 */
[----:B------:R-:W-:-:S05]  /*1bd90*/  IADD3 R0, P2, R0, R154, RZ ;  /* 0x0000009a00007210 */ /* 0x000fca0007f5e0ff */
[----:B------:R-:W-:Y:S01]  /*1bda0*/  IMAD.X R156, R156, 0x1, R153, P2 ;  /* 0x000000019c9c7824 */ /* 0x000fe200010e0699 */
[----:B-1----:R-:W-:-:S05]  /*1bdb0*/  IADD3 R159, P1, R159, R154, RZ ;  /* 0x0000009a9f9f7210 */ /* 0x002fca0007f3e0ff */
[----:B----4-:R-:W-:Y:S01]  /*1bdc0*/  IMAD.X R158, R158, 0x1, R153, P1 ;  /* 0x000000019e9e7824 */ /* 0x010fe200008e0699 */
[----:B------:R1:W-:Y:S04]  /*1bdd0*/  STL [R1+0x304], R159 ;  /* 0x0003049f01007387 */ /* 0x0003e80000100800 */
[----:B------:R4:W-:Y:S01]  /*1bde0*/  STL [R1+0x300], R158 ;  /* 0x0003009e01007387 */ /* 0x0009e20000100800 */
[----:B-1----:R-:W-:-:S04]  /*1bdf0*/  LOP3.LUT R159, R159, R158, RZ, 0x3c, !PT ;  /* 0x0000009e9f9f7212 */ /* 0x002fc800078e3cff */
[----:B----4-:R-:W-:-:S04]  /*1be00*/  LOP3.LUT R158, R159, R158, RZ, 0x3c, !PT ;  /* 0x0000009e9f9e7212 */ /* 0x010fc800078e3cff */
[----:B------:R-:W-:Y:S01]  /*1be10*/  LOP3.LUT R159, R159, R158, RZ, 0x3c, !PT ;  /* 0x0000009e9f9f7212 */ /* 0x000fe200078e3cff */
[----:B------:R-:W-:Y:S04]  /*1be20*/  STL [R1+0x344], R0 ;  /* 0x0003440001007387 */ /* 0x000fe80000100800 */
[----:B------:R1:W-:Y:S04]  /*1be30*/  LDGSTS.E [R123+0x41b80], desc[UR60][R158.64], P0 ;  /* 0x41b800009e7b7fae */ /* 0x0003e8000812187c */
[----:B------:R4:W-:Y:S01]  /*1be40*/  STL [R1+0x340], R156 ;  /* 0x0003409c01007387 */ /* 0x0009e20000100800 */
[----:B-1----:R-:W-:Y:S01]  /*1be50*/  IMAD.MOV.U32 R159, RZ, RZ, R156 ;  /* 0x000000ffff9f7224 */ /* 0x002fe200078e009c */
[----:B------:R-:W-:-:S02]  /*1be60*/  MOV R158, R0 ;  /* 0x00000000009e7202 */ /* 0x000fc40000000f00 */
[----:B----4-:R-:W5:Y:S04]  /*1be70*/  LDL.LU R156, [R1+0x6a0] ;  /* 0x0006a000019c7983 */ /* 0x010f680000300800 */
[----:B------:R-:W5:Y:S01]  /*1be80*/  LDL.LU R0, [R1+0x69c] ;  /* 0x00069c0001007983 */ /* 0x000f620000300800 */
[----:B--2---:R-:W-:-:S03]  /*1be90*/  VIADD R150, R150, 0x1 ;  /* 0x0000000196967836 */ /* 0x004fc60000000000 */
[----:B------:R1:W-:Y:S02]  /*1bea0*/  LDGSTS.E [R123+0x41f80], desc[UR60][R158.64], P0 ;  /* 0x41f800009e7b7fae */ /* 0x0003e4000812187c */
[----:B---3--:R-:W-:Y:S02]  /*1beb0*/  ISETP.NE.U32.AND P0, PT, R150, R222, PT ;  /* 0x000000de9600720c */ /* 0x008fe40003f05070 */
[----:B------:R-:W0:Y:S01]  /*1bec0*/  LDGDEPBAR ;  /* 0x00000000000079af */ /* 0x000e220000000000 */
[----:B-1----:R-:W-:-:S10]  /*1bed0*/  IMAD.U32 R123, RZ, RZ, UR4 ;  /* 0x00000004ff7b7e24 */ /* 0x002fd4000f8e00ff */
[----:B------:R-:W-:Y:S05]  /*1bee0*/  @P0 BRA `(.L_x_1) ;  /* 0xffffff80000c0947 */ /* 0x000fea000383ffff */
.L_x_0:
[----:B------:R-:W2:Y:S01]  /*1bef0*/  LDL.LU R154, [R1+0x350] ;  /* 0x00035000019a7983 */ /* 0x000ea20000300800 */
[----:B---3-5:R-:W1:Y:S01]  /*1bf00*/  S2R R4, SR_TID.X ;  /* 0x0000000000047919 */ /* 0x028e620000002100 */
[----:B------:R-:W-:Y:S02]  /*1bf10*/  WARPGROUP.DEPBAR.LE gsb0, 0x0 ;  /* 0x00008000000079c5 */ /* 0x000fe40000010000 */
[----:B------:R-:W-:-:S04]  /*1bf20*/  DEPBAR.LE SB0, 0x0 ;  /* 0x000080000000791a */ /* 0x000fc80000000000 */
[----:B------:R-:W3:Y:S01]  /*1bf30*/  LDL.LU R150, [R1+0x618] ;  /* 0x0006180001967983 */ /* 0x000ee20000300800 */
[----:B------:R-:W-:Y:S01]  /*1bf40*/  ULDC UR5, c[0x0][0x248] ;  /* 0x0000920000057ab9 */ /* 0x000fe20000000800 */
[----:B------:R-:W-:Y:S02]  /*1bf50*/  ULDC.64 UR6, c[0x0][0x220] ;  /* 0x0000880000067ab9 */ /* 0x000fe40000000a00 */
[----:B------:R-:W4:Y:S04]  /*1bf60*/  LDL.LU R159, [R1+0x614] ;  /* 0x00061400019f7983 */ /* 0x000f280000300800 */
[----:B------:R-:W3:Y:S04]  /*1bf70*/  LDL.LU R123, [R1+0x610] ;  /* 0x00061000017b7983 */ /* 0x000ee80000300800 */
[----:B------:R-:W3:Y:S04]  /*1bf80*/  LDL.LU R222, [R1+0x60c] ;  /* 0x00060c0001de7983 */ /* 0x000ee80000300800 */
[----:B------:R-:W4:Y:S01]  /*1bf90*/  LDL.LU R158, [R1+0x560] ;  /* 0x00056000019e7983 */ /* 0x000f220000300800 */
[----:B------:R-:W-:Y:S01]  /*1bfa0*/  MOV R6, R24 ;  /* 0x0000001800067202 */ /* 0x000fe20000000f00 */
[----:B------:R-:W-:Y:S01]  /*1bfb0*/  IMAD.MOV.U32 R7, RZ, RZ, R26 ;  /* 0x000000ffff077224 */ /* 0x000fe200078e001a */
[----:B------:R-:W-:Y:S01]  /*1bfc0*/  MOV R20, R65 ;  /* 0x0000004100147202 */ /* 0x000fe20000000f00 */
[----:B------:R-:W-:Y:S01]  /*1bfd0*/  IMAD.MOV.U32 R8, RZ, RZ, R57 ;  /* 0x000000ffff087224 */ /* 0x000fe200078e0039 */
[----:B------:R-:W3:Y:S01]  /*1bfe0*/  LDL.LU R92, [R1+0x65c] ;  /* 0x00065c00015c7983 */ /* 0x000ee20000300800 */
[----:B------:R-:W-:Y:S01]  /*1bff0*/  IMAD.MOV.U32 R9, RZ, RZ, R59 ;  /* 0x000000ffff097224 */ /* 0x000fe200078e003b */
[----:B------:R-:W-:Y:S01]  /*1c000*/  MOV R59, R47 ;  /* 0x0000002f003b7202 */ /* 0x000fe20000000f00 */
[----:B------:R-:W-:Y:S01]  /*1c010*/  IMAD.MOV.U32 R10, RZ, RZ, R25 ;  /* 0x000000ffff0a7224 */ /* 0x000fe200078e0019 */
[C---:B-1----:R-:W-:Y:S01]  /*1c020*/  LOP3.LUT R5, R4.reuse, 0x60, RZ, 0xc0, !PT ;  /* 0x0000006004057812 */ /* 0x042fe200078ec0ff */
[C---:B------:R-:W-:Y:S01]  /*1c030*/  IMAD.SHL.U32 R2, R4.reuse, 0x10, RZ ;  /* 0x0000001004027824 */ /* 0x040fe200078e00ff */
[----:B------:R-:W3:Y:S01]  /*1c040*/  LDL.LU R91, [R1+0x658] ;  /* 0x00065800015b7983 */ /* 0x000ee20000300800 */
[----:B------:R-:W-:-:S02]  /*1c050*/  IMAD.SHL.U32 R3, R4, 0x40, RZ ;  /* 0x0000004004037824 */ /* 0x000fc400078e00ff */
[----:B------:R-:W-:Y:S01]  /*1c060*/  IMAD.MOV.U32 R4, RZ, RZ, R56 ;  /* 0x000000ffff047224 */ /* 0x000fe200078e0038 */
[----:B------:R-:W-:Y:S01]  /*1c070*/  LOP3.LUT R2, R2, 0xf0, RZ, 0xc0, !PT ;  /* 0x000000f002027812 */ /* 0x000fe200078ec0ff */
[----:B------:R-:W-:Y:S01]  /*1c080*/  IMAD.MOV.U32 R11, RZ, RZ, R27 ;  /* 0x000000ffff0b7224 */ /* 0x000fe200078e001b */
[----:B------:R-:W-:Y:S01]  /*1c090*/  LOP3.LUT R3, R3, 0x400, RZ, 0xc0, !PT ;  /* 0x0000040003037812 */ /* 0x000fe200078ec0ff */
[----:B------:R-:W-:Y:S01]  /*1c0a0*/  IMAD.MOV.U32 R12, RZ, RZ, R61 ;  /* 0x000000ffff0c7224 */ /* 0x000fe200078e003d */
[----:B------:R-:W3:Y:S01]  /*1c0b0*/  LDL.LU R90, [R1+0x654] ;  /* 0x00065400015a7983 */ /* 0x000ee20000300800 */
[----:B------:R-:W-:Y:S02]  /*1c0c0*/  IMAD.MOV.U32 R13, RZ, RZ, R63 ;  /* 0x000000ffff0d7224 */ /* 0x000fe400078e003f */
[----:B------:R-:W-:Y:S01]  /*1c0d0*/  IMAD.MOV.U32 R14, RZ, RZ, R29 ;  /* 0x000000ffff0e7224 */ /* 0x000fe200078e001d */
[----:B------:R-:W-:Y:S01]  /*1c0e0*/  MOV R29, R71 ;  /* 0x00000047001d7202 */ /* 0x000fe20000000f00 */
[----:B------:R-:W-:Y:S01]  /*1c0f0*/  IMAD.MOV.U32 R15, RZ, RZ, R31 ;  /* 0x000000ffff0f7224 */ /* 0x000fe200078e001f */
[----:B------:R-:W3:Y:S01]  /*1c100*/  LDL.LU R89, [R1+0x650] ;  /* 0x0006500001597983 */ /* 0x000ee20000300800 */
[----:B------:R-:W-:-:S02]  /*1c110*/  IMAD.MOV.U32 R21, RZ, RZ, R67 ;  /* 0x000000ffff157224 */ /* 0x000fc400078e0043 */
[----:B------:R-:W-:Y:S01]  /*1c120*/  IMAD.MOV.U32 R22, RZ, RZ, R33 ;  /* 0x000000ffff167224 */ /* 0x000fe200078e0021 */
[----:B------:R-:W3:Y:S01]  /*1c130*/  LDL.LU R93, [R1+0x64c] ;  /* 0x00064c00015d7983 */ /* 0x000ee20000300800 */
[----:B------:R-:W-:Y:S02]  /*1c140*/  IMAD.MOV.U32 R23, RZ, RZ, R35 ;  /* 0x000000ffff177224 */ /* 0x000fe400078e0023 */
[----:B------:R-:W-:Y:S01]  /*1c150*/  IMAD.MOV.U32 R31, RZ, RZ, R39 ;  /* 0x000000ffff1f7224 */ /* 0x000fe200078e0027 */
[----:B------:R-:W3:Y:S01]  /*1c160*/  LDL.LU R88, [R1+0x648] ;  /* 0x0006480001587983 */ /* 0x000ee20000300800 */
[----:B------:R-:W-:Y:S02]  /*1c170*/  IMAD.MOV.U32 R39, RZ, RZ, R43 ;  /* 0x000000ffff277224 */ /* 0x000fe400078e002b */
[----:B------:R-:W-:Y:S02]  /*1c180*/  IMAD.MOV.U32 R56, RZ, RZ, R77 ;  /* 0x000000ffff387224 */ /* 0x000fe400078e004d */
[----:B------:R-:W-:-:S02]  /*1c190*/  IMAD.MOV.U32 R57, RZ, RZ, R79 ;  /* 0x000000ffff397224 */ /* 0x000fc400078e004f */
[----:B------:R-:W-:Y:S02]  /*1c1a0*/  IMAD.MOV.U32 R63, RZ, RZ, R51 ;  /* 0x000000ffff3f7224 */ /* 0x000fe400078e0033 */
[----:B------:R-:W-:Y:S01]  /*1c1b0*/  IMAD.MOV.U32 R61, RZ, RZ, R83 ;  /* 0x000000ffff3d7224 */ /* 0x000fe200078e0053 */
[----:B------:R-:W-:Y:S01]  /*1c1c0*/  BAR.SYNC.DEFER_BLOCKING 0x0 ;  /* 0x0000000000007b1d */ /* 0x000fe20000010000 */
[----:B--2---:R-:W-:-:S13]  /*1c1d0*/  R2UR UR4, R154 ;  /* 0x000000009a0472ca */ /* 0x004fda00000e0000 */
[----:B------:R-:W-:-:S05]  /*1c1e0*/  IADD3 R2, R3, UR4, R2 ;  /* 0x0000000403027c10 */ /* 0x000fca000fffe002 */
[----:B------:R-:W-:Y:S02]  /*1c1f0*/  IMAD R2, R5, 0x8, R2 ;  /* 0x0000000805027824 */ /* 0x000fe400078e0202 */
[----:B------:R-:W-:Y:S02]  /*1c200*/  IMAD.MOV.U32 R5, RZ, RZ, R58 ;  /* 0x000000ffff057224 */ /* 0x000fe400078e003a */
[----:B------:R-:W-:-:S03]  /*1c210*/  IMAD.MOV.U32 R58, RZ, RZ, R45 ;  /* 0x000000ffff3a7224 */ /* 0x000fc600078e002d */
[----:B------:R-:W-:Y:S01]  /*1c220*/  STSM.16.M88.4 [R2], R4 ;  /* 0x0000000402007844 */ /* 0x000fe20000000200 */
[----:B------:R-:W-:Y:S01]  /*1c230*/  BAR.SYNC.DEFER_BLOCKING 0x0 ;  /* 0x0000000000007b1d */ /* 0x000fe20000010000 */
[----:B----4-:R-:W-:-:S04]  /*1c240*/  ISETP.GE.AND P0, PT, R158, R156, PT ;  /* 0x0000009c9e00720c */ /* 0x010fc80003f06270 */
[-C--:B------:R-:W-:Y:S02]  /*1c250*/  ISETP.LT.AND P1, PT, R159, R157.reuse, !P0 ;  /* 0x0000009d9f00720c */ /* 0x080fe40004721270 */
[-C--:B------:R-:W-:Y:S01]  /*1c260*/  ISETP.LT.AND P3, PT, R0, R157.reuse, !P0 ;  /* 0x0000009d0000720c */ /* 0x080fe20004761270 */
[----:B------:R-:W1:Y:S01]  /*1c270*/  S2R R159, SR_TID.X ;  /* 0x00000000009f7919 */ /* 0x000e620000002100 */
[-C--:B---3--:R-:W-:Y:S02]  /*1c280*/  ISETP.LT.AND P2, PT, R150, R157.reuse, !P0 ;  /* 0x0000009d9600720c */ /* 0x088fe40004741270 */
[-C--:B------:R-:W-:Y:S02]  /*1c290*/  ISETP.LT.AND P5, PT, R123, R157.reuse, !P0 ;  /* 0x0000009d7b00720c */ /* 0x080fe400047a1270 */
[----:B------:R-:W-:Y:S02]  /*1c2a0*/  ISETP.LT.AND P4, PT, R222, R157, !P0 ;  /* 0x0000009dde00720c */ /* 0x000fe40004781270 */
[----:B-1----:R-:W-:-:S04]  /*1c2b0*/  LOP3.LUT R159, R159, 0x7f, RZ, 0xc0, !PT ;  /* 0x0000007f9f9f7812 */ /* 0x002fc800078ec0ff */
[----:B------:R-:W-:Y:S01]  /*1c2c0*/  LEA R3, R159, UR4, 0x4 ;  /* 0x000000049f037c11 */ /* 0x000fe2000f8e20ff */
[----:B------:R-:W-:-:S04]  /*1c2d0*/  ULDC UR4, c[0x0][0x244] ;  /* 0x0000910000047ab9 */ /* 0x000fc80000000800 */
[----:B------:R-:W1:Y:S01]  /*1c2e0*/  LDS.128 R4, [R3] ;  /* 0x0000000003047984 */ /* 0x000e620000000c00 */
[----:B------:R-:W-:Y:S06]  /*1c2f0*/  BAR.SYNC.DEFER_BLOCKING 0x0 ;  /* 0x0000000000007b1d */ /* 0x000fec0000010000 */
[----:B------:R2:W-:Y:S02]  /*1c300*/  STSM.16.M88.4 [R2], R8 ;  /* 0x0000000802007844 */ /* 0x0005e40000000200 */
[----:B------:R-:W-:Y:S01]  /*1c310*/  BAR.SYNC.DEFER_BLOCKING 0x0 ;  /* 0x0000000000007b1d */ /* 0x000fe20000010000 */
[----:B--2---:R-:W-:Y:S01]  /*1c320*/  IMAD.MOV.U32 R8, RZ, RZ, R60 ;  /* 0x000000ffff087224 */ /* 0x004fe200078e003c */
[----:B------:R-:W-:Y:S01]  /*1c330*/  MOV R11, R30 ;  /* 0x0000001e000b7202 */ /* 0x000fe20000000f00 */
[----:B------:R-:W-:-:S02]  /*1c340*/  IMAD.MOV.U32 R9, RZ, RZ, R62 ;  /* 0x000000ffff097224 */ /* 0x000fc400078e003e */
[----:B------:R-:W-:Y:S02]  /*1c350*/  IMAD.MOV.U32 R10, RZ, RZ, R28 ;  /* 0x000000ffff0a7224 */ /* 0x000fe400078e001c */
[----:B------:R-:W-:Y:S02]  /*1c360*/  IMAD.MOV.U32 R28, RZ, RZ, R69 ;  /* 0x000000ffff1c7224 */ /* 0x000fe400078e0045 */
[----:B------:R-:W-:Y:S02]  /*1c370*/  IMAD.MOV.U32 R30, RZ, RZ, R37 ;  /* 0x000000ffff1e7224 */ /* 0x000fe400078e0025 */
[----:B------:R-:W-:Y:S01]  /*1c380*/  IMAD.MOV.U32 R37, RZ, RZ, R75 ;  /* 0x000000ffff257224 */ /* 0x000fe200078e004b */
[----:B------:R-:W2:Y:S01]  /*1c390*/  LDS.128 R16, [R3] ;  /* 0x0000000003107984 */ /* 0x000ea20000000c00 */
[----:B------:R-:W-:Y:S02]  /*1c3a0*/  IMAD.MOV.U32 R62, RZ, RZ, R49 ;  /* 0x000000ffff3e7224 */ /* 0x000fe400078e0031 */
[----:B------:R-:W-:Y:S01]  /*1c3b0*/  IMAD.MOV.U32 R60, RZ, RZ, R81 ;  /* 0x000000ffff3c7224 */ /* 0x000fe200078e0051 */
[----:B------:R-:W-:Y:S06]  /*1c3c0*/  BAR.SYNC.DEFER_BLOCKING 0x0 ;  /* 0x0000000000007b1d */ /* 0x000fec0000010000 */
[----:B------:R-:W-:Y:S02]  /*1c3d0*/  STSM.16.M88.4 [R2], R8 ;  /* 0x0000000802007844 */ /* 0x000fe40000000200 */
[----:B------:R-:W-:Y:S06]  /*1c3e0*/  BAR.SYNC.DEFER_BLOCKING 0x0 ;  /* 0x0000000000007b1d */ /* 0x000fec0000010000 */
[----:B------:R-:W3:Y:S02]  /*1c3f0*/  LDS.128 R8, [R3] ;  /* 0x0000000003087984 */ /* 0x000ee40000000c00 */
[----:B------:R-:W-:Y:S06]  /*1c400*/  BAR.SYNC.DEFER_BLOCKING 0x0 ;  /* 0x0000000000007b1d */ /* 0x000fec0000010000 */
[----:B------:R4:W-:Y:S02]  /*1c410*/  STSM.16.M88.4 [R2], R12 ;  /* 0x0000000c02007844 */ /* 0x0009e40000000200 */
[----:B------:R-:W-:Y:S01]  /*1c420*/  BAR.SYNC.DEFER_BLOCKING 0x0 ;  /* 0x0000000000007b1d */ /* 0x000fe20000010000 */
[----:B----4-:R-:W-:-:S02]  /*1c430*/  IMAD.MOV.U32 R12, RZ, RZ, R64 ;  /* 0x000000ffff0c7224 */ /* 0x010fc400078e0040 */
[----:B------:R-:W-:Y:S02]  /*1c440*/  IMAD.MOV.U32 R13, RZ, RZ, R66 ;  /* 0x000000ffff0d7224 */ /* 0x000fe400078e0042 */
[----:B------:R-:W-:Y:S02]  /*1c450*/  IMAD.MOV.U32 R14, RZ, RZ, R32 ;  /* 0x000000ffff0e7224 */ /* 0x000fe400078e0020 */
[----:B------:R-:W-:Y:S01]  /*1c460*/  IMAD.MOV.U32 R15, RZ, RZ, R34 ;  /* 0x000000ffff0f7224 */ /* 0x000fe200078e0022 */
[----:B------:R-:W4:Y:S01]  /*1c470*/  LDS.128 R24, [R3] ;  /* 0x0000000003187984 */ /* 0x000f220000000c00 */
[----:B------:R-:W-:Y:S06]  /*1c480*/  BAR.SYNC.DEFER_BLOCKING 0x0 ;  /* 0x0000000000007b1d */ /* 0x000fec0000010000 */
[----:B------:R-:W-:Y:S02]  /*1c490*/  STSM.16.M88.4 [R2], R12 ;  /* 0x0000000c02007844 */ /* 0x000fe40000000200 */
[----:B------:R-:W-:Y:S06]  /*1c4a0*/  BAR.SYNC.DEFER_BLOCKING 0x0 ;  /* 0x0000000000007b1d */ /* 0x000fec0000010000 */
[----:B------:R-:W4:Y:S02]  /*1c4b0*/  LDS.128 R12, [R3] ;  /* 0x00000000030c7984 */ /* 0x000f240000000c00 */
[----:B------:R-:W-:Y:S06]  /*1c4c0*/  BAR.SYNC.DEFER_BLOCKING 0x0 ;  /* 0x0000000000007b1d */ /* 0x000fec0000010000 */
[----:B------:R1:W-:Y:S02]  /*1c4d0*/  STSM.16.M88.4 [R2], R20 ;  /* 0x0000001402007844 */ /* 0x0003e40000000200 */
[----:B------:R-:W-:Y:S01]  /*1c4e0*/  BAR.SYNC.DEFER_BLOCKING 0x0 ;  /* 0x0000000000007b1d */ /* 0x000fe20000010000 */
[----:B-1----:R-:W-:-:S02]  /*1c4f0*/  IMAD.MOV.U32 R20, RZ, RZ, R68 ;  /* 0x000000ffff147224 */ /* 0x002fc400078e0044 */
[----:B------:R-:W-:Y:S02]  /*1c500*/  IMAD.MOV.U32 R21, RZ, RZ, R70 ;  /* 0x000000ffff157224 */ /* 0x000fe400078e0046 */
[----:B------:R-:W-:Y:S02]  /*1c510*/  IMAD.MOV.U32 R22, RZ, RZ, R36 ;  /* 0x000000ffff167224 */ /* 0x000fe400078e0024 */
[----:B------:R-:W-:Y:S01]  /*1c520*/  IMAD.MOV.U32 R23, RZ, RZ, R38 ;  /* 0x000000ffff177224 */ /* 0x000fe200078e0026 */
[----:B------:R-:W-:Y:S01]  /*1c530*/  MOV R38, R41 ;  /* 0x0000002900267202 */ /* 0x000fe20000000f00 */
[----:B------:R-:W-:Y:S02]  /*1c540*/  IMAD.MOV.U32 R36, RZ, RZ, R73 ;  /* 0x000000ffff247224 */ /* 0x000fe400078e0049 */
[----:B------:R-:W-:Y:S01]  /*1c550*/  IMAD R68, R158, UR4, RZ ;  /* 0x000000049e447c24 */ /* 0x000fe2000f8e02ff */
[----:B------:R-:W1:Y:S01]  /*1c560*/  LDS.128 R32, [R3] ;  /* 0x0000000003207984 */ /* 0x000e620000000c00 */
[----:B------:R-:W-:Y:S06]  /*1c570*/  BAR.SYNC.DEFER_BLOCKING 0x0 ;  /* 0x0000000000007b1d */ /* 0x000fec0000010000 */
[----:B------:R-:W-:Y:S02]  /*1c580*/  STSM.16.M88.4 [R2], R20 ;  /* 0x0000001402007844 */ /* 0x000fe40000000200 */
[----:B------:R-:W-:Y:S06]  /*1c590*/  BAR.SYNC.DEFER_BLOCKING 0x0 ;  /* 0x0000000000007b1d */ /* 0x000fec0000010000 */
[----:B------:R-:W1:Y:S02]  /*1c5a0*/  LDS.128 R20, [R3] ;  /* 0x0000000003147984 */ /* 0x000e640000000c00 */
[----:B------:R-:W-:Y:S06]  /*1c5b0*/  BAR.SYNC.DEFER_BLOCKING 0x0 ;  /* 0x0000000000007b1d */ /* 0x000fec0000010000 */
[----:B------:R2:W-:Y:S02]  /*1c5c0*/  STSM.16.M88.4 [R2], R28 ;  /* 0x0000001c02007844 */ /* 0x0005e40000000200 */
[----:B--2---:R-:W-:-:S02]  /*1c5d0*/  IMAD.MOV.U32 R30, RZ, RZ, R40 ;  /* 0x000000ffff1e7224 */ /* 0x004fc400078e0028 */
[----:B------:R-:W-:Y:S01]  /*1c5e0*/  IMAD.MOV.U32 R31, RZ, RZ, R42 ;  /* 0x000000ffff1f7224 */ /* 0x000fe200078e002a */
[----:B------:R-:W-:Y:S01]  /*1c5f0*/  BAR.SYNC.DEFER_BLOCKING 0x0 ;  /* 0x0000000000007b1d */ /* 0x000fe20000010000 */
[----:B------:R-:W-:Y:S02]  /*1c600*/  IMAD.MOV.U32 R28, RZ, RZ, R72 ;  /* 0x000000ffff1c7224 */ /* 0x000fe400078e0048 */
[----:B------:R-:W-:-:S03]  /*1c610*/  IMAD.MOV.U32 R29, RZ, RZ, R74 ;  /* 0x000000ffff1d7224 */ /* 0x000fc600078e004a */
[----:B------:R-:W2:Y:S02]  /*1c620*/  LDS.128 R40, [R3] ;  /* 0x0000000003287984 */ /* 0x000ea40000000c00 */
[----:B------:R-:W-:Y:S06]  /*1c630*/  BAR.SYNC.DEFER_BLOCKING 0x0 ;  /* 0x0000000000007b1d */ /* 0x000fec0000010000 */
[----:B------:R-:W-:Y:S02]  /*1c640*/  STSM.16.M88.4 [R2], R28 ;  /* 0x0000001c02007844 */ /* 0x000fe40000000200 */
[----:B------:R-:W-:Y:S06]  /*1c650*/  BAR.SYNC.DEFER_BLOCKING 0x0 ;  /* 0x0000000000007b1d */ /* 0x000fec0000010000 */
[----:B------:R-:W2:Y:S02]  /*1c660*/  LDS.128 R28, [R3] ;  /* 0x00000000031c7984 */ /* 0x000ea40000000c00 */
[----:B------:R-:W-:Y:S06]  /*1c670*/  BAR.SYNC.DEFER_BLOCKING 0x0 ;  /* 0x0000000000007b1d */ /* 0x000fec0000010000 */
[----:B------:R3:W-:Y:S02]  /*1c680*/  STSM.16.M88.4 [R2], R36 ;  /* 0x0000002402007844 */ /* 0x0007e40000000200 */
[----:B---3--:R-:W-:-:S02]  /*1c690*/  IMAD.MOV.U32 R38, RZ, RZ, R44 ;  /* 0x000000ffff267224 */ /* 0x008fc400078e002c */
[----:B------:R-:W-:Y:S01]  /*1c6a0*/  IMAD.MOV.U32 R39, RZ, RZ, R46 ;  /* 0x000000ffff277224 */ /* 0x000fe200078e002e */
[----:B------:R-:W-:Y:S01]  /*1c6b0*/  BAR.SYNC.DEFER_BLOCKING 0x0 ;  /* 0x0000000000007b1d */ /* 0x000fe20000010000 */
[----:B------:R-:W-:Y:S02]  /*1c6c0*/  IMAD.MOV.U32 R36, RZ, RZ, R76 ;  /* 0x000000ffff247224 */ /* 0x000fe400078e004c */
[----:B------:R-:W-:-:S03]  /*1c6d0*/  IMAD.MOV.U32 R37, RZ, RZ, R78 ;  /* 0x000000ffff257224 */ /* 0x000fc600078e004e */
[----:B------:R-:W3:Y:S02]  /*1c6e0*/  LDS.128 R44, [R3] ;  /* 0x00000000032c7984 */ /* 0x000ee40000000c00 */
[----:B------:R-:W-:Y:S06]  /*1c6f0*/  BAR.SYNC.DEFER_BLOCKING 0x0 ;  /* 0x0000000000007b1d */ /* 0x000fec0000010000 */
[----:B------:R-:W-:Y:S02]  /*1c700*/  STSM.16.M88.4 [R2], R36 ;  /* 0x0000002402007844 */ /* 0x000fe40000000200 */
[----:B------:R-:W-:Y:S06]  /*1c710*/  BAR.SYNC.DEFER_BLOCKING 0x0 ;  /* 0x0000000000007b1d */ /* 0x000fec0000010000 */
[----:B------:R-:W3:Y:S02]  /*1c720*/  LDS.128 R36, [R3] ;  /* 0x0000000003247984 */ /* 0x000ee40000000c00 */
[----:B------:R-:W-:Y:S06]  /*1c730*/  BAR.SYNC.DEFER_BLOCKING 0x0 ;  /* 0x0000000000007b1d */ /* 0x000fec0000010000 */
[----:B------:R4:W-:Y:S02]  /*1c740*/  STSM.16.M88.4 [R2], R56 ;  /* 0x0000003802007844 */ /* 0x0009e40000000200 */
[----:B----4-:R-:W-:-:S02]  /*1c750*/  IMAD.MOV.U32 R58, RZ, RZ, R48 ;  /* 0x000000ffff3a7224 */ /* 0x010fc400078e0030 */
[----:B------:R-:W-:Y:S01]  /*1c760*/  IMAD.MOV.U32 R59, RZ, RZ, R50 ;  /* 0x000000ffff3b7224 */ /* 0x000fe200078e0032 */
[----:B------:R-:W-:Y:S01]  /*1c770*/  BAR.SYNC.DEFER_BLOCKING 0x0 ;  /* 0x0000000000007b1d */ /* 0x000fe20000010000 */
[----:B------:R-:W-:Y:S02]  /*1c780*/  IMAD.MOV.U32 R56, RZ, RZ, R80 ;  /* 0x000000ffff387224 */ /* 0x000fe400078e0050 */
[----:B------:R-:W-:-:S03]  /*1c790*/  IMAD.MOV.U32 R57, RZ, RZ, R82 ;  /* 0x000000ffff397224 */ /* 0x000fc600078e0052 */
[----:B------:R-:W4:Y:S02]  /*1c7a0*/  LDS.128 R48, [R3] ;  /* 0x0000000003307984 */ /* 0x000f240000000c00 */
[----:B------:R-:W-:Y:S06]  /*1c7b0*/  BAR.SYNC.DEFER_BLOCKING 0x0 ;  /* 0x0000000000007b1d */ /* 0x000fec0000010000 */
[----:B------:R-:W-:Y:S02]  /*1c7c0*/  STSM.16.M88.4 [R2], R56 ;  /* 0x0000003802007844 */ /* 0x000fe40000000200 */
[----:B------:R-:W-:Y:S06]  /*1c7d0*/  BAR.SYNC.DEFER_BLOCKING 0x0 ;  /* 0x0000000000007b1d */ /* 0x000fec0000010000 */
[----:B------:R-:W4:Y:S02]  /*1c7e0*/  LDS.128 R56, [R3] ;  /* 0x0000000003387984 */ /* 0x000f240000000c00 */
[----:B------:R-:W-:Y:S06]  /*1c7f0*/  BAR.SYNC.DEFER_BLOCKING 0x0 ;  /* 0x0000000000007b1d */ /* 0x000fec0000010000 */
[----:B------:R1:W-:Y:S02]  /*1c800*/  STSM.16.M88.4 [R2], R60 ;  /* 0x0000003c02007844 */ /* 0x0003e40000000200 */
[----:B------:R-:W-:Y:S06]  /*1c810*/  BAR.SYNC.DEFER_BLOCKING 0x0 ;  /* 0x0000000000007b1d */ /* 0x000fec0000010000 */
[----:B------:R-:W4:Y:S01]  /*1c820*/  LDS.128 R64, [R3] ;  /* 0x0000000003407984 */ /* 0x000f220000000c00 */
[----:B-1----:R-:W-:Y:S01]  /*1c830*/  MOV R60, R84 ;  /* 0x00000054003c7202 */ /* 0x002fe20000000f00 */
[----:B------:R-:W-:-:S02]  /*1c840*/  IMAD.MOV.U32 R61, RZ, RZ, R86 ;  /* 0x000000ffff3d7224 */ /* 0x000fc400078e0056 */
[----:B------:R-:W-:Y:S02]  /*1c850*/  IMAD.MOV.U32 R62, RZ, RZ, R52 ;  /* 0x000000ffff3e7224 */ /* 0x000fe400078e0034 */
[----:B------:R-:W-:Y:S01]  /*1c860*/  IMAD.MOV.U32 R63, RZ, RZ, R54 ;  /* 0x000000ffff3f7224 */ /* 0x000fe200078e0036 */
[----:B------:R-:W-:Y:S06]  /*1c870*/  BAR.SYNC.DEFER_BLOCKING 0x0 ;  /* 0x0000000000007b1d */ /* 0x000fec0000010000 */
[----:B------:R1:W-:Y:S02]  /*1c880*/  STSM.16.M88.4 [R2], R60 ;  /* 0x0000003c02007844 */ /* 0x0003e40000000200 */
[----:B-1----:R-:W-:-:S02]  /*1c890*/  IMAD.MOV.U32 R62, RZ, RZ, R53 ;  /* 0x000000ffff3e7224 */ /* 0x002fc400078e0035 */
[----:B------:R-:W-:Y:S01]  /*1c8a0*/  IMAD.MOV.U32 R63, RZ, RZ, R55 ;  /* 0x000000ffff3f7224 */ /* 0x000fe200078e0037 */
[----:B------:R-:W-:Y:S01]  /*1c8b0*/  BAR.SYNC.DEFER_BLOCKING 0x0 ;  /* 0x0000000000007b1d */ /* 0x000fe20000010000 */
[----:B------:R-:W-:Y:S02]  /*1c8c0*/  IMAD.MOV.U32 R60, RZ, RZ, R85 ;  /* 0x000000ffff3c7224 */ /* 0x000fe400078e0055 */
[----:B------:R-:W-:-:S03]  /*1c8d0*/  IMAD.MOV.U32 R61, RZ, RZ, R87 ;  /* 0x000000ffff3d7224 */ /* 0x000fc600078e0057 */
[----:B------:R-:W1:Y:S02]  /*1c8e0*/  LDS.128 R52, [R3] ;  /* 0x0000000003347984 */ /* 0x000e640000000c00 */
[----:B------:R-:W-:Y:S01]  /*1c8f0*/  BAR.SYNC.DEFER_BLOCKING 0x0 ;  /* 0x0000000000007b1d */ /* 0x000fe20000010000 */
[----:B------:R-:W-:Y:S01]  /*1c900*/  IMAD R69, R0, UR5, RZ ;  /* 0x0000000500457c24 */ /* 0x000fe2000f8e02ff */
[----:B------:R-:W-:-:S03]  /*1c910*/  LEA R0, P6, R68, UR6, 0x2 ;  /* 0x0000000644007c11 */ /* 0x000fc6000f8c10ff */
[C---:B------:R-:W-:Y:S01]  /*1c920*/  VIADD R73, R69.reuse, UR5 ;  /* 0x0000000545497c36 */ /* 0x040fe20008000000 */
[----:B------:R-:W-:Y:S02]  /*1c930*/  LEA.HI.X.SX32 R68, R68, UR7, 0x2, P6 ;  /* 0x0000000744447c11 */ /* 0x000fe4000b0f16ff */
[----:B------:R-:W-:-:S04]  /*1c940*/  LEA R70, P6, R69, R0, 0x2 ;  /* 0x0000000045467211 */ /* 0x000fc800078c10ff */
[----:B------:R-:W-:Y:S02]  /*1c950*/  LEA.HI.X.SX32 R71, R69, R68, 0x2, P6 ;  /* 0x0000004445477211 */ /* 0x000fe400030f16ff */
[C---:B------:R-:W-:Y:S01]  /*1c960*/  LEA R72, P6, R73.reuse, R0, 0x2 ;  /* 0x0000000049487211 */ /* 0x040fe200078c10ff */
[----:B------:R2:W-:Y:S01]  /*1c970*/  STSM.16.M88.4 [R2], R60 ;  /* 0x0000003c02007844 */ /* 0x0005e20000000200 */
[----:B------:R-:W-:Y:S01]  /*1c980*/  BAR.SYNC.DEFER_BLOCKING 0x0 ;  /* 0x0000000000007b1d */ /* 0x000fe20000010000 */
[C---:B------:R-:W-:Y:S02]  /*1c990*/  IADD3 R69, R73.reuse, UR5, RZ ;  /* 0x0000000549457c10 */ /* 0x040fe4000fffe0ff */
[----:B------:R-:W-:Y:S02]  /*1c9a0*/  LEA.HI.X.SX32 R73, R73, R68, 0x2, P6 ;  /* 0x0000004449497211 */ /* 0x000fe400030f16ff */
[C---:B------:R-:W-:Y:S01]  /*1c9b0*/  LEA R74, P6, R69.reuse, R0, 0x2 ;  /* 0x00000000454a7211 */ /* 0x040fe200078c10ff */
[----:B------:R-:W-:-:S03]  /*1c9c0*/  VIADD R77, R69, UR5 ;  /* 0x00000005454d7c36 */ /* 0x000fc60008000000 */
[----:B------:R-:W-:Y:S02]  /*1c9d0*/  LEA.HI.X.SX32 R75, R69, R68, 0x2, P6 ;  /* 0x00000044454b7211 */ /* 0x000fe400030f16ff */
[C---:B------:R-:W-:Y:S01]  /*1c9e0*/  LEA R76, P6, R77.reuse, R0, 0x2 ;  /* 0x000000004d4c7211 */ /* 0x040fe200078c10ff */
[----:B--2---:R-:W-:-:S03]  /*1c9f0*/  VIADD R61, R77, UR5 ;  /* 0x000000054d3d7c36 */ /* 0x004fc60008000000 */
[----:B------:R-:W-:Y:S01]  /*1ca00*/  LEA.HI.X.SX32 R77, R77, R68, 0x2, P6 ;  /* 0x000000444d4d7211 */ /* 0x000fe200030f16ff */
[----:B------:R2:W-:Y:S01]  /*1ca10*/  @P3 STG.E desc[UR60][R70.64], R4 ;  /* 0x0000000446003986 */ /* 0x0005e2000c10193c */
[----:B------:R-:W-:-:S03]  /*1ca20*/  ISETP.LT.AND P3, PT, R92, R157, !P0 ;  /* 0x0000009d5c00720c */ /* 0x000fc60004761270 */
[----:B------:R-:W-:Y:S01]  /*1ca30*/  @P2 STG.E desc[UR60][R72.64], R16 ;  /* 0x0000001048002986 */ /* 0x000fe2000c10193c */
[----:B------:R-:W-:-:S03]  /*1ca40*/  ISETP.LT.AND P2, PT, R91, R157, !P0 ;  /* 0x0000009d5b00720c */ /* 0x000fc60004741270 */
[----:B------:R-:W3:Y:S04]  /*1ca50*/  LDL.LU R92, [R1+0x644] ;  /* 0x00064400015c7983 */ /* 0x000ee80000300800 */
[----:B------:R4:W-:Y:S01]  /*1ca60*/  @P1 STG.E desc[UR60][R74.64], R5 ;  /* 0x000000054a001986 */ /* 0x0009e2000c10193c */
[----:B------:R-:W-:-:S03]  /*1ca70*/  ISETP.LT.AND P1, PT, R90, R157, !P0 ;  /* 0x0000009d5a00720c */ /* 0x000fc60004721270 */
[----:B------:R-:W3:Y:S04]  /*1ca80*/  LDL.LU R91, [R1+0x640] ;  /* 0x00064000015b7983 */ /* 0x000ee80000300800 */
[----:B------:R1:W-:Y:S01]  /*1ca90*/  @P5 STG.E desc[UR60][R76.64], R17 ;  /* 0x000000114c005986 */ /* 0x0003e2000c10193c */
[----:B------:R-:W-:-:S03]  /*1caa0*/  ISETP.LT.AND P5, PT, R89, R157, !P0 ;  /* 0x0000009d5900720c */ /* 0x000fc600047a1270 */
[----:B------:R-:W3:Y:S04]  /*1cab0*/  LDL.LU R90, [R1+0x63c] ;  /* 0x00063c00015a7983 */ /* 0x000ee80000300800 */
[----:B------:R-:W3:Y:S04]  /*1cac0*/  LDL.LU R89, [R1+0x638] ;  /* 0x0006380001597983 */ /* 0x000ee80000300800 */
[----:B------:R-:W3:Y:S01]  /*1cad0*/  LDL.LU R2, [R1+0x634] ;  /* 0x0006340001027983 */ /* 0x000ee20000300800 */
[C---:B------:R-:W-:Y:S01]  /*1cae0*/  LEA R60, P6, R61.reuse, R0, 0x2 ;  /* 0x000000003d3c7211 */ /* 0x040fe200078c10ff */
[----:B------:R-:W-:-:S03]  /*1caf0*/  VIADD R63, R61, UR5 ;  /* 0x000000053d3f7c36 */ /* 0x000fc60008000000 */
[----:B------:R-:W-:Y:S01]  /*1cb00*/  LEA.HI.X.SX32 R61, R61, R68, 0x2, P6 ;  /* 0x000000443d3d7211 */ /* 0x000fe200030f16ff */
[C---:B------:R-:W-:Y:S01]  /*1cb10*/  VIADD R69, R63.reuse, UR5 ;  /* 0x000000053f457c36 */ /* 0x040fe20008000000 */
[----:B------:R-:W-:-:S03]  /*1cb20*/  LEA R62, P6, R63, R0, 0x2 ;  /* 0x000000003f3e7211 */ /* 0x000fc600078c10ff */
[----:B--2---:R-:W-:Y:S01]  /*1cb30*/  VIADD R71, R69, UR5 ;  /* 0x0000000545477c36 */ /* 0x004fe20008000000 */
[----:B------:R-:W-:Y:S02]  /*1cb40*/  LEA.HI.X.SX32 R63, R63, R68, 0x2, P6 ;  /* 0x000000443f3f7211 */ /* 0x000fe400030f16ff */
[----:B------:R-:W-:-:S04]  /*1cb50*/  LEA R4, P6, R69, R0, 0x2 ;  /* 0x0000000045047211 */ /* 0x000fc800078c10ff */
[----:B----4-:R-:W-:Y:S01]  /*1cb60*/  LEA.HI.X.SX32 R5, R69, R68, 0x2, P6 ;  /* 0x0000004445057211 */ /* 0x010fe200030f16ff */
[C---:B------:R-:W-:Y:S01]  /*1cb70*/  VIADD R69, R71.reuse, UR5 ;  /* 0x0000000547457c36 */ /* 0x040fe20008000000 */
[C---:B------:R-:W-:Y:S01]  /*1cb80*/  LEA R16, P6, R71.reuse, R0, 0x2 ;  /* 0x0000000047107211 */ /* 0x040fe200078c10ff */
[----:B------:R2:W-:Y:S03]  /*1cb90*/  @P4 STG.E desc[UR60][R60.64], R6 ;  /* 0x000000063c004986 */ /* 0x0005e6000c10193c */
[----:B-1----:R-:W-:Y:S01]  /*1cba0*/  LEA.HI.X.SX32 R17, R71, R68, 0x2, P6 ;  /* 0x0000004447117211 */ /* 0x002fe200030f16ff */
[----:B------:R-:W-:Y:S01]  /*1cbb0*/  VIADD R71, R69, UR5 ;  /* 0x0000000545477c36 */ /* 0x000fe20008000000 */
[----:B------:R1:W-:Y:S01]  /*1cbc0*/  @P3 STG.E desc[UR60][R62.64], R18 ;  /* 0x000000123e003986 */ /* 0x0003e2000c10193c */
[-C--:B------:R-:W-:Y:S02]  /*1cbd0*/  ISETP.LT.AND P3, PT, R88, R157.reuse, !P0 ;  /* 0x0000009d5800720c */ /* 0x080fe40004761270 */
[----:B------:R-:W-:Y:S01]  /*1cbe0*/  ISETP.LT.AND P4, PT, R93, R157, !P0 ;  /* 0x0000009d5d00720c */ /* 0x000fe20004781270 */
[----:B------:R-:W4:Y:S01]  /*1cbf0*/  LDL.LU R88, [R1+0x630] ;  /* 0x0006300001587983 */ /* 0x000f220000300800 */
[----:B--2---:R-:W-:-:S04]  /*1cc00*/  LEA R60, P6, R69, R0, 0x2 ;  /* 0x00000000453c7211 */ /* 0x004fc800078c10ff */
[----:B------:R-:W-:Y:S01]  /*1cc10*/  LEA.HI.X.SX32 R61, R69, R68, 0x2, P6 ;  /* 0x00000044453d7211 */ /* 0x000fe200030f16ff */
[C---:B------:R-:W-:Y:S01]  /*1cc20*/  VIADD R69, R71.reuse, UR5 ;  /* 0x0000000547457c36 */ /* 0x040fe20008000000 */
[C---:B-1----:R-:W-:Y:S01]  /*1cc30*/  LEA R62, P6, R71.reuse, R0, 0x2 ;  /* 0x00000000473e7211 */ /* 0x042fe200078c10ff */
[----:B------:R1:W-:Y:S03]  /*1cc40*/  @P2 STG.E desc[UR60][R4.64], R7 ;  /* 0x0000000704002986 */ /* 0x0003e6000c10193c */
[----:B------:R-:W-:Y:S01]  /*1cc50*/  LEA.HI.X.SX32 R63, R71, R68, 0x2, P6 ;  /* 0x00000044473f7211 */ /* 0x000fe200030f16ff */
[----:B------:R2:W-:Y:S01]  /*1cc60*/  @P1 STG.E desc[UR60][R16.64], R19 ;  /* 0x0000001310001986 */ /* 0x0005e2000c10193c */
[----:B-1----:R-:W-:-:S03]  /*1cc70*/  LEA R4, P6, R69, R0, 0x2 ;  /* 0x0000000045047211 */ /* 0x002fc600078c10ff */
[----:B------:R1:W-:Y:S01]  /*1cc80*/  @P5 STG.E desc[UR60][R60.64], R8 ;  /* 0x000000083c005986 */ /* 0x0003e2000c10193c */
[----:B------:R-:W-:-:S03]  /*1cc90*/  LEA.HI.X.SX32 R5, R69, R68, 0x2, P6 ;  /* 0x0000004445057211 */ /* 0x000fc600030f16ff */
[----:B------:R-:W-:Y:S04]  /*1cca0*/  @P4 STG.E desc[UR60][R62.64], R24 ;  /* 0x000000183e004986 */ /* 0x000fe8000c10193c */
[----:B------:R1:W-:Y:S01]  /*1ccb0*/  @P3 STG.E desc[UR60][R4.64], R9 ;  /* 0x0000000904003986 */ /* 0x0003e2000c10193c */
[----:B---3--:R-:W-:-:S03]  /*1ccc0*/  ISETP.LT.AND P2, PT, R92, R157, !P0 ;  /* 0x0000009d5c00720c */ /* 0x008fc60004741270 */
[----:B------:R-:W3:Y:S01]  /*1ccd0*/  LDL.LU R92, [R1+0x62c] ;  /* 0x00062c00015c7983 */ /* 0x000ee20000300800 */
[----:B------:R-:W-:-:S03]  /*1cce0*/  ISETP.LT.AND P1, PT, R91, R157, !P0 ;  /* 0x0000009d5b00720c */ /* 0x000fc60004721270 */
[----:B------:R-:W3:Y:S01]  /*1ccf0*/  LDL.LU R91, [R1+0x628] ;  /* 0x00062800015b7983 */ /* 0x000ee20000300800 */
[----:B------:R-:W-:-:S03]  /*1cd00*/  ISETP.LT.AND P5, PT, R90, R157, !P0 ;  /* 0x0000009d5a00720c */ /* 0x000fc600047a1270 */
[----:B------:R-:W3:Y:S01]  /*1cd10*/  LDL.LU R90, [R1+0x624] ;  /* 0x00062400015a7983 */ /* 0x000ee20000300800 */
[----:B------:R-:W-:-:S03]  /*1cd20*/  ISETP.LT.AND P4, PT, R89, R157, !P0 ;  /* 0x0000009d5900720c */ /* 0x000fc60004781270 */
[----:B------:R-:W3:Y:S01]  /*1cd30*/  LDL.LU R89, [R1+0x620] ;  /* 0x0006200001597983 */ /* 0x000ee20000300800 */
[----:B------:R-:W-:-:S03]  /*1cd40*/  ISETP.LT.AND P3, PT, R2, R157, !P0 ;  /* 0x0000009d0200720c */ /* 0x000fc60004761270 */
[----:B------:R-:W3:Y:S01]  /*1cd50*/  LDL.LU R2, [R1+0x61c] ;  /* 0x00061c0001027983 */ /* 0x000ee20000300800 */
[----:B------:R-:W-:-:S04]  /*1cd60*/  IADD3 R7, R69, UR5, RZ ;  /* 0x0000000545077c10 */ /* 0x000fc8000fffe0ff */
[C---:B------:R-:W-:Y:S01]  /*1cd70*/  LEA R6, P6, R7.reuse, R0, 0x2 ;  /* 0x0000000007067211 */ /* 0x040fe200078c10ff */
[----:B--2---:R-:W-:-:S03]  /*1cd80*/  VIADD R17, R7, UR5 ;  /* 0x0000000507117c36 */ /* 0x004fc60008000000 */
[----:B------:R-:W-:Y:S01]  /*1cd90*/  LEA.HI.X.SX32 R7, R7, R68, 0x2, P6 ;  /* 0x0000004407077211 */ /* 0x000fe200030f16ff */
[C---:B------:R-:W-:Y:S01]  /*1cda0*/  VIADD R19, R17.reuse, UR5 ;  /* 0x0000000511137c36 */ /* 0x040fe20008000000 */
[----:B------:R-:W-:-:S03]  /*1cdb0*/  LEA R16, P6, R17, R0, 0x2 ;  /* 0x0000000011107211 */ /* 0x000fc600078c10ff */
[----:B-1----:R-:W-:Y:S01]  /*1cdc0*/  VIADD R61, R19, UR5 ;  /* 0x00000005133d7c36 */ /* 0x002fe20008000000 */
[----:B------:R-:W-:Y:S02]  /*1cdd0*/  LEA.HI.X.SX32 R17, R17, R68, 0x2, P6 ;  /* 0x0000004411117211 */ /* 0x000fe400030f16ff */
[----:B------:R-:W-:Y:S01]  /*1cde0*/  LEA R18, P6, R19, R0, 0x2 ;  /* 0x0000000013127211 */ /* 0x000fe200078c10ff */
[----:B------:R-:W-:-:S03]  /*1cdf0*/  VIADD R9, R61, UR5 ;  /* 0x000000053d097c36 */ /* 0x000fc60008000000 */
[----:B------:R-:W-:Y:S02]  /*1ce00*/  LEA.HI.X.SX32 R19, R19, R68, 0x2, P6 ;  /* 0x0000004413137211 */ /* 0x000fe400030f16ff */
[----:B------:R-:W-:Y:S01]  /*1ce10*/  LEA R4, P6, R61, R0, 0x2 ;  /* 0x000000003d047211 */ /* 0x000fe200078c10ff */
[----:B------:R1:W-:Y:S01]  /*1ce20*/  @P2 STG.E desc[UR60][R6.64], R25 ;  /* 0x0000001906002986 */ /* 0x0003e2000c10193c */
[----:B----4-:R-:W-:-:S03]  /*1ce30*/  ISETP.LT.AND P2, PT, R88, R157, !P0 ;  /* 0x0000009d5800720c */ /* 0x010fc60004741270 */
[----:B------:R2:W-:Y:S01]  /*1ce40*/  @P1 STG.E desc[UR60][R16.64], R10 ;  /* 0x0000000a10001986 */ /* 0x0005e2000c10193c */
[----:B------:R-:W-:-:S03]  /*1ce50*/  LEA.HI.X.SX32 R5, R61, R68, 0x2, P6 ;  /* 0x000000443d057211 */ /* 0x000fc600030f16ff */
[----:B------:R-:W4:Y:S01]  /*1ce60*/  LDL.LU R88, [R1+0x608] ;  /* 0x0006080001587983 */ /* 0x000f220000300800 */
[C---:B-1----:R-:W-:Y:S01]  /*1ce70*/  LEA R6, P6, R9.reuse, R0, 0x2 ;  /* 0x0000000009067211 */ /* 0x042fe200078c10ff */
[C---:B------:R-:W-:Y:S02]  /*1ce80*/  VIADD R25, R9.reuse, UR5 ;  /* 0x0000000509197c36 */ /* 0x040fe40008000000 */
[----:B--2---:R-:W2:Y:S01]  /*1ce90*/  LDL.LU R10, [R1+0x604] ;  /* 0x00060400010a7983 */ /* 0x004ea20000300800 */
[----:B------:R-:W-:Y:S02]  /*1cea0*/  LEA.HI.X.SX32 R7, R9, R68, 0x2, P6 ;  /* 0x0000004409077211 */ /* 0x000fe400030f16ff */
[C---:B------:R-:W-:Y:S01]  /*1ceb0*/  LEA R8, P6, R25.reuse, R0, 0x2 ;  /* 0x0000000019087211 */ /* 0x040fe200078c10ff */
[----:B------:R1:W-:Y:S03]  /*1cec0*/  @P5 STG.E desc[UR60][R18.64], R26 ;  /* 0x0000001a12005986 */ /* 0x0003e6000c10193c */
[----:B------:R-:W-:Y:S01]  /*1ced0*/  LEA.HI.X.SX32 R9, R25, R68, 0x2, P6 ;  /* 0x0000004419097211 */ /* 0x000fe200030f16ff */
[----:B------:R1:W-:Y:S04]  /*1cee0*/  @P4 STG.E desc[UR60][R4.64], R11 ;  /* 0x0000000b04004986 */ /* 0x0003e8000c10193c */
[----:B------:R1:W-:Y:S04]  /*1cef0*/  @P3 STG.E desc[UR60][R6.64], R27 ;  /* 0x0000001b06003986 */ /* 0x0003e8000c10193c */
        /* <DEDUP_REMOVED lines=9> */
[----:B------:R-:W-:-:S04]  /*1cf90*/  VIADD R17, R25, UR5 ;  /* 0x0000000519117c36 */ /* 0x000fc80008000000 */
[C---:B-1----:R-:W-:Y:S01]  /*1cfa0*/  VIADD R19, R17.reuse, UR5 ;  /* 0x0000000511137c36 */ /* 0x042fe20008000000 */
[----:B------:R-:W-:Y:S02]  /*1cfb0*/  LEA R16, P6, R17, R0, 0x2 ;  /* 0x0000000011107211 */ /* 0x000fe400078c10ff */
[----:B------:R-:W-:Y:S01]  /*1cfc0*/  ISETP.LT.AND P1, PT, R92, R157, !P0 ;  /* 0x0000009d5c00720c */ /* 0x000fe20004721270 */
[----:B------:R-:W-:Y:S01]  /*1cfd0*/  VIADD R11, R19, UR5 ;  /* 0x00000005130b7c36 */ /* 0x000fe20008000000 */
[----:B------:R-:W-:Y:S02]  /*1cfe0*/  LEA.HI.X.SX32 R17, R17, R68, 0x2, P6 ;  /* 0x0000004411117211 */ /* 0x000fe400030f16ff */
[----:B------:R-:W-:-:S04]  /*1cff0*/  LEA R4, P6, R19, R0, 0x2 ;  /* 0x0000000013047211 */ /* 0x000fc800078c10ff */
[----:B------:R-:W-:Y:S02]  /*1d000*/  LEA.HI.X.SX32 R5, R19, R68, 0x2, P6 ;  /* 0x0000004413057211 */ /* 0x000fe400030f16ff */
[C---:B------:R-:W-:Y:S02]  /*1d010*/  LEA R6, P6, R11.reuse, R0, 0x2 ;  /* 0x000000000b067211 */ /* 0x040fe400078c10ff */
[C---:B------:R-:W-:Y:S02]  /*1d020*/  IADD3 R19, R11.reuse, UR5, RZ ;  /* 0x000000050b137c10 */ /* 0x040fe4000fffe0ff */
[----:B------:R-:W-:Y:S02]  /*1d030*/  LEA.HI.X.SX32 R7, R11, R68, 0x2, P6 ;  /* 0x000000440b077211 */ /* 0x000fe400030f16ff */
[C---:B------:R-:W-:Y:S01]  /*1d040*/  LEA R8, P6, R19.reuse, R0, 0x2 ;  /* 0x0000000013087211 */ /* 0x040fe200078c10ff */
[C---:B------:R-:W-:Y:S01]  /*1d050*/  VIADD R11, R19.reuse, UR5 ;  /* 0x00000005130b7c36 */ /* 0x040fe20008000000 */
[----:B------:R1:W-:Y:S02]  /*1d060*/  @P1 STG.E desc[UR60][R16.64], R32 ;  /* 0x0000002010001986 */ /* 0x0003e4000c10193c */
[----:B------:R-:W-:-:S02]  /*1d070*/  LEA.HI.X.SX32 R9, R19, R68, 0x2, P6 ;  /* 0x0000004413097211 */ /* 0x000fc400030f16ff */
[----:B------:R1:W-:Y:S01]  /*1d080*/  @P5 STG.E desc[UR60][R4.64], R13 ;  /* 0x0000000d04005986 */ /* 0x0003e2000c10193c */
[----:B----4-:R-:W-:-:S03]  /*1d090*/  ISETP.LT.AND P1, PT, R88, R157, !P0 ;  /* 0x0000009d5800720c */ /* 0x010fc60004721270 */
[----:B------:R-:W4:Y:S01]  /*1d0a0*/  LDL.LU R88, [R1+0x5f0] ;  /* 0x0005f00001587983 */ /* 0x000f220000300800 */
[----:B--2---:R-:W-:Y:S01]  /*1d0b0*/  ISETP.LT.AND P5, PT, R10, R157, !P0 ;  /* 0x0000009d0a00720c */ /* 0x004fe200047a1270 */
[C---:B-1----:R-:W-:Y:S01]  /*1d0c0*/  VIADD R17, R11.reuse, UR5 ;  /* 0x000000050b117c36 */ /* 0x042fe20008000000 */
[C---:B------:R-:W-:Y:S01]  /*1d0d0*/  LEA R10, P6, R11.reuse, R0, 0x2 ;  /* 0x000000000b0a7211 */ /* 0x040fe200078c10ff */
[----:B------:R-:W2:Y:S03]  /*1d0e0*/  LDL.LU R18, [R1+0x5ec] ;  /* 0x0005ec0001127983 */ /* 0x000ea60000300800 */
[----:B------:R-:W-:Y:S01]  /*1d0f0*/  LEA.HI.X.SX32 R11, R11, R68, 0x2, P6 ;  /* 0x000000440b0b7211 */ /* 0x000fe200030f16ff */
[----:B------:R-:W-:Y:S01]  /*1d100*/  @P4 STG.E desc[UR60][R6.64], R33 ;  /* 0x0000002106004986 */ /* 0x000fe2000c10193c */
[----:B------:R-:W-:-:S03]  /*1d110*/  LEA R4, P6, R17, R0, 0x2 ;  /* 0x0000000011047211 */ /* 0x000fc600078c10ff */
[----:B------:R-:W2:Y:S01]  /*1d120*/  LDL.LU R19, [R1+0x5e8] ;  /* 0x0005e80001137983 */ /* 0x000ea20000300800 */
[----:B------:R-:W-:-:S03]  /*1d130*/  LEA.HI.X.SX32 R5, R17, R68, 0x2, P6 ;  /* 0x0000004411057211 */ /* 0x000fc600030f16ff */
[----:B------:R1:W-:Y:S04]  /*1d140*/  @P3 STG.E desc[UR60][R8.64], R14 ;  /* 0x0000000e08003986 */ /* 0x0003e8000c10193c */
[----:B------:R1:W-:Y:S04]  /*1d150*/  @P2 STG.E desc[UR60][R10.64], R34 ;  /* 0x000000220a002986 */ /* 0x0003e8000c10193c */
[----:B------:R-:W2:Y:S04]  /*1d160*/  LDL.LU R12, [R1+0x5e4] ;  /* 0x0005e400010c7983 */ /* 0x000ea80000300800 */
[----:B------:R1:W-:Y:S04]  /*1d170*/  @P1 STG.E desc[UR60][R4.64], R15 ;  /* 0x0000000f04001986 */ /* 0x0003e8000c10193c */
[----:B------:R-:W2:Y:S01]  /*1d180*/  LDL.LU R16, [R1+0x5e0] ;  /* 0x0005e00001107983 */ /* 0x000ea20000300800 */
[----:B---3--:R-:W-:-:S03]  /*1d190*/  ISETP.LT.AND P1, PT, R2, R157, !P0 ;  /* 0x0000009d0200720c */ /* 0x008fc60004721270 */
[----:B------:R-:W3:Y:S04]  /*1d1a0*/  LDL.LU R2, [R1+0x5dc] ;  /* 0x0005dc0001027983 */ /* 0x000ee80000300800 */
[----:B-1----:R-:W3:Y:S01]  /*1d1b0*/  LDL.LU R14, [R1+0x5d8] ;  /* 0x0005d800010e7983 */ /* 0x002ee20000300800 */
[----:B------:R-:W-:-:S04]  /*1d1c0*/  VIADD R13, R17, UR5 ;  /* 0x00000005110d7c36 */ /* 0x000fc80008000000 */
[C---:B------:R-:W-:Y:S01]  /*1d1d0*/  VIADD R17, R13.reuse, UR5 ;  /* 0x000000050d117c36 */ /* 0x040fe20008000000 */
[----:B------:R-:W-:-:S04]  /*1d1e0*/  LEA R6, P6, R13, R0, 0x2 ;  /* 0x000000000d067211 */ /* 0x000fc800078c10ff */
[----:B------:R-:W-:Y:S01]  /*1d1f0*/  LEA.HI.X.SX32 R7, R13, R68, 0x2, P6 ;  /* 0x000000440d077211 */ /* 0x000fe200030f16ff */
[C---:B------:R-:W-:Y:S01]  /*1d200*/  VIADD R13, R17.reuse, UR5 ;  /* 0x00000005110d7c36 */ /* 0x040fe20008000000 */
[----:B------:R-:W-:Y:S02]  /*1d210*/  LEA R8, P6, R17, R0, 0x2 ;  /* 0x0000000011087211 */ /* 0x000fe400078c10ff */
[-C--:B------:R-:W-:Y:S02]  /*1d220*/  ISETP.LT.AND P4, PT, R91, R157.reuse, !P0 ;  /* 0x0000009d5b00720c */ /* 0x080fe40004781270 */
[----:B------:R-:W-:Y:S01]  /*1d230*/  LEA.HI.X.SX32 R9, R17, R68, 0x2, P6 ;  /* 0x0000004411097211 */ /* 0x000fe200030f16ff */
[C---:B------:R-:W-:Y:S01]  /*1d240*/  VIADD R17, R13.reuse, UR5 ;  /* 0x000000050d117c36 */ /* 0x040fe20008000000 */
[----:B------:R-:W-:Y:S02]  /*1d250*/  LEA R10, P6, R13, R0, 0x2 ;  /* 0x000000000d0a7211 */ /* 0x000fe400078c10ff */
[----:B------:R-:W-:-:S02]  /*1d260*/  ISETP.LT.AND P3, PT, R90, R157, !P0 ;  /* 0x0000009d5a00720c */ /* 0x000fc40004761270 */
[----:B------:R-:W-:Y:S01]  /*1d270*/  LEA.HI.X.SX32 R11, R13, R68, 0x2, P6 ;  /* 0x000000440d0b7211 */ /* 0x000fe200030f16ff */
[C---:B------:R-:W-:Y:S01]  /*1d280*/  VIADD R13, R17.reuse, UR5 ;  /* 0x00000005110d7c36 */ /* 0x040fe20008000000 */
[----:B------:R-:W-:Y:S01]  /*1d290*/  LEA R4, P6, R17, R0, 0x2 ;  /* 0x0000000011047211 */ /* 0x000fe200078c10ff */
[----:B------:R1:W-:Y:S02]  /*1d2a0*/  @P5 STG.E desc[UR60][R6.64], R35 ;  /* 0x0000002306005986 */ /* 0x0003e4000c10193c */
[----:B------:R-:W-:Y:S01]  /*1d2b0*/  VIADD R15, R13, UR5 ;  /* 0x000000050d0f7c36 */ /* 0x000fe20008000000 */
[----:B------:R-:W-:Y:S01]  /*1d2c0*/  LEA.HI.X.SX32 R5, R17, R68, 0x2, P6 ;  /* 0x0000004411057211 */ /* 0x000fe200030f16ff */
[----:B------:R2:W-:Y:S01]  /*1d2d0*/  @P4 STG.E desc[UR60][R8.64], R20 ;  /* 0x0000001408004986 */ /* 0x0005e2000c10193c */
[-C--:B------:R-:W-:Y:S02]  /*1d2e0*/  ISETP.LT.AND P2, PT, R89, R157.reuse, !P0 ;  /* 0x0000009d5900720c */ /* 0x080fe40004741270 */
[----:B----4-:R-:W-:-:S02]  /*1d2f0*/  ISETP.LT.AND P5, PT, R88, R157, !P0 ;  /* 0x0000009d5800720c */ /* 0x010fc400047a1270 */
[C---:B-1----:R-:W-:Y:S02]  /*1d300*/  LEA R6, P6, R13.reuse, R0, 0x2 ;  /* 0x000000000d067211 */ /* 0x042fe400078c10ff */
[----:B--2---:R-:W-:Y:S02]  /*1d310*/  ISETP.LT.AND P4, PT, R18, R157, !P0 ;  /* 0x0000009d1200720c */ /* 0x004fe40004781270 */
[----:B------:R-:W-:Y:S01]  /*1d320*/  LEA.HI.X.SX32 R7, R13, R68, 0x2, P6 ;  /* 0x000000440d077211 */ /* 0x000fe200030f16ff */
[----:B------:R-:W2:Y:S01]  /*1d330*/  LDL.LU R18, [R1+0x5d4] ;  /* 0x0005d40001127983 */ /* 0x000ea20000300800 */
[C---:B------:R-:W-:Y:S02]  /*1d340*/  LEA R8, P6, R15.reuse, R0, 0x2 ;  /* 0x000000000f087211 */ /* 0x040fe400078c10ff */
[C---:B------:R-:W-:Y:S01]  /*1d350*/  IADD3 R13, R15.reuse, UR5, RZ ;  /* 0x000000050f0d7c10 */ /* 0x040fe2000fffe0ff */
[----:B------:R1:W-:Y:S01]  /*1d360*/  @P3 STG.E desc[UR60][R10.64], R40 ;  /* 0x000000280a003986 */ /* 0x0003e2000c10193c */
[----:B------:R-:W-:-:S03]  /*1d370*/  LEA.HI.X.SX32 R9, R15, R68, 0x2, P6 ;  /* 0x000000440f097211 */ /* 0x000fc600030f16ff */
[----:B------:R-:W4:Y:S01]  /*1d380*/  LDL.LU R17, [R1+0x5d0] ;  /* 0x0005d00001117983 */ /* 0x000f220000300800 */
[----:B-1----:R-:W-:-:S03]  /*1d390*/  LEA R10, P6, R13, R0, 0x2 ;  /* 0x000000000d0a7211 */ /* 0x002fc600078c10ff */
[----:B------:R1:W-:Y:S01]  /*1d3a0*/  @P2 STG.E desc[UR60][R4.64], R21 ;  /* 0x0000001504002986 */ /* 0x0003e2000c10193c */
[----:B------:R-:W-:-:S03]  /*1d3b0*/  LEA.HI.X.SX32 R11, R13, R68, 0x2, P6 ;  /* 0x000000440d0b7211 */ /* 0x000fc600030f16ff */
[----:B------:R1:W-:Y:S01]  /*1d3c0*/  @P1 STG.E desc[UR60][R6.64], R41 ;  /* 0x0000002906001986 */ /* 0x0003e2000c10193c */
[-C--:B------:R-:W-:Y:S02]  /*1d3d0*/  ISETP.LT.AND P2, PT, R12, R157.reuse, !P0 ;  /* 0x0000009d0c00720c */ /* 0x080fe40004741270 */
[-C--:B------:R-:W-:Y:S01]  /*1d3e0*/  ISETP.LT.AND P1, PT, R16, R157.reuse, !P0 ;  /* 0x0000009d1000720c */ /* 0x080fe20004721270 */
[----:B------:R-:W4:Y:S04]  /*1d3f0*/  LDL.LU R12, [R1+0x5cc] ;  /* 0x0005cc00010c7983 */ /* 0x000f280000300800 */
[----:B------:R1:W-:Y:S04]  /*1d400*/  @P5 STG.E desc[UR60][R8.64], R22 ;  /* 0x0000001608005986 */ /* 0x0003e8000c10193c */
[----:B------:R-:W4:Y:S04]  /*1d410*/  LDL.LU R16, [R1+0x5c8] ;  /* 0x0005c80001107983 */ /* 0x000f280000300800 */
[----:B------:R1:W-:Y:S01]  /*1d420*/  @P4 STG.E desc[UR60][R10.64], R42 ;  /* 0x0000002a0a004986 */ /* 0x0003e2000c10193c */
[----:B---3--:R-:W-:-:S03]  /*1d430*/  ISETP.LT.AND P5, PT, R2, R157, !P0 ;  /* 0x0000009d0200720c */ /* 0x008fc600047a1270 */
[----:B------:R-:W3:Y:S01]  /*1d440*/  LDL.LU R2, [R1+0x5c4] ;  /* 0x0005c40001027983 */ /* 0x000ee20000300800 */
[----:B------:R-:W-:-:S03]  /*1d450*/  ISETP.LT.AND P4, PT, R14, R157, !P0 ;  /* 0x0000009d0e00720c */ /* 0x000fc60004781270 */
[----:B------:R-:W3:Y:S01]  /*1d460*/  LDL.LU R14, [R1+0x5c0] ;  /* 0x0005c000010e7983 */ /* 0x000ee20000300800 */
[----:B------:R-:W-:-:S04]  /*1d470*/  VIADD R15, R13, UR5 ;  /* 0x000000050d0f7c36 */ /* 0x000fc80008000000 */
[C---:B------:R-:W-:Y:S01]  /*1d480*/  VIADD R13, R15.reuse, UR5 ;  /* 0x000000050f0d7c36 */ /* 0x040fe20008000000 */
[----:B-1----:R-:W-:Y:S02]  /*1d490*/  LEA R4, P6, R15, R0, 0x2 ;  /* 0x000000000f047211 */ /* 0x002fe400078c10ff */
[----:B------:R-:W-:Y:S02]  /*1d4a0*/  ISETP.LT.AND P3, PT, R19, R157, !P0 ;  /* 0x0000009d1300720c */ /* 0x000fe40004761270 */
[----:B------:R-:W-:Y:S01]  /*1d4b0*/  LEA.HI.X.SX32 R5, R15, R68, 0x2, P6 ;  /* 0x000000440f057211 */ /* 0x000fe200030f16ff */
[C---:B------:R-:W-:Y:S01]  /*1d4c0*/  VIADD R15, R13.reuse, UR5 ;  /* 0x000000050d0f7c36 */ /* 0x040fe20008000000 */
[----:B------:R-:W-:-:S04]  /*1d4d0*/  LEA R6, P6, R13, R0, 0x2 ;  /* 0x000000000d067211 */ /* 0x000fc800078c10ff */
[----:B------:R-:W-:Y:S01]  /*1d4e0*/  LEA.HI.X.SX32 R7, R13, R68, 0x2, P6 ;  /* 0x000000440d077211 */ /* 0x000fe200030f16ff */
[C---:B------:R-:W-:Y:S01]  /*1d4f0*/  VIADD R13, R15.reuse, UR5 ;  /* 0x000000050f0d7c36 */ /* 0x040fe20008000000 */
[----:B------:R-:W-:-:S04]  /*1d500*/  LEA R8, P6, R15, R0, 0x2 ;  /* 0x000000000f087211 */ /* 0x000fc800078c10ff */
[----:B------:R-:W-:Y:S01]  /*1d510*/  LEA.HI.X.SX32 R9, R15, R68, 0x2, P6 ;  /* 0x000000440f097211 */ /* 0x000fe200030f16ff */
[C---:B------:R-:W-:Y:S01]  /*1d520*/  VIADD R15, R13.reuse, UR5 ;  /* 0x000000050d0f7c36 */ /* 0x040fe20008000000 */
[C---:B------:R-:W-:Y:S01]  /*1d530*/  LEA R10, P6, R13.reuse, R0, 0x2 ;  /* 0x000000000d0a7211 */ /* 0x040fe200078c10ff */
[----:B------:R1:W-:Y:S03]  /*1d540*/  @P3 STG.E desc[UR60][R4.64], R23 ;  /* 0x0000001704003986 */ /* 0x0003e6000c10193c */
[----:B------:R-:W-:Y:S01]  /*1d550*/  LEA.HI.X.SX32 R11, R13, R68, 0x2, P6 ;  /* 0x000000440d0b7211 */ /* 0x000fe200030f16ff */
[C---:B------:R-:W-:Y:S01]  /*1d560*/  VIADD R13, R15.reuse, UR5 ;  /* 0x000000050f0d7c36 */ /* 0x040fe20008000000 */
[----:B------:R2:W-:Y:S04]  /*1d570*/  @P2 STG.E desc[UR60][R6.64], R43 ;  /* 0x0000002b06002986 */ /* 0x0005e8000c10193c */
[----:B------:R-:W3:Y:S01]  /*1d580*/  LDS.128 R20, [R3] ;  /* 0x0000000003147984 */ /* 0x000ee20000000c00 */
[----:B-1----:R-:W-:-:S02]  /*1d590*/  LEA R4, P6, R15, R0, 0x2 ;  /* 0x000000000f047211 */ /* 0x002fc400078c10ff */
[-C--:B--2---:R-:W-:Y:S02]  /*1d5a0*/  ISETP.LT.AND P3, PT, R18, R157.reuse, !P0 ;  /* 0x0000009d1200720c */ /* 0x084fe40004761270 */
[----:B------:R-:W2:Y:S01]  /*1d5b0*/  LDL.LU R18, [R1+0x5bc] ;  /* 0x0005bc0001127983 */ /* 0x000ea20000300800 */
[----:B------:R-:W-:Y:S02]  /*1d5c0*/  LEA.HI.X.SX32 R5, R15, R68, 0x2, P6 ;  /* 0x000000440f057211 */ /* 0x000fe400030f16ff */
[----:B------:R-:W-:Y:S02]  /*1d5d0*/  LEA R6, P6, R13, R0, 0x2 ;  /* 0x000000000d067211 */ /* 0x000fe400078c10ff */
[----:B----4-:R-:W-:Y:S02]  /*1d5e0*/  ISETP.LT.AND P2, PT, R17, R157, !P0 ;  /* 0x0000009d1100720c */ /* 0x010fe40004741270 */
[----:B------:R-:W4:Y:S01]  /*1d5f0*/  LDL.LU R17, [R1+0x5b8] ;  /* 0x0005b80001117983 */ /* 0x000f220000300800 */
[----:B------:R-:W-:-:S03]  /*1d600*/  LEA.HI.X.SX32 R7, R13, R68, 0x2, P6 ;  /* 0x000000440d077211 */ /* 0x000fc600030f16ff */
[----:B------:R1:W-:Y:S04]  /*1d610*/  @P1 STG.E desc[UR60][R8.64], R28 ;  /* 0x0000001c08001986 */ /* 0x0003e8000c10193c */
[----:B------:R1:W-:Y:S04]  /*1d620*/  @P5 STG.E desc[UR60][R10.64], R44 ;  /* 0x0000002c0a005986 */ /* 0x0003e8000c10193c */
[----:B------:R1:W-:Y:S01]  /*1d630*/  @P4 STG.E desc[UR60][R4.64], R29 ;  /* 0x0000001d04004986 */ /* 0x0003e2000c10193c */
[----:B------:R-:W-:-:S03]  /*1d640*/  ISETP.LT.AND P1, PT, R12, R157, !P0 ;  /* 0x0000009d0c00720c */ /* 0x000fc60004721270 */
[----:B------:R1:W-:Y:S04]  /*1d650*/  @P3 STG.E desc[UR60][R6.64], R45 ;  /* 0x0000002d06003986 */ /* 0x0003e8000c10193c */
[----:B------:R-:W4:Y:S01]  /*1d660*/  LDL.LU R12, [R1+0x5b4] ;  /* 0x0005b400010c7983 */ /* 0x000f220000300800 */
[----:B------:R-:W-:-:S03]  /*1d670*/  ISETP.LT.AND P5, PT, R16, R157, !P0 ;  /* 0x0000009d1000720c */ /* 0x000fc600047a1270 */
[----:B------:R-:W4:Y:S01]  /*1d680*/  LDL.LU R16, [R1+0x5b0] ;  /* 0x0005b00001107983 */ /* 0x000f220000300800 */
[----:B---3--:R-:W-:-:S03]  /*1d690*/  ISETP.LT.AND P4, PT, R2, R157, !P0 ;  /* 0x0000009d0200720c */ /* 0x008fc60004781270 */
[----:B------:R-:W3:Y:S01]  /*1d6a0*/  LDL.LU R2, [R1+0x5ac] ;  /* 0x0005ac0001027983 */ /* 0x000ee20000300800 */
[----:B------:R-:W-:-:S03]  /*1d6b0*/  ISETP.LT.AND P3, PT, R14, R157, !P0 ;  /* 0x0000009d0e00720c */ /* 0x000fc60004761270 */
[----:B------:R-:W3:Y:S01]  /*1d6c0*/  LDL.LU R14, [R1+0x5a8] ;  /* 0x0005a800010e7983 */ /* 0x000ee20000300800 */
[----:B------:R-:W-:-:S04]  /*1d6d0*/  VIADD R15, R13, UR5 ;  /* 0x000000050d0f7c36 */ /* 0x000fc80008000000 */
[C---:B------:R-:W-:Y:S01]  /*1d6e0*/  VIADD R13, R15.reuse, UR5 ;  /* 0x000000050f0d7c36 */ /* 0x040fe20008000000 */
[----:B-1----:R-:W-:-:S04]  /*1d6f0*/  LEA R8, P6, R15, R0, 0x2 ;  /* 0x000000000f087211 */ /* 0x002fc800078c10ff */
[----:B------:R-:W-:Y:S02]  /*1d700*/  LEA.HI.X.SX32 R9, R15, R68, 0x2, P6 ;  /* 0x000000440f097211 */ /* 0x000fe400030f16ff */
[C---:B------:R-:W-:Y:S02]  /*1d710*/  LEA R10, P6, R13.reuse, R0, 0x2 ;  /* 0x000000000d0a7211 */ /* 0x040fe400078c10ff */
[C---:B------:R-:W-:Y:S02]  /*1d720*/  IADD3 R15, R13.reuse, UR5, RZ ;  /* 0x000000050d0f7c10 */ /* 0x040fe4000fffe0ff */
[----:B------:R-:W-:Y:S02]  /*1d730*/  LEA.HI.X.SX32 R11, R13, R68, 0x2, P6 ;  /* 0x000000440d0b7211 */ /* 0x000fe400030f16ff */
[C---:B------:R-:W-:Y:S01]  /*1d740*/  LEA R4, P6, R15.reuse, R0, 0x2 ;  /* 0x000000000f047211 */ /* 0x040fe200078c10ff */
[----:B------:R-:W-:-:S03]  /*1d750*/  VIADD R13, R15, UR5 ;  /* 0x000000050f0d7c36 */ /* 0x000fc60008000000 */
[----:B------:R-:W-:Y:S01]  /*1d760*/  LEA.HI.X.SX32 R5, R15, R68, 0x2, P6 ;  /* 0x000000440f057211 */ /* 0x000fe200030f16ff */
[C---:B------:R-:W-:Y:S01]  /*1d770*/  VIADD R15, R13.reuse, UR5 ;  /* 0x000000050d0f7c36 */ /* 0x040fe20008000000 */
[C---:B------:R-:W-:Y:S01]  /*1d780*/  LEA R6, P6, R13.reuse, R0, 0x2 ;  /* 0x000000000d067211 */ /* 0x040fe200078c10ff */
[----:B------:R1:W-:Y:S03]  /*1d790*/  @P2 STG.E desc[UR60][R8.64], R30 ;  /* 0x0000001e08002986 */ /* 0x0003e6000c10193c */
[----:B------:R-:W-:Y:S01]  /*1d7a0*/  LEA.HI.X.SX32 R7, R13, R68, 0x2, P6 ;  /* 0x000000440d077211 */ /* 0x000fe200030f16ff */
[C---:B------:R-:W-:Y:S01]  /*1d7b0*/  VIADD R13, R15.reuse, UR5 ;  /* 0x000000050f0d7c36 */ /* 0x040fe20008000000 */
[----:B------:R4:W-:Y:S01]  /*1d7c0*/  @P1 STG.E desc[UR60][R10.64], R46 ;  /* 0x0000002e0a001986 */ /* 0x0009e2000c10193c */
[----:B-1----:R-:W-:Y:S02]  /*1d7d0*/  LEA R8, P6, R15, R0, 0x2 ;  /* 0x000000000f087211 */ /* 0x002fe400078c10ff */
[----:B--2---:R-:W-:-:S02]  /*1d7e0*/  ISETP.LT.AND P2, PT, R18, R157, !P0 ;  /* 0x0000009d1200720c */ /* 0x004fc40004741270 */
[----:B------:R-:W2:Y:S01]  /*1d7f0*/  LDL.LU R18, [R1+0x5a4] ;  /* 0x0005a40001127983 */ /* 0x000ea20000300800 */
[----:B------:R-:W-:Y:S02]  /*1d800*/  LEA.HI.X.SX32 R9, R15, R68, 0x2, P6 ;  /* 0x000000440f097211 */ /* 0x000fe400030f16ff */
[----:B----4-:R-:W-:Y:S02]  /*1d810*/  LEA R10, P6, R13, R0, 0x2 ;  /* 0x000000000d0a7211 */ /* 0x010fe400078c10ff */
[----:B------:R-:W-:Y:S02]  /*1d820*/  ISETP.LT.AND P1, PT, R17, R157, !P0 ;  /* 0x0000009d1100720c */ /* 0x000fe40004721270 */
[----:B------:R-:W4:Y:S01]  /*1d830*/  LDL.LU R17, [R1+0x5a0] ;  /* 0x0005a00001117983 */ /* 0x000f220000300800 */
[----:B------:R-:W-:-:S03]  /*1d840*/  LEA.HI.X.SX32 R11, R13, R68, 0x2, P6 ;  /* 0x000000440d0b7211 */ /* 0x000fc600030f16ff */
[----:B------:R1:W-:Y:S04]  /*1d850*/  @P5 STG.E desc[UR60][R4.64], R31 ;  /* 0x0000001f04005986 */ /* 0x0003e8000c10193c */
[----:B------:R1:W-:Y:S04]  /*1d860*/  @P4 STG.E desc[UR60][R6.64], R47 ;  /* 0x0000002f06004986 */ /* 0x0003e8000c10193c */
[----:B------:R1:W-:Y:S04]  /*1d870*/  @P3 STG.E desc[UR60][R8.64], R36 ;  /* 0x0000002408003986 */ /* 0x0003e8000c10193c */
[----:B------:R1:W-:Y:S01]  /*1d880*/  @P2 STG.E desc[UR60][R10.64], R48 ;  /* 0x000000300a002986 */ /* 0x0003e2000c10193c */
[----:B------:R-:W-:-:S03]  /*1d890*/  ISETP.LT.AND P5, PT, R12, R157, !P0 ;  /* 0x0000009d0c00720c */ /* 0x000fc600047a1270 */
        /* <DEDUP_REMOVED lines=21> */
[----:B------:R2:W-:Y:S01]  /*1d9f0*/  @P5 STG.E desc[UR60][R6.64], R49 ;  /* 0x0000003106005986 */ /* 0x0005e2000c10193c */
[C---:B------:R-:W-:Y:S02]  /*1da00*/  IADD3 R13, R15.reuse, UR5, RZ ;  /* 0x000000050f0d7c10 */ /* 0x040fe4000fffe0ff */
        /* <DEDUP_REMOVED lines=49> */
[----:B------:R-:W2:Y:S01]  /*1dd20*/  LDL.LU R12, [R1+0x56c] ;  /* 0x00056c00010c7983 */ /* 0x000ea20000300800 */
[----:B------:R-:W-:-:S03]  /*1dd30*/  ISETP.LT.AND P2, PT, R16, R157, !P0 ;  /* 0x0000009d1000720c */ /* 0x000fc60004741270 */
[----:B------:R-:W2:Y:S01]  /*1dd40*/  LDL.LU R16, [R1+0x568] ;  /* 0x0005680001107983 */ /* 0x000ea20000300800 */
[----:B---3--:R-:W-:-:S03]  /*1dd50*/  ISETP.LT.AND P5, PT, R14, R157, !P0 ;  /* 0x0000009d0e00720c */ /* 0x008fc600047a1270 */
[----:B------:R-:W3:Y:S01]  /*1dd60*/  LDL.LU R14, [R1+0x564] ;  /* 0x00056400010e7983 */ /* 0x000ee20000300800 */
[----:B------:R-:W-:-:S04]  /*1dd70*/  VIADD R15, R13, UR5 ;  /* 0x000000050d0f7c36 */ /* 0x000fc80008000000 */
[C---:B------:R-:W-:Y:S01]  /*1dd80*/  VIADD R3, R15.reuse, UR5 ;  /* 0x000000050f037c36 */ /* 0x040fe20008000000 */
[C---:B-1----:R-:W-:Y:S02]  /*1dd90*/  LEA R4, P6, R15.reuse, R0, 0x2 ;  /* 0x000000000f047211 */ /* 0x042fe400078c10ff */
[----:B------:R-:W-:Y:S02]  /*1dda0*/  ISETP.LT.AND P1, PT, R2, R157, !P0 ;  /* 0x0000009d0200720c */ /* 0x000fe40004721270 */
[----:B------:R-:W-:Y:S02]  /*1ddb0*/  LEA.HI.X.SX32 R5, R15, R68, 0x2, P6 ;  /* 0x000000440f057211 */ /* 0x000fe400030f16ff */
[C---:B------:R-:W-:Y:S02]  /*1ddc0*/  IADD3 R7, R3.reuse, UR5, RZ ;  /* 0x0000000503077c10 */ /* 0x040fe4000fffe0ff */
[----:B------:R-:W-:-:S03]  /*1ddd0*/  LEA R2, P6, R3, R0, 0x2 ;  /* 0x0000000003027211 */ /* 0x000fc600078c10ff */
[----:B------:R-:W-:Y:S01]  /*1dde0*/  VIADD R9, R7, UR5 ;  /* 0x0000000507097c36 */ /* 0x000fe20008000000 */
[----:B------:R-:W-:Y:S02]  /*1ddf0*/  LEA.HI.X.SX32 R3, R3, R68, 0x2, P6 ;  /* 0x0000004403037211 */ /* 0x000fe400030f16ff */
[----:B------:R-:W-:Y:S01]  /*1de00*/  LEA R6, P6, R7, R0, 0x2 ;  /* 0x0000000007067211 */ /* 0x000fe200078c10ff */
[----:B------:R-:W-:-:S03]  /*1de10*/  VIADD R11, R9, UR5 ;  /* 0x00000005090b7c36 */ /* 0x000fc60008000000 */
[----:B------:R-:W-:Y:S02]  /*1de20*/  LEA.HI.X.SX32 R7, R7, R68, 0x2, P6 ;  /* 0x0000004407077211 */ /* 0x000fe400030f16ff */
[----:B------:R-:W-:Y:S01]  /*1de30*/  LEA R8, P6, R9, R0, 0x2 ;  /* 0x0000000009087211 */ /* 0x000fe200078c10ff */
[----:B------:R-:W-:Y:S01]  /*1de40*/  VIADD R13, R11, UR5 ;  /* 0x000000050b0d7c36 */ /* 0x000fe20008000000 */
[----:B------:R-:W-:Y:S02]  /*1de50*/  @P4 STG.E desc[UR60][R4.64], R59 ;  /* 0x0000003b04004986 */ /* 0x000fe4000c10193c */
[----:B------:R-:W-:Y:S01]  /*1de60*/  LEA.HI.X.SX32 R9, R9, R68, 0x2, P6 ;  /* 0x0000004409097211 */ /* 0x000fe200030f16ff */
[C---:B------:R-:W-:Y:S01]  /*1de70*/  VIADD R15, R13.reuse, UR5 ;  /* 0x000000050d0f7c36 */ /* 0x040fe20008000000 */
[----:B------:R1:W-:Y:S04]  /*1de80*/  @P3 STG.E desc[UR60][R2.64], R67 ;  /* 0x0000004302003986 */ /* 0x0003e8000c10193c */
[----:B------:R2:W-:Y:S04]  /*1de90*/  @P2 STG.E desc[UR60][R6.64], R52 ;  /* 0x0000003406002986 */ /* 0x0005e8000c10193c */
[----:B------:R2:W-:Y:S01]  /*1dea0*/  @P1 STG.E desc[UR60][R8.64], R20 ;  /* 0x0000001408001986 */ /* 0x0005e2000c10193c */
[----:B-1----:R-:W-:-:S02]  /*1deb0*/  LEA R2, P1, R13, R0, 0x2 ;  /* 0x000000000d027211 */ /* 0x002fc400078210ff */
[-C--:B----4-:R-:W-:Y:S01]  /*1dec0*/  ISETP.LT.AND P3, PT, R17, R157.reuse, !P0 ;  /* 0x0000009d1100720c */ /* 0x090fe20004761270 */
[----:B------:R-:W-:Y:S01]  /*1ded0*/  VIADD R17, R15, UR5 ;  /* 0x000000050f117c36 */ /* 0x000fe20008000000 */
[----:B------:R-:W-:Y:S02]  /*1dee0*/  LEA R4, P6, R11, R0, 0x2 ;  /* 0x000000000b047211 */ /* 0x000fe400078c10ff */
[----:B------:R-:W-:Y:S02]  /*1def0*/  LEA.HI.X.SX32 R3, R13, R68, 0x2, P1 ;  /* 0x000000440d037211 */ /* 0x000fe400008f16ff */
[C---:B--2---:R-:W-:Y:S02]  /*1df00*/  LEA R6, P1, R17.reuse, R0, 0x2 ;  /* 0x0000000011067211 */ /* 0x044fe400078210ff */
[----:B------:R-:W-:Y:S01]  /*1df10*/  ISETP.LT.AND P4, PT, R18, R157, !P0 ;  /* 0x0000009d1200720c */ /* 0x000fe20004781270 */
[----:B------:R-:W-:Y:S01]  /*1df20*/  VIADD R19, R17, UR5 ;  /* 0x0000000511137c36 */ /* 0x000fe20008000000 */
[----:B------:R-:W-:-:S02]  /*1df30*/  LEA.HI.X.SX32 R5, R11, R68, 0x2, P6 ;  /* 0x000000440b057211 */ /* 0x000fc400030f16ff */
[----:B------:R-:W-:Y:S02]  /*1df40*/  LEA R10, P6, R15, R0, 0x2 ;  /* 0x000000000f0a7211 */ /* 0x000fe400078c10ff */
[-C--:B------:R-:W-:Y:S02]  /*1df50*/  LEA.HI.X.SX32 R7, R17, R68.reuse, 0x2, P1 ;  /* 0x0000004411077211 */ /* 0x080fe400008f16ff */
[----:B------:R-:W-:Y:S02]  /*1df60*/  LEA.HI.X.SX32 R11, R15, R68, 0x2, P6 ;  /* 0x000000440f0b7211 */ /* 0x000fe400030f16ff */
[-C--:B------:R-:W-:Y:S02]  /*1df70*/  ISETP.LT.AND P2, PT, R12, R157.reuse, !P0 ;  /* 0x0000009d0c00720c */ /* 0x080fe40004741270 */
[----:B------:R-:W-:Y:S02]  /*1df80*/  ISETP.LT.AND P1, PT, R16, R157, !P0 ;  /* 0x0000009d1000720c */ /* 0x000fe40004721270 */
[C---:B------:R-:W-:Y:S01]  /*1df90*/  LEA R12, P6, R19.reuse, R0, 0x2 ;  /* 0x00000000130c7211 */ /* 0x040fe200078c10ff */
[C---:B------:R-:W-:Y:S01]  /*1dfa0*/  VIADD R15, R19.reuse, UR5 ;  /* 0x00000005130f7c36 */ /* 0x040fe20008000000 */
[----:B------:R1:W-:Y:S02]  /*1dfb0*/  @P5 STG.E desc[UR60][R4.64], R53 ;  /* 0x0000003504005986 */ /* 0x0003e4000c10193c */
[----:B------:R-:W-:-:S02]  /*1dfc0*/  LEA.HI.X.SX32 R13, R19, R68, 0x2, P6 ;  /* 0x00000044130d7211 */ /* 0x000fc400030f16ff */
[----:B------:R1:W-:Y:S01]  /*1dfd0*/  @P4 STG.E desc[UR60][R2.64], R21 ;  /* 0x0000001502004986 */ /* 0x0003e2000c10193c */
[----:B------:R-:W-:-:S03]  /*1dfe0*/  LEA R8, P6, R15, R0, 0x2 ;  /* 0x000000000f087211 */ /* 0x000fc600078c10ff */
[----:B------:R1:W-:Y:S04]  /*1dff0*/  @P3 STG.E desc[UR60][R10.64], R54 ;  /* 0x000000360a003986 */ /* 0x0003e8000c10193c */
[----:B------:R1:W-:Y:S01]  /*1e000*/  @P2 STG.E desc[UR60][R6.64], R22 ;  /* 0x0000001606002986 */ /* 0x0003e2000c10193c */
[----:B------:R-:W-:-:S03]  /*1e010*/  LEA.HI.X.SX32 R9, R15, R68, 0x2, P6 ;  /* 0x000000440f097211 */ /* 0x000fc600030f16ff */
[----:B------:R1:W-:Y:S01]  /*1e020*/  @P1 STG.E desc[UR60][R12.64], R55 ;  /* 0x000000370c001986 */ /* 0x0003e2000c10193c */
[----:B---3--:R-:W-:-:S13]  /*1e030*/  ISETP.LT.AND P0, PT, R14, R157, !P0 ;  /* 0x0000009d0e00720c */ /* 0x008fda0004701270 */
[----:B-1----:R-:W-:Y:S05]  /*1e040*/  @!P0 EXIT ;  /* 0x000000000000894d */ /* 0x002fea0003800000 */
[----:B------:R-:W-:Y:S01]  /*1e050*/  STG.E desc[UR60][R8.64], R23 ;  /* 0x0000001708007986 */ /* 0x000fe2000c10193c */
[----:B------:R-:W-:Y:S05]  /*1e060*/  EXIT ;  /* 0x000000000000794d */ /* 0x000fea0003800000 */
.L_x_2:
[----:B------:R-:W-:-:S00]  /*1e070*/  BRA `(.L_x_2) ;  /* 0xfffffffc00fc7947 */ /* 0x000fc0000383ffff */
[----:B------:R-:W-:-:S00]  /*1e080*/  NOP ;  /* 0x0000000000007918 */ /* 0x000fc00000000000 */
[----:B------:R-:W-:-:S00]  /*1e090*/  NOP ;  /* 0x0000000000007918 */ /* 0x000fc00000000000 */
[----:B------:R-:W-:-:S00]  /*1e0a0*/  NOP ;  /* 0x0000000000007918 */ /* 0x000fc00000000000 */
[----:B------:R-:W-:-:S00]  /*1e0b0*/  NOP ;  /* 0x0000000000007918 */ /* 0x000fc00000000000 */
[----:B------:R-:W-:-:S00]  /*1e0c0*/  NOP ;  /* 0x0000000000007918 */ /* 0x000fc00000000000 */
[----:B------:R-:W-:-:S00]  /*1e0d0*/  NOP ;  /* 0x0000000000007918 */ /* 0x000fc00000000000 */
[----:B------:R-:W-:-:S00]  /*1e0e0*/  NOP ;  /* 0x0000000000007918 */ /* 0x000fc00000000000 */
[----:B------:R-:W-:-:S00]  /*1e0f0*/  NOP ;  /* 0x0000000000007918 */ /* 0x000fc00000000000 */
.L_x_3:


//--------------------- .nv.shared.matmul_kernel  --------------------------
	.section	.nv.shared.matmul_kernel,"aw",@nobits
	.sectionflags	@""
	.align	16
	.zero		1024


//--------------------- .nv.shared.reserved.0     --------------------------
	.section	.nv.shared.reserved.0,"aw",@nobits
	.weak		__nv_reservedSMEM_offset_0_alias
	.size		__nv_reservedSMEM_offset_0_alias, 0, 0
	.other		__nv_reservedSMEM_offset_0_alias,@"STO_CUDA_RESERVED_SHARED STV_DEFAULT"
__nv_reservedSMEM_offset_0_alias:
	.zero		0


//--------------------- .nv.constant0.matmul_kernel --------------------------
	.section	.nv.constant0.matmul_kernel,"a",@progbits
	.sectionflags	@""
	.align	4
.nv.constant0.matmul_kernel:
	.zero		608


//--------------------- SYMBOLS --------------------------

	.type		.nv.reservedSmem.offset0,@object
	.size		.nv.reservedSmem.offset0,0x4
